//
// Generated by NVIDIA NVVM Compiler
//
// Compiler Build ID: CL-36424714
// Cuda compilation tools, release 13.0, V13.0.88
// Based on NVVM 20.0.0
//

.version 9.0
.target sm_100
.address_size 64

	// .globl	_Z8take_colP2elS0_ii
.global .align 1 .b8 _ZN34_INTERNAL_3dcbb459_4_k_cu_f754df924cuda3std3__45__cpo5beginE[1];
.global .align 1 .b8 _ZN34_INTERNAL_3dcbb459_4_k_cu_f754df924cuda3std3__45__cpo3endE[1];
.global .align 1 .b8 _ZN34_INTERNAL_3dcbb459_4_k_cu_f754df924cuda3std3__45__cpo6cbeginE[1];
.global .align 1 .b8 _ZN34_INTERNAL_3dcbb459_4_k_cu_f754df924cuda3std3__45__cpo4cendE[1];
.global .align 1 .b8 _ZN34_INTERNAL_3dcbb459_4_k_cu_f754df924cuda3std3__45__cpo6rbeginE[1];
.global .align 1 .b8 _ZN34_INTERNAL_3dcbb459_4_k_cu_f754df924cuda3std3__45__cpo4rendE[1];
.global .align 1 .b8 _ZN34_INTERNAL_3dcbb459_4_k_cu_f754df924cuda3std3__45__cpo7crbeginE[1];
.global .align 1 .b8 _ZN34_INTERNAL_3dcbb459_4_k_cu_f754df924cuda3std3__45__cpo5crendE[1];
.global .align 1 .b8 _ZN34_INTERNAL_3dcbb459_4_k_cu_f754df924cuda3std3__436_GLOBAL__N__3dcbb459_4_k_cu_f754df926ignoreE[1];
.global .align 1 .b8 _ZN34_INTERNAL_3dcbb459_4_k_cu_f754df924cuda3std3__419piecewise_constructE[1];
.global .align 1 .b8 _ZN34_INTERNAL_3dcbb459_4_k_cu_f754df924cuda3std3__48in_placeE[1];
.global .align 1 .b8 _ZN34_INTERNAL_3dcbb459_4_k_cu_f754df924cuda3std3__420unreachable_sentinelE[1];
.global .align 1 .b8 _ZN34_INTERNAL_3dcbb459_4_k_cu_f754df924cuda3std3__47nulloptE[1];
.global .align 1 .b8 _ZN34_INTERNAL_3dcbb459_4_k_cu_f754df924cuda3std3__48unexpectE[1];
.global .align 1 .b8 _ZN34_INTERNAL_3dcbb459_4_k_cu_f754df924cuda3std6ranges3__45__cpo4swapE[1];
.global .align 1 .b8 _ZN34_INTERNAL_3dcbb459_4_k_cu_f754df924cuda3std6ranges3__45__cpo9iter_moveE[1];
.global .align 1 .b8 _ZN34_INTERNAL_3dcbb459_4_k_cu_f754df924cuda3std6ranges3__45__cpo5beginE[1];
.global .align 1 .b8 _ZN34_INTERNAL_3dcbb459_4_k_cu_f754df924cuda3std6ranges3__45__cpo3endE[1];
.global .align 1 .b8 _ZN34_INTERNAL_3dcbb459_4_k_cu_f754df924cuda3std6ranges3__45__cpo6cbeginE[1];
.global .align 1 .b8 _ZN34_INTERNAL_3dcbb459_4_k_cu_f754df924cuda3std6ranges3__45__cpo4cendE[1];
.global .align 1 .b8 _ZN34_INTERNAL_3dcbb459_4_k_cu_f754df924cuda3std6ranges3__45__cpo7advanceE[1];
.global .align 1 .b8 _ZN34_INTERNAL_3dcbb459_4_k_cu_f754df924cuda3std6ranges3__45__cpo9iter_swapE[1];
.global .align 1 .b8 _ZN34_INTERNAL_3dcbb459_4_k_cu_f754df924cuda3std6ranges3__45__cpo4nextE[1];
.global .align 1 .b8 _ZN34_INTERNAL_3dcbb459_4_k_cu_f754df924cuda3std6ranges3__45__cpo4prevE[1];
.global .align 1 .b8 _ZN34_INTERNAL_3dcbb459_4_k_cu_f754df924cuda3std6ranges3__45__cpo4dataE[1];
.global .align 1 .b8 _ZN34_INTERNAL_3dcbb459_4_k_cu_f754df924cuda3std6ranges3__45__cpo5cdataE[1];
.global .align 1 .b8 _ZN34_INTERNAL_3dcbb459_4_k_cu_f754df924cuda3std6ranges3__45__cpo4sizeE[1];
.global .align 1 .b8 _ZN34_INTERNAL_3dcbb459_4_k_cu_f754df924cuda3std6ranges3__45__cpo5ssizeE[1];
.global .align 1 .b8 _ZN34_INTERNAL_3dcbb459_4_k_cu_f754df924cuda3std6ranges3__45__cpo8distanceE[1];
.global .align 1 .b8 _ZN34_INTERNAL_3dcbb459_4_k_cu_f754df926thrust24THRUST_300001_SM_1000_NS8cuda_cub3parE[1];
.global .align 1 .b8 _ZN34_INTERNAL_3dcbb459_4_k_cu_f754df926thrust24THRUST_300001_SM_1000_NS8cuda_cub10par_nosyncE[1];
.global .align 1 .b8 _ZN34_INTERNAL_3dcbb459_4_k_cu_f754df926thrust24THRUST_300001_SM_1000_NS6system6detail10sequential3seqE[1];
.global .align 1 .b8 _ZN34_INTERNAL_3dcbb459_4_k_cu_f754df926thrust24THRUST_300001_SM_1000_NS6system3cpp3parE[1];
.global .align 1 .b8 _ZN34_INTERNAL_3dcbb459_4_k_cu_f754df926thrust24THRUST_300001_SM_1000_NS12placeholders2_1E[1];
.global .align 1 .b8 _ZN34_INTERNAL_3dcbb459_4_k_cu_f754df926thrust24THRUST_300001_SM_1000_NS12placeholders2_2E[1];
.global .align 1 .b8 _ZN34_INTERNAL_3dcbb459_4_k_cu_f754df926thrust24THRUST_300001_SM_1000_NS12placeholders2_3E[1];
.global .align 1 .b8 _ZN34_INTERNAL_3dcbb459_4_k_cu_f754df926thrust24THRUST_300001_SM_1000_NS12placeholders2_4E[1];
.global .align 1 .b8 _ZN34_INTERNAL_3dcbb459_4_k_cu_f754df926thrust24THRUST_300001_SM_1000_NS12placeholders2_5E[1];
.global .align 1 .b8 _ZN34_INTERNAL_3dcbb459_4_k_cu_f754df926thrust24THRUST_300001_SM_1000_NS12placeholders2_6E[1];
.global .align 1 .b8 _ZN34_INTERNAL_3dcbb459_4_k_cu_f754df926thrust24THRUST_300001_SM_1000_NS12placeholders2_7E[1];
.global .align 1 .b8 _ZN34_INTERNAL_3dcbb459_4_k_cu_f754df926thrust24THRUST_300001_SM_1000_NS12placeholders2_8E[1];
.global .align 1 .b8 _ZN34_INTERNAL_3dcbb459_4_k_cu_f754df926thrust24THRUST_300001_SM_1000_NS12placeholders2_9E[1];
.global .align 1 .b8 _ZN34_INTERNAL_3dcbb459_4_k_cu_f754df926thrust24THRUST_300001_SM_1000_NS12placeholders3_10E[1];
.global .align 1 .b8 _ZN34_INTERNAL_3dcbb459_4_k_cu_f754df926thrust24THRUST_300001_SM_1000_NS3seqE[1];
.global .align 1 .b8 _ZN34_INTERNAL_3dcbb459_4_k_cu_f754df926thrust24THRUST_300001_SM_1000_NS6deviceE[1];
.extern .shared .align 16 .b8 _ZN6thrust24THRUST_300001_SM_1000_NS8cuda_cub4core6detail5shmemE[];

.visible .entry _Z8take_colP2elS0_ii(
	.param .u64 .ptr .align 1 _Z8take_colP2elS0_ii_param_0,
	.param .u64 .ptr .align 1 _Z8take_colP2elS0_ii_param_1,
	.param .u32 _Z8take_colP2elS0_ii_param_2,
	.param .u32 _Z8take_colP2elS0_ii_param_3
)
{
	.reg .pred 	%p<4>;
	.reg .b32 	%r<14>;
	.reg .b64 	%rd<9>;
	.reg .b64 	%fd<5>;

	ld.param.u64 	%rd3, [_Z8take_colP2elS0_ii_param_0];
	ld.param.u64 	%rd4, [_Z8take_colP2elS0_ii_param_1];
	ld.param.u32 	%r7, [_Z8take_colP2elS0_ii_param_2];
	ld.param.u32 	%r8, [_Z8take_colP2elS0_ii_param_3];
	mov.u32 	%r9, %ctaid.x;
	mov.u32 	%r1, %ntid.x;
	mov.u32 	%r10, %tid.x;
	mad.lo.s32 	%r13, %r9, %r1, %r10;
	setp.ge.s32 	%p1, %r13, %r8;
	@%p1 bra 	$L__BB0_5;
	mul.lo.s32 	%r3, %r8, %r7;
	mov.u32 	%r11, %nctaid.x;
	mul.lo.s32 	%r4, %r11, %r1;
	cvta.to.global.u64 	%rd1, %rd4;
	cvta.to.global.u64 	%rd2, %rd3;
$L__BB0_2:
	setp.lt.s32 	%p2, %r13, %r7;
	mov.f64 	%fd4, 0d0000000000000000;
	@%p2 bra 	$L__BB0_4;
	add.s32 	%r12, %r13, %r3;
	mul.wide.s32 	%rd5, %r12, 8;
	add.s64 	%rd6, %rd1, %rd5;
	ld.global.f64 	%fd4, [%rd6];
$L__BB0_4:
	mul.wide.s32 	%rd7, %r13, 8;
	add.s64 	%rd8, %rd2, %rd7;
	st.global.f64 	[%rd8], %fd4;
	add.s32 	%r13, %r13, %r4;
	setp.lt.s32 	%p3, %r13, %r8;
	@%p3 bra 	$L__BB0_2;
$L__BB0_5:
	ret;

}
	// .globl	_Z4swapP2eliii
.visible .entry _Z4swapP2eliii(
	.param .u64 .ptr .align 1 _Z4swapP2eliii_param_0,
	.param .u32 _Z4swapP2eliii_param_1,
	.param .u32 _Z4swapP2eliii_param_2,
	.param .u32 _Z4swapP2eliii_param_3
)
{
	.reg .pred 	%p<7>;
	.reg .b32 	%r<58>;
	.reg .b64 	%rd<23>;
	.reg .b64 	%fd<11>;

	ld.param.u64 	%rd2, [_Z4swapP2eliii_param_0];
	ld.param.u32 	%r22, [_Z4swapP2eliii_param_1];
	ld.param.u32 	%r23, [_Z4swapP2eliii_param_2];
	ld.param.u32 	%r24, [_Z4swapP2eliii_param_3];
	cvta.to.global.u64 	%rd1, %rd2;
	mov.u32 	%r1, %ctaid.x;
	mov.u32 	%r2, %ntid.x;
	mov.u32 	%r3, %tid.x;
	mad.lo.s32 	%r57, %r1, %r2, %r3;
	mov.u32 	%r5, %nctaid.x;
	mul.lo.s32 	%r6, %r5, %r2;
	setp.gt.s32 	%p1, %r57, %r24;
	@%p1 bra 	$L__BB1_6;
	add.s32 	%r25, %r57, %r6;
	add.s32 	%r26, %r24, 1;
	max.s32 	%r27, %r25, %r26;
	setp.lt.s32 	%p2, %r25, %r26;
	selp.u32 	%r28, 1, 0, %p2;
	add.s32 	%r29, %r25, %r28;
	sub.s32 	%r30, %r27, %r29;
	max.u32 	%r31, %r6, 1;
	div.u32 	%r32, %r30, %r31;
	add.s32 	%r7, %r32, %r28;
	and.b32  	%r33, %r7, 3;
	setp.eq.s32 	%p3, %r33, 3;
	@%p3 bra 	$L__BB1_4;
	add.s32 	%r34, %r7, 1;
	and.b32  	%r35, %r34, 3;
	mul.lo.s32 	%r36, %r24, %r57;
	add.s32 	%r55, %r23, %r36;
	mul.lo.s32 	%r9, %r6, %r24;
	add.s32 	%r54, %r22, %r36;
	neg.s32 	%r53, %r35;
	mad.lo.s32 	%r37, %r5, %r35, %r1;
	mad.lo.s32 	%r57, %r2, %r37, %r3;
$L__BB1_3:
	.pragma "nounroll";
	mul.wide.s32 	%rd3, %r54, 8;
	add.s64 	%rd4, %rd1, %rd3;
	ld.global.f64 	%fd1, [%rd4];
	mul.wide.s32 	%rd5, %r55, 8;
	add.s64 	%rd6, %rd1, %rd5;
	ld.global.f64 	%fd2, [%rd6];
	st.global.f64 	[%rd4], %fd2;
	st.global.f64 	[%rd6], %fd1;
	add.s32 	%r55, %r55, %r9;
	add.s32 	%r54, %r54, %r9;
	add.s32 	%r53, %r53, 1;
	setp.ne.s32 	%p4, %r53, 0;
	@%p4 bra 	$L__BB1_3;
$L__BB1_4:
	setp.lt.u32 	%p5, %r7, 3;
	@%p5 bra 	$L__BB1_6;
$L__BB1_5:
	mul.lo.s32 	%r38, %r57, %r24;
	add.s32 	%r39, %r38, %r22;
	mul.wide.s32 	%rd7, %r39, 8;
	add.s64 	%rd8, %rd1, %rd7;
	ld.global.f64 	%fd3, [%rd8];
	add.s32 	%r40, %r38, %r23;
	mul.wide.s32 	%rd9, %r40, 8;
	add.s64 	%rd10, %rd1, %rd9;
	ld.global.f64 	%fd4, [%rd10];
	st.global.f64 	[%rd8], %fd4;
	st.global.f64 	[%rd10], %fd3;
	add.s32 	%r41, %r57, %r6;
	mul.lo.s32 	%r42, %r41, %r24;
	add.s32 	%r43, %r42, %r22;
	mul.wide.s32 	%rd11, %r43, 8;
	add.s64 	%rd12, %rd1, %rd11;
	ld.global.f64 	%fd5, [%rd12];
	add.s32 	%r44, %r42, %r23;
	mul.wide.s32 	%rd13, %r44, 8;
	add.s64 	%rd14, %rd1, %rd13;
	ld.global.f64 	%fd6, [%rd14];
	st.global.f64 	[%rd12], %fd6;
	st.global.f64 	[%rd14], %fd5;
	add.s32 	%r45, %r41, %r6;
	mul.lo.s32 	%r46, %r45, %r24;
	add.s32 	%r47, %r46, %r22;
	mul.wide.s32 	%rd15, %r47, 8;
	add.s64 	%rd16, %rd1, %rd15;
	ld.global.f64 	%fd7, [%rd16];
	add.s32 	%r48, %r46, %r23;
	mul.wide.s32 	%rd17, %r48, 8;
	add.s64 	%rd18, %rd1, %rd17;
	ld.global.f64 	%fd8, [%rd18];
	st.global.f64 	[%rd16], %fd8;
	st.global.f64 	[%rd18], %fd7;
	add.s32 	%r49, %r45, %r6;
	mul.lo.s32 	%r50, %r49, %r24;
	add.s32 	%r51, %r50, %r22;
	mul.wide.s32 	%rd19, %r51, 8;
	add.s64 	%rd20, %rd1, %rd19;
	ld.global.f64 	%fd9, [%rd20];
	add.s32 	%r52, %r50, %r23;
	mul.wide.s32 	%rd21, %r52, 8;
	add.s64 	%rd22, %rd1, %rd21;
	ld.global.f64 	%fd10, [%rd22];
	st.global.f64 	[%rd20], %fd10;
	st.global.f64 	[%rd22], %fd9;
	add.s32 	%r57, %r49, %r6;
	setp.le.s32 	%p6, %r57, %r24;
	@%p6 bra 	$L__BB1_5;
$L__BB1_6:
	ret;

}
	// .globl	_Z11change_rowsP2elii
.visible .entry _Z11change_rowsP2elii(
	.param .u64 .ptr .align 1 _Z11change_rowsP2elii_param_0,
	.param .u32 _Z11change_rowsP2elii_param_1,
	.param .u32 _Z11change_rowsP2elii_param_2
)
{
	.reg .pred 	%p<10>;
	.reg .b32 	%r<74>;
	.reg .b64 	%rd<35>;
	.reg .b64 	%fd<26>;

	ld.param.u64 	%rd5, [_Z11change_rowsP2elii_param_0];
	ld.param.u32 	%r20, [_Z11change_rowsP2elii_param_1];
	ld.param.u32 	%r21, [_Z11change_rowsP2elii_param_2];
	cvta.to.global.u64 	%rd1, %rd5;
	mov.u32 	%r1, %ntid.x;
	mov.u32 	%r22, %ctaid.x;
	mov.u32 	%r23, %tid.x;
	mov.u32 	%r2, %ntid.y;
	mov.u32 	%r24, %nctaid.y;
	mul.lo.s32 	%r3, %r2, %r24;
	mad.lo.s32 	%r25, %r1, %r22, %r23;
	add.s32 	%r26, %r25, %r21;
	add.s32 	%r71, %r26, 1;
	setp.ge.s32 	%p1, %r71, %r20;
	@%p1 bra 	$L__BB2_10;
	mov.u32 	%r27, %ctaid.y;
	mul.lo.s32 	%r28, %r2, %r27;
	mov.u32 	%r29, %tid.y;
	mul.lo.s32 	%r5, %r21, %r20;
	add.s32 	%r30, %r5, %r21;
	mul.wide.s32 	%rd6, %r30, 8;
	add.s64 	%rd2, %rd1, %rd6;
	add.s32 	%r31, %r29, %r21;
	add.s32 	%r32, %r31, %r28;
	add.s32 	%r6, %r32, 1;
	add.s32 	%r33, %r3, %r28;
	add.s32 	%r34, %r31, %r33;
	add.s32 	%r35, %r34, 1;
	add.s32 	%r36, %r20, 1;
	max.s32 	%r37, %r35, %r36;
	not.b32 	%r38, %r33;
	add.s32 	%r39, %r37, %r38;
	sub.s32 	%r40, %r39, %r31;
	setp.ne.s32 	%p2, %r40, 0;
	selp.u32 	%r41, 1, 0, %p2;
	selp.s32 	%r42, -1, 0, %p2;
	add.s32 	%r43, %r40, %r42;
	div.u32 	%r44, %r43, %r3;
	add.s32 	%r7, %r44, %r41;
	mad.lo.s32 	%r8, %r20, %r32, %r20;
	add.s32 	%r45, %r8, %r21;
	mul.wide.s32 	%rd7, %r45, 8;
	add.s64 	%rd3, %rd1, %rd7;
	add.s32 	%r9, %r6, %r3;
	mul.lo.s32 	%r10, %r9, %r20;
	add.s32 	%r11, %r9, %r3;
	mul.lo.s32 	%r12, %r11, %r20;
	add.s32 	%r46, %r12, %r21;
	mul.wide.s32 	%rd8, %r46, 8;
	add.s64 	%rd4, %rd1, %rd8;
	mov.u32 	%r47, %nctaid.x;
	mul.lo.s32 	%r13, %r1, %r47;
$L__BB2_2:
	setp.gt.s32 	%p3, %r6, %r20;
	add.s32 	%r48, %r71, %r5;
	mul.wide.s32 	%rd9, %r48, 8;
	add.s64 	%rd10, %rd1, %rd9;
	ld.global.f64 	%fd2, [%rd10];
	neg.f64 	%fd3, %fd2;
	ld.global.f64 	%fd4, [%rd2];
	div.rn.f64 	%fd1, %fd3, %fd4;
	@%p3 bra 	$L__BB2_9;
	and.b32  	%r49, %r7, 3;
	setp.eq.s32 	%p4, %r49, 3;
	mov.u32 	%r72, %r6;
	@%p4 bra 	$L__BB2_7;
	setp.eq.s32 	%p5, %r49, 0;
	add.s32 	%r51, %r8, %r71;
	mul.wide.s32 	%rd11, %r51, 8;
	add.s64 	%rd12, %rd1, %rd11;
	ld.global.f64 	%fd5, [%rd12];
	ld.global.f64 	%fd6, [%rd3];
	fma.rn.f64 	%fd7, %fd1, %fd6, %fd5;
	st.global.f64 	[%rd12], %fd7;
	mov.u32 	%r72, %r9;
	@%p5 bra 	$L__BB2_7;
	setp.eq.s32 	%p6, %r49, 1;
	add.s32 	%r53, %r10, %r71;
	mul.wide.s32 	%rd13, %r53, 8;
	add.s64 	%rd14, %rd1, %rd13;
	ld.global.f64 	%fd8, [%rd14];
	add.s32 	%r54, %r10, %r21;
	mul.wide.s32 	%rd15, %r54, 8;
	add.s64 	%rd16, %rd1, %rd15;
	ld.global.f64 	%fd9, [%rd16];
	fma.rn.f64 	%fd10, %fd1, %fd9, %fd8;
	st.global.f64 	[%rd14], %fd10;
	mov.u32 	%r72, %r11;
	@%p6 bra 	$L__BB2_7;
	add.s32 	%r72, %r11, %r3;
	add.s32 	%r55, %r12, %r71;
	mul.wide.s32 	%rd17, %r55, 8;
	add.s64 	%rd18, %rd1, %rd17;
	ld.global.f64 	%fd11, [%rd18];
	ld.global.f64 	%fd12, [%rd4];
	fma.rn.f64 	%fd13, %fd1, %fd12, %fd11;
	st.global.f64 	[%rd18], %fd13;
$L__BB2_7:
	setp.lt.u32 	%p7, %r7, 3;
	@%p7 bra 	$L__BB2_9;
$L__BB2_8:
	mul.lo.s32 	%r56, %r72, %r20;
	add.s32 	%r57, %r56, %r71;
	mul.wide.s32 	%rd19, %r57, 8;
	add.s64 	%rd20, %rd1, %rd19;
	ld.global.f64 	%fd14, [%rd20];
	add.s32 	%r58, %r56, %r21;
	mul.wide.s32 	%rd21, %r58, 8;
	add.s64 	%rd22, %rd1, %rd21;
	ld.global.f64 	%fd15, [%rd22];
	fma.rn.f64 	%fd16, %fd1, %fd15, %fd14;
	st.global.f64 	[%rd20], %fd16;
	add.s32 	%r59, %r72, %r3;
	mul.lo.s32 	%r60, %r59, %r20;
	add.s32 	%r61, %r60, %r71;
	mul.wide.s32 	%rd23, %r61, 8;
	add.s64 	%rd24, %rd1, %rd23;
	ld.global.f64 	%fd17, [%rd24];
	add.s32 	%r62, %r60, %r21;
	mul.wide.s32 	%rd25, %r62, 8;
	add.s64 	%rd26, %rd1, %rd25;
	ld.global.f64 	%fd18, [%rd26];
	fma.rn.f64 	%fd19, %fd1, %fd18, %fd17;
	st.global.f64 	[%rd24], %fd19;
	add.s32 	%r63, %r59, %r3;
	mul.lo.s32 	%r64, %r63, %r20;
	add.s32 	%r65, %r64, %r71;
	mul.wide.s32 	%rd27, %r65, 8;
	add.s64 	%rd28, %rd1, %rd27;
	ld.global.f64 	%fd20, [%rd28];
	add.s32 	%r66, %r64, %r21;
	mul.wide.s32 	%rd29, %r66, 8;
	add.s64 	%rd30, %rd1, %rd29;
	ld.global.f64 	%fd21, [%rd30];
	fma.rn.f64 	%fd22, %fd1, %fd21, %fd20;
	st.global.f64 	[%rd28], %fd22;
	add.s32 	%r67, %r63, %r3;
	mul.lo.s32 	%r68, %r67, %r20;
	add.s32 	%r69, %r68, %r71;
	mul.wide.s32 	%rd31, %r69, 8;
	add.s64 	%rd32, %rd1, %rd31;
	ld.global.f64 	%fd23, [%rd32];
	add.s32 	%r70, %r68, %r21;
	mul.wide.s32 	%rd33, %r70, 8;
	add.s64 	%rd34, %rd1, %rd33;
	ld.global.f64 	%fd24, [%rd34];
	fma.rn.f64 	%fd25, %fd1, %fd24, %fd23;
	st.global.f64 	[%rd32], %fd25;
	add.s32 	%r72, %r67, %r3;
	setp.le.s32 	%p8, %r72, %r20;
	@%p8 bra 	$L__BB2_8;
$L__BB2_9:
	add.s32 	%r71, %r71, %r13;
	setp.lt.s32 	%p9, %r71, %r20;
	@%p9 bra 	$L__BB2_2;
$L__BB2_10:
	ret;

}
	// .globl	_ZN6thrust24THRUST_300001_SM_1000_NS8cuda_cub4core6detail13_kernel_agentINS1_8__reduce11ReduceAgentINS0_12zip_iteratorIN4cuda3std3__45tupleIJNS0_10device_ptrI2elEENS0_17counting_iteratorIlNS0_11use_defaultESG_SG_EEEEEEEPNSB_IJSD_lEEESK_iNS1_9__extrema9arg_max_fISD_l10comparatorEEEEJSJ_SL_iSP_EEEvDpT0_
.visible .entry _ZN6thrust24THRUST_300001_SM_1000_NS8cuda_cub4core6detail13_kernel_agentINS1_8__reduce11ReduceAgentINS0_12zip_iteratorIN4cuda3std3__45tupleIJNS0_10device_ptrI2elEENS0_17counting_iteratorIlNS0_11use_defaultESG_SG_EEEEEEEPNSB_IJSD_lEEESK_iNS1_9__extrema9arg_max_fISD_l10comparatorEEEEJSJ_SL_iSP_EEEvDpT0_(
	.param .align 8 .b8 _ZN6thrust24THRUST_300001_SM_1000_NS8cuda_cub4core6detail13_kernel_agentINS1_8__reduce11ReduceAgentINS0_12zip_iteratorIN4cuda3std3__45tupleIJNS0_10device_ptrI2elEENS0_17counting_iteratorIlNS0_11use_defaultESG_SG_EEEEEEEPNSB_IJSD_lEEESK_iNS1_9__extrema9arg_max_fISD_l10comparatorEEEEJSJ_SL_iSP_EEEvDpT0__param_0[16],
	.param .u64 .ptr .align 1 _ZN6thrust24THRUST_300001_SM_1000_NS8cuda_cub4core6detail13_kernel_agentINS1_8__reduce11ReduceAgentINS0_12zip_iteratorIN4cuda3std3__45tupleIJNS0_10device_ptrI2elEENS0_17counting_iteratorIlNS0_11use_defaultESG_SG_EEEEEEEPNSB_IJSD_lEEESK_iNS1_9__extrema9arg_max_fISD_l10comparatorEEEEJSJ_SL_iSP_EEEvDpT0__param_1,
	.param .u32 _ZN6thrust24THRUST_300001_SM_1000_NS8cuda_cub4core6detail13_kernel_agentINS1_8__reduce11ReduceAgentINS0_12zip_iteratorIN4cuda3std3__45tupleIJNS0_10device_ptrI2elEENS0_17counting_iteratorIlNS0_11use_defaultESG_SG_EEEEEEEPNSB_IJSD_lEEESK_iNS1_9__extrema9arg_max_fISD_l10comparatorEEEEJSJ_SL_iSP_EEEvDpT0__param_2,
	.param .align 1 .b8 _ZN6thrust24THRUST_300001_SM_1000_NS8cuda_cub4core6detail13_kernel_agentINS1_8__reduce11ReduceAgentINS0_12zip_iteratorIN4cuda3std3__45tupleIJNS0_10device_ptrI2elEENS0_17counting_iteratorIlNS0_11use_defaultESG_SG_EEEEEEEPNSB_IJSD_lEEESK_iNS1_9__extrema9arg_max_fISD_l10comparatorEEEEJSJ_SL_iSP_EEEvDpT0__param_3[1]
)
.maxntid 256
{
	.reg .pred 	%p<213>;
	.reg .b32 	%r<400>;
	.reg .b64 	%rd<368>;
	.reg .b64 	%fd<352>;

	ld.param.u64 	%rd198, [_ZN6thrust24THRUST_300001_SM_1000_NS8cuda_cub4core6detail13_kernel_agentINS1_8__reduce11ReduceAgentINS0_12zip_iteratorIN4cuda3std3__45tupleIJNS0_10device_ptrI2elEENS0_17counting_iteratorIlNS0_11use_defaultESG_SG_EEEEEEEPNSB_IJSD_lEEESK_iNS1_9__extrema9arg_max_fISD_l10comparatorEEEEJSJ_SL_iSP_EEEvDpT0__param_0+8];
	ld.param.u64 	%rd197, [_ZN6thrust24THRUST_300001_SM_1000_NS8cuda_cub4core6detail13_kernel_agentINS1_8__reduce11ReduceAgentINS0_12zip_iteratorIN4cuda3std3__45tupleIJNS0_10device_ptrI2elEENS0_17counting_iteratorIlNS0_11use_defaultESG_SG_EEEEEEEPNSB_IJSD_lEEESK_iNS1_9__extrema9arg_max_fISD_l10comparatorEEEEJSJ_SL_iSP_EEEvDpT0__param_0];
	ld.param.u32 	%r36, [_ZN6thrust24THRUST_300001_SM_1000_NS8cuda_cub4core6detail13_kernel_agentINS1_8__reduce11ReduceAgentINS0_12zip_iteratorIN4cuda3std3__45tupleIJNS0_10device_ptrI2elEENS0_17counting_iteratorIlNS0_11use_defaultESG_SG_EEEEEEEPNSB_IJSD_lEEESK_iNS1_9__extrema9arg_max_fISD_l10comparatorEEEEJSJ_SL_iSP_EEEvDpT0__param_2];
	setp.eq.s32 	%p1, %r36, 0;
	@%p1 bra 	$L__BB3_206;
	cvta.to.global.u64 	%rd1, %rd197;
	setp.gt.s32 	%p2, %r36, 1279;
	@%p2 bra 	$L__BB3_122;
	mov.u32 	%r1, %tid.x;
	setp.ge.s32 	%p96, %r1, %r36;
	mov.f64 	%fd298, 0d0000000000000000;
	mov.b64 	%rd309, 0;
	mov.u32 	%r391, %r1;
	@%p96 bra 	$L__BB3_4;
	cvt.u64.u32 	%rd265, %r1;
	mul.wide.u32 	%rd266, %r1, 8;
	add.s64 	%rd267, %rd1, %rd266;
	add.s64 	%rd309, %rd198, %rd265;
	ld.global.f64 	%fd298, [%rd267];
	add.s32 	%r391, %r1, 256;
$L__BB3_4:
	setp.ge.s32 	%p97, %r391, %r36;
	@%p97 bra 	$L__BB3_26;
	not.b32 	%r160, %r391;
	add.s32 	%r4, %r36, %r160;
	and.b32  	%r161, %r4, 768;
	setp.eq.s32 	%p98, %r161, 768;
	@%p98 bra 	$L__BB3_11;
	cvt.u64.u32 	%rd269, %r391;
	add.s64 	%rd300, %rd198, %rd269;
	mul.wide.u32 	%rd270, %r391, 8;
	add.s64 	%rd299, %rd1, %rd270;
	shr.u32 	%r162, %r4, 8;
	add.s32 	%r163, %r162, 1;
	and.b32  	%r164, %r163, 3;
	neg.s32 	%r389, %r164;
$L__BB3_7:
	.pragma "nounroll";
	mov.u64 	%rd9, %rd309;
	mov.f64 	%fd3, %fd298;
	ld.global.f64 	%fd4, [%rd299];
	abs.f64 	%fd5, %fd3;
	abs.f64 	%fd6, %fd4;
	setp.lt.f64 	%p99, %fd5, %fd6;
	mov.u64 	%rd309, %rd300;
	mov.f64 	%fd298, %fd4;
	@%p99 bra 	$L__BB3_10;
	setp.lt.f64 	%p100, %fd6, %fd5;
	mov.u64 	%rd309, %rd9;
	mov.f64 	%fd298, %fd3;
	@%p100 bra 	$L__BB3_10;
	setp.lt.s64 	%p101, %rd9, %rd300;
	min.s64 	%rd309, %rd9, %rd300;
	selp.f64 	%fd298, %fd3, %fd4, %p101;
$L__BB3_10:
	add.s32 	%r391, %r391, 256;
	add.s64 	%rd300, %rd300, 256;
	add.s64 	%rd299, %rd299, 2048;
	add.s32 	%r389, %r389, 1;
	setp.ne.s32 	%p102, %r389, 0;
	@%p102 bra 	$L__BB3_7;
$L__BB3_11:
	setp.lt.u32 	%p103, %r4, 768;
	@%p103 bra 	$L__BB3_26;
	add.s32 	%r392, %r391, 512;
$L__BB3_13:
	mov.u32 	%r12, %r392;
	add.s32 	%r165, %r12, -512;
	cvt.s64.s32 	%rd271, %r165;
	mul.wide.s32 	%rd272, %r165, 8;
	add.s64 	%rd17, %rd1, %rd272;
	add.s64 	%rd18, %rd198, %rd271;
	ld.global.f64 	%fd12, [%rd17];
	abs.f64 	%fd13, %fd298;
	abs.f64 	%fd14, %fd12;
	setp.lt.f64 	%p104, %fd13, %fd14;
	mov.u64 	%rd306, %rd18;
	mov.f64 	%fd295, %fd12;
	@%p104 bra 	$L__BB3_16;
	setp.lt.f64 	%p105, %fd14, %fd13;
	mov.u64 	%rd306, %rd309;
	mov.f64 	%fd295, %fd298;
	@%p105 bra 	$L__BB3_16;
	setp.lt.s64 	%p106, %rd309, %rd18;
	min.s64 	%rd306, %rd309, %rd18;
	selp.f64 	%fd295, %fd298, %fd12, %p106;
$L__BB3_16:
	add.s32 	%r166, %r12, -256;
	cvt.s64.s32 	%rd273, %r166;
	add.s64 	%rd21, %rd198, %rd273;
	ld.global.f64 	%fd17, [%rd17+2048];
	abs.f64 	%fd18, %fd295;
	abs.f64 	%fd19, %fd17;
	setp.lt.f64 	%p107, %fd18, %fd19;
	mov.u64 	%rd307, %rd21;
	mov.f64 	%fd296, %fd17;
	@%p107 bra 	$L__BB3_19;
	setp.lt.f64 	%p108, %fd19, %fd18;
	mov.u64 	%rd307, %rd306;
	mov.f64 	%fd296, %fd295;
	@%p108 bra 	$L__BB3_19;
	setp.lt.s64 	%p109, %rd306, %rd21;
	min.s64 	%rd307, %rd306, %rd21;
	selp.f64 	%fd296, %fd295, %fd17, %p109;
$L__BB3_19:
	cvt.s64.s32 	%rd274, %r12;
	add.s64 	%rd24, %rd198, %rd274;
	ld.global.f64 	%fd22, [%rd17+4096];
	abs.f64 	%fd23, %fd296;
	abs.f64 	%fd24, %fd22;
	setp.lt.f64 	%p110, %fd23, %fd24;
	mov.u64 	%rd308, %rd24;
	mov.f64 	%fd297, %fd22;
	@%p110 bra 	$L__BB3_22;
	setp.lt.f64 	%p111, %fd24, %fd23;
	mov.u64 	%rd308, %rd307;
	mov.f64 	%fd297, %fd296;
	@%p111 bra 	$L__BB3_22;
	setp.lt.s64 	%p112, %rd307, %rd24;
	min.s64 	%rd308, %rd307, %rd24;
	selp.f64 	%fd297, %fd296, %fd22, %p112;
$L__BB3_22:
	add.s32 	%r167, %r12, 256;
	cvt.s64.s32 	%rd275, %r167;
	add.s64 	%rd27, %rd198, %rd275;
	ld.global.f64 	%fd27, [%rd17+6144];
	abs.f64 	%fd28, %fd297;
	abs.f64 	%fd29, %fd27;
	setp.lt.f64 	%p113, %fd28, %fd29;
	mov.u64 	%rd309, %rd27;
	mov.f64 	%fd298, %fd27;
	@%p113 bra 	$L__BB3_25;
	setp.lt.f64 	%p114, %fd29, %fd28;
	mov.u64 	%rd309, %rd308;
	mov.f64 	%fd298, %fd297;
	@%p114 bra 	$L__BB3_25;
	setp.lt.s64 	%p115, %rd308, %rd27;
	min.s64 	%rd309, %rd308, %rd27;
	selp.f64 	%fd298, %fd297, %fd27, %p115;
$L__BB3_25:
	add.s32 	%r392, %r12, 1024;
	add.s32 	%r168, %r12, 512;
	setp.lt.s32 	%p116, %r168, %r36;
	@%p116 bra 	$L__BB3_13;
$L__BB3_26:
	setp.lt.s32 	%p117, %r36, 256;
	@%p117 bra 	$L__BB3_71;
	// begin inline asm
	mov.u32 %r282, %laneid;
	// end inline asm
	mov.b64 	%rd286, %fd298;
	mov.b64 	{%r284, %r289}, %rd286;
	mov.b32 	%r300, 1;
	mov.b32 	%r301, 31;
	mov.b32 	%r302, -1;
	// begin inline asm
	shfl.sync.down.b32 %r283, %r284, %r300, %r301, %r302;
	// end inline asm
	// begin inline asm
	shfl.sync.down.b32 %r288, %r289, %r300, %r301, %r302;
	// end inline asm
	mov.b64 	%rd287, {%r283, %r288};
	mov.b64 	%fd33, %rd287;
	mov.b64 	{%r294, %r299}, %rd309;
	// begin inline asm
	shfl.sync.down.b32 %r293, %r294, %r300, %r301, %r302;
	// end inline asm
	// begin inline asm
	shfl.sync.down.b32 %r298, %r299, %r300, %r301, %r302;
	// end inline asm
	mov.b64 	%rd31, {%r293, %r298};
	setp.gt.s32 	%p169, %r282, 30;
	mov.u64 	%rd311, %rd309;
	mov.f64 	%fd300, %fd298;
	@%p169 bra 	$L__BB3_31;
	abs.f64 	%fd34, %fd298;
	abs.f64 	%fd35, %fd33;
	setp.lt.f64 	%p170, %fd34, %fd35;
	mov.u64 	%rd311, %rd31;
	mov.f64 	%fd300, %fd33;
	@%p170 bra 	$L__BB3_31;
	setp.lt.f64 	%p171, %fd35, %fd34;
	mov.u64 	%rd311, %rd309;
	mov.f64 	%fd300, %fd298;
	@%p171 bra 	$L__BB3_31;
	setp.lt.s64 	%p172, %rd309, %rd31;
	min.s64 	%rd311, %rd309, %rd31;
	selp.f64 	%fd300, %fd298, %fd33, %p172;
$L__BB3_31:
	mov.b64 	%rd288, %fd300;
	mov.b64 	{%r304, %r309}, %rd288;
	mov.b32 	%r320, 2;
	mov.b32 	%r321, 31;
	mov.b32 	%r322, -1;
	// begin inline asm
	shfl.sync.down.b32 %r303, %r304, %r320, %r321, %r322;
	// end inline asm
	// begin inline asm
	shfl.sync.down.b32 %r308, %r309, %r320, %r321, %r322;
	// end inline asm
	mov.b64 	%rd289, {%r303, %r308};
	mov.b64 	%fd38, %rd289;
	mov.b64 	{%r314, %r319}, %rd311;
	// begin inline asm
	shfl.sync.down.b32 %r313, %r314, %r320, %r321, %r322;
	// end inline asm
	// begin inline asm
	shfl.sync.down.b32 %r318, %r319, %r320, %r321, %r322;
	// end inline asm
	mov.b64 	%rd34, {%r313, %r318};
	setp.gt.s32 	%p173, %r282, 29;
	mov.u64 	%rd312, %rd311;
	mov.f64 	%fd301, %fd300;
	@%p173 bra 	$L__BB3_35;
	abs.f64 	%fd39, %fd300;
	abs.f64 	%fd40, %fd38;
	setp.lt.f64 	%p174, %fd39, %fd40;
	mov.u64 	%rd312, %rd34;
	mov.f64 	%fd301, %fd38;
	@%p174 bra 	$L__BB3_35;
	setp.lt.f64 	%p175, %fd40, %fd39;
	mov.u64 	%rd312, %rd311;
	mov.f64 	%fd301, %fd300;
	@%p175 bra 	$L__BB3_35;
	setp.lt.s64 	%p176, %rd311, %rd34;
	min.s64 	%rd312, %rd311, %rd34;
	selp.f64 	%fd301, %fd300, %fd38, %p176;
$L__BB3_35:
	mov.b64 	%rd290, %fd301;
	mov.b64 	{%r324, %r329}, %rd290;
	mov.b32 	%r340, 4;
	mov.b32 	%r341, 31;
	mov.b32 	%r342, -1;
	// begin inline asm
	shfl.sync.down.b32 %r323, %r324, %r340, %r341, %r342;
	// end inline asm
	// begin inline asm
	shfl.sync.down.b32 %r328, %r329, %r340, %r341, %r342;
	// end inline asm
	mov.b64 	%rd291, {%r323, %r328};
	mov.b64 	%fd43, %rd291;
	mov.b64 	{%r334, %r339}, %rd312;
	// begin inline asm
	shfl.sync.down.b32 %r333, %r334, %r340, %r341, %r342;
	// end inline asm
	// begin inline asm
	shfl.sync.down.b32 %r338, %r339, %r340, %r341, %r342;
	// end inline asm
	mov.b64 	%rd37, {%r333, %r338};
	setp.gt.s32 	%p177, %r282, 27;
	mov.u64 	%rd313, %rd312;
	mov.f64 	%fd302, %fd301;
	@%p177 bra 	$L__BB3_39;
	abs.f64 	%fd44, %fd301;
	abs.f64 	%fd45, %fd43;
	setp.lt.f64 	%p178, %fd44, %fd45;
	mov.u64 	%rd313, %rd37;
	mov.f64 	%fd302, %fd43;
	@%p178 bra 	$L__BB3_39;
	setp.lt.f64 	%p179, %fd45, %fd44;
	mov.u64 	%rd313, %rd312;
	mov.f64 	%fd302, %fd301;
	@%p179 bra 	$L__BB3_39;
	setp.lt.s64 	%p180, %rd312, %rd37;
	min.s64 	%rd313, %rd312, %rd37;
	selp.f64 	%fd302, %fd301, %fd43, %p180;
$L__BB3_39:
	mov.b64 	%rd292, %fd302;
	mov.b64 	{%r344, %r349}, %rd292;
	mov.b32 	%r360, 8;
	mov.b32 	%r361, 31;
	mov.b32 	%r362, -1;
	// begin inline asm
	shfl.sync.down.b32 %r343, %r344, %r360, %r361, %r362;
	// end inline asm
	// begin inline asm
	shfl.sync.down.b32 %r348, %r349, %r360, %r361, %r362;
	// end inline asm
	mov.b64 	%rd293, {%r343, %r348};
	mov.b64 	%fd48, %rd293;
	mov.b64 	{%r354, %r359}, %rd313;
	// begin inline asm
	shfl.sync.down.b32 %r353, %r354, %r360, %r361, %r362;
	// end inline asm
	// begin inline asm
	shfl.sync.down.b32 %r358, %r359, %r360, %r361, %r362;
	// end inline asm
	mov.b64 	%rd40, {%r353, %r358};
	setp.gt.s32 	%p181, %r282, 23;
	mov.u64 	%rd314, %rd313;
	mov.f64 	%fd303, %fd302;
	@%p181 bra 	$L__BB3_43;
	abs.f64 	%fd49, %fd302;
	abs.f64 	%fd50, %fd48;
	setp.lt.f64 	%p182, %fd49, %fd50;
	mov.u64 	%rd314, %rd40;
	mov.f64 	%fd303, %fd48;
	@%p182 bra 	$L__BB3_43;
	setp.lt.f64 	%p183, %fd50, %fd49;
	mov.u64 	%rd314, %rd313;
	mov.f64 	%fd303, %fd302;
	@%p183 bra 	$L__BB3_43;
	setp.lt.s64 	%p184, %rd313, %rd40;
	min.s64 	%rd314, %rd313, %rd40;
	selp.f64 	%fd303, %fd302, %fd48, %p184;
$L__BB3_43:
	mov.b64 	%rd294, %fd303;
	mov.b64 	{%r364, %r369}, %rd294;
	mov.b32 	%r380, 16;
	mov.b32 	%r381, 31;
	mov.b32 	%r382, -1;
	// begin inline asm
	shfl.sync.down.b32 %r363, %r364, %r380, %r381, %r382;
	// end inline asm
	// begin inline asm
	shfl.sync.down.b32 %r368, %r369, %r380, %r381, %r382;
	// end inline asm
	mov.b64 	%rd295, {%r363, %r368};
	mov.b64 	%fd53, %rd295;
	mov.b64 	{%r374, %r379}, %rd314;
	// begin inline asm
	shfl.sync.down.b32 %r373, %r374, %r380, %r381, %r382;
	// end inline asm
	// begin inline asm
	shfl.sync.down.b32 %r378, %r379, %r380, %r381, %r382;
	// end inline asm
	mov.b64 	%rd43, {%r373, %r378};
	setp.gt.s32 	%p185, %r282, 15;
	mov.u64 	%rd367, %rd314;
	mov.f64 	%fd351, %fd303;
	@%p185 bra 	$L__BB3_47;
	abs.f64 	%fd54, %fd303;
	abs.f64 	%fd55, %fd53;
	setp.lt.f64 	%p186, %fd54, %fd55;
	mov.u64 	%rd367, %rd43;
	mov.f64 	%fd351, %fd53;
	@%p186 bra 	$L__BB3_47;
	setp.lt.f64 	%p187, %fd55, %fd54;
	mov.u64 	%rd367, %rd314;
	mov.f64 	%fd351, %fd303;
	@%p187 bra 	$L__BB3_47;
	setp.lt.s64 	%p188, %rd314, %rd43;
	min.s64 	%rd367, %rd314, %rd43;
	selp.f64 	%fd351, %fd303, %fd53, %p188;
$L__BB3_47:
	setp.ne.s32 	%p189, %r282, 0;
	@%p189 bra 	$L__BB3_49;
	shr.u32 	%r383, %r1, 1;
	and.b32  	%r384, %r383, 496;
	mov.u32 	%r385, _ZN6thrust24THRUST_300001_SM_1000_NS8cuda_cub4core6detail5shmemE;
	add.s32 	%r386, %r385, %r384;
	st.shared.f64 	[%r386+8], %fd351;
	st.shared.u64 	[%r386+16], %rd367;
$L__BB3_49:
	bar.sync 	0;
	setp.ne.s32 	%p190, %r1, 0;
	@%p190 bra 	$L__BB3_204;
	ld.shared.f64 	%fd58, [_ZN6thrust24THRUST_300001_SM_1000_NS8cuda_cub4core6detail5shmemE+24];
	ld.shared.u64 	%rd46, [_ZN6thrust24THRUST_300001_SM_1000_NS8cuda_cub4core6detail5shmemE+32];
	abs.f64 	%fd59, %fd351;
	abs.f64 	%fd60, %fd58;
	setp.lt.f64 	%p191, %fd59, %fd60;
	mov.u64 	%rd316, %rd46;
	mov.f64 	%fd305, %fd58;
	@%p191 bra 	$L__BB3_53;
	setp.lt.f64 	%p192, %fd60, %fd59;
	mov.u64 	%rd316, %rd367;
	mov.f64 	%fd305, %fd351;
	@%p192 bra 	$L__BB3_53;
	setp.lt.s64 	%p193, %rd367, %rd46;
	min.s64 	%rd316, %rd367, %rd46;
	selp.f64 	%fd305, %fd351, %fd58, %p193;
$L__BB3_53:
	ld.shared.f64 	%fd63, [_ZN6thrust24THRUST_300001_SM_1000_NS8cuda_cub4core6detail5shmemE+40];
	ld.shared.u64 	%rd49, [_ZN6thrust24THRUST_300001_SM_1000_NS8cuda_cub4core6detail5shmemE+48];
	abs.f64 	%fd64, %fd305;
	abs.f64 	%fd65, %fd63;
	setp.lt.f64 	%p194, %fd64, %fd65;
	mov.u64 	%rd317, %rd49;
	mov.f64 	%fd306, %fd63;
	@%p194 bra 	$L__BB3_56;
	setp.lt.f64 	%p195, %fd65, %fd64;
	mov.u64 	%rd317, %rd316;
	mov.f64 	%fd306, %fd305;
	@%p195 bra 	$L__BB3_56;
	setp.lt.s64 	%p196, %rd316, %rd49;
	min.s64 	%rd317, %rd316, %rd49;
	selp.f64 	%fd306, %fd305, %fd63, %p196;
$L__BB3_56:
	ld.shared.f64 	%fd68, [_ZN6thrust24THRUST_300001_SM_1000_NS8cuda_cub4core6detail5shmemE+56];
	ld.shared.u64 	%rd52, [_ZN6thrust24THRUST_300001_SM_1000_NS8cuda_cub4core6detail5shmemE+64];
	abs.f64 	%fd69, %fd306;
	abs.f64 	%fd70, %fd68;
	setp.lt.f64 	%p197, %fd69, %fd70;
	mov.u64 	%rd318, %rd52;
	mov.f64 	%fd307, %fd68;
	@%p197 bra 	$L__BB3_59;
	setp.lt.f64 	%p198, %fd70, %fd69;
	mov.u64 	%rd318, %rd317;
	mov.f64 	%fd307, %fd306;
	@%p198 bra 	$L__BB3_59;
	setp.lt.s64 	%p199, %rd317, %rd52;
	min.s64 	%rd318, %rd317, %rd52;
	selp.f64 	%fd307, %fd306, %fd68, %p199;
$L__BB3_59:
	ld.shared.f64 	%fd73, [_ZN6thrust24THRUST_300001_SM_1000_NS8cuda_cub4core6detail5shmemE+72];
	ld.shared.u64 	%rd55, [_ZN6thrust24THRUST_300001_SM_1000_NS8cuda_cub4core6detail5shmemE+80];
	abs.f64 	%fd74, %fd307;
	abs.f64 	%fd75, %fd73;
	setp.lt.f64 	%p200, %fd74, %fd75;
	mov.u64 	%rd319, %rd55;
	mov.f64 	%fd308, %fd73;
	@%p200 bra 	$L__BB3_62;
	setp.lt.f64 	%p201, %fd75, %fd74;
	mov.u64 	%rd319, %rd318;
	mov.f64 	%fd308, %fd307;
	@%p201 bra 	$L__BB3_62;
	setp.lt.s64 	%p202, %rd318, %rd55;
	min.s64 	%rd319, %rd318, %rd55;
	selp.f64 	%fd308, %fd307, %fd73, %p202;
$L__BB3_62:
	ld.shared.f64 	%fd78, [_ZN6thrust24THRUST_300001_SM_1000_NS8cuda_cub4core6detail5shmemE+88];
	ld.shared.u64 	%rd58, [_ZN6thrust24THRUST_300001_SM_1000_NS8cuda_cub4core6detail5shmemE+96];
	abs.f64 	%fd79, %fd308;
	abs.f64 	%fd80, %fd78;
	setp.lt.f64 	%p203, %fd79, %fd80;
	mov.u64 	%rd320, %rd58;
	mov.f64 	%fd309, %fd78;
	@%p203 bra 	$L__BB3_65;
	setp.lt.f64 	%p204, %fd80, %fd79;
	mov.u64 	%rd320, %rd319;
	mov.f64 	%fd309, %fd308;
	@%p204 bra 	$L__BB3_65;
	setp.lt.s64 	%p205, %rd319, %rd58;
	min.s64 	%rd320, %rd319, %rd58;
	selp.f64 	%fd309, %fd308, %fd78, %p205;
$L__BB3_65:
	ld.shared.f64 	%fd83, [_ZN6thrust24THRUST_300001_SM_1000_NS8cuda_cub4core6detail5shmemE+104];
	ld.shared.u64 	%rd61, [_ZN6thrust24THRUST_300001_SM_1000_NS8cuda_cub4core6detail5shmemE+112];
	abs.f64 	%fd84, %fd309;
	abs.f64 	%fd85, %fd83;
	setp.lt.f64 	%p206, %fd84, %fd85;
	mov.u64 	%rd321, %rd61;
	mov.f64 	%fd310, %fd83;
	@%p206 bra 	$L__BB3_68;
	setp.lt.f64 	%p207, %fd85, %fd84;
	mov.u64 	%rd321, %rd320;
	mov.f64 	%fd310, %fd309;
	@%p207 bra 	$L__BB3_68;
	setp.lt.s64 	%p208, %rd320, %rd61;
	min.s64 	%rd321, %rd320, %rd61;
	selp.f64 	%fd310, %fd309, %fd83, %p208;
$L__BB3_68:
	ld.shared.f64 	%fd88, [_ZN6thrust24THRUST_300001_SM_1000_NS8cuda_cub4core6detail5shmemE+120];
	ld.shared.u64 	%rd64, [_ZN6thrust24THRUST_300001_SM_1000_NS8cuda_cub4core6detail5shmemE+128];
	abs.f64 	%fd89, %fd310;
	abs.f64 	%fd90, %fd88;
	setp.lt.f64 	%p209, %fd89, %fd90;
	mov.u64 	%rd367, %rd64;
	mov.f64 	%fd351, %fd88;
	@%p209 bra 	$L__BB3_204;
	setp.lt.f64 	%p210, %fd90, %fd89;
	mov.u64 	%rd367, %rd321;
	mov.f64 	%fd351, %fd310;
	@%p210 bra 	$L__BB3_204;
	setp.lt.s64 	%p211, %rd321, %rd64;
	min.s64 	%rd367, %rd321, %rd64;
	selp.f64 	%fd351, %fd310, %fd88, %p211;
	bra.uni 	$L__BB3_204;
$L__BB3_71:
	// begin inline asm
	mov.u32 %r169, %laneid;
	// end inline asm
	and.b32  	%r190, %r1, 992;
	add.s32 	%r191, %r190, 32;
	setp.gt.s32 	%p118, %r191, %r36;
	not.b32 	%r192, %r190;
	add.s32 	%r193, %r36, %r192;
	selp.b32 	%r188, %r193, 31, %p118;
	mov.b64 	%rd276, %fd298;
	mov.b64 	{%r171, %r176}, %rd276;
	mov.b32 	%r187, 1;
	mov.b32 	%r189, -1;
	// begin inline asm
	shfl.sync.down.b32 %r170, %r171, %r187, %r188, %r189;
	// end inline asm
	// begin inline asm
	shfl.sync.down.b32 %r175, %r176, %r187, %r188, %r189;
	// end inline asm
	mov.b64 	%rd277, {%r170, %r175};
	mov.b64 	%fd92, %rd277;
	mov.b64 	{%r181, %r186}, %rd309;
	// begin inline asm
	shfl.sync.down.b32 %r180, %r181, %r187, %r188, %r189;
	// end inline asm
	// begin inline asm
	shfl.sync.down.b32 %r185, %r186, %r187, %r188, %r189;
	// end inline asm
	mov.b64 	%rd66, {%r180, %r185};
	setp.ge.s32 	%p119, %r169, %r188;
	mov.u64 	%rd322, %rd309;
	mov.f64 	%fd311, %fd298;
	@%p119 bra 	$L__BB3_75;
	abs.f64 	%fd93, %fd298;
	abs.f64 	%fd94, %fd92;
	setp.lt.f64 	%p120, %fd93, %fd94;
	mov.u64 	%rd322, %rd66;
	mov.f64 	%fd311, %fd92;
	@%p120 bra 	$L__BB3_75;
	setp.lt.f64 	%p121, %fd94, %fd93;
	mov.u64 	%rd322, %rd309;
	mov.f64 	%fd311, %fd298;
	@%p121 bra 	$L__BB3_75;
	setp.lt.s64 	%p122, %rd309, %rd66;
	min.s64 	%rd322, %rd309, %rd66;
	selp.f64 	%fd311, %fd298, %fd92, %p122;
$L__BB3_75:
	mov.b64 	%rd278, %fd311;
	mov.b64 	{%r195, %r200}, %rd278;
	mov.b32 	%r211, 2;
	mov.b32 	%r213, -1;
	// begin inline asm
	shfl.sync.down.b32 %r194, %r195, %r211, %r188, %r213;
	// end inline asm
	// begin inline asm
	shfl.sync.down.b32 %r199, %r200, %r211, %r188, %r213;
	// end inline asm
	mov.b64 	%rd279, {%r194, %r199};
	mov.b64 	%fd97, %rd279;
	mov.b64 	{%r205, %r210}, %rd322;
	// begin inline asm
	shfl.sync.down.b32 %r204, %r205, %r211, %r188, %r213;
	// end inline asm
	// begin inline asm
	shfl.sync.down.b32 %r209, %r210, %r211, %r188, %r213;
	// end inline asm
	mov.b64 	%rd69, {%r204, %r209};
	add.s32 	%r214, %r169, 2;
	setp.gt.s32 	%p123, %r214, %r188;
	mov.u64 	%rd323, %rd322;
	mov.f64 	%fd312, %fd311;
	@%p123 bra 	$L__BB3_79;
	abs.f64 	%fd98, %fd311;
	abs.f64 	%fd99, %fd97;
	setp.lt.f64 	%p124, %fd98, %fd99;
	mov.u64 	%rd323, %rd69;
	mov.f64 	%fd312, %fd97;
	@%p124 bra 	$L__BB3_79;
	setp.lt.f64 	%p125, %fd99, %fd98;
	mov.u64 	%rd323, %rd322;
	mov.f64 	%fd312, %fd311;
	@%p125 bra 	$L__BB3_79;
	setp.lt.s64 	%p126, %rd322, %rd69;
	min.s64 	%rd323, %rd322, %rd69;
	selp.f64 	%fd312, %fd311, %fd97, %p126;
$L__BB3_79:
	mov.b64 	%rd280, %fd312;
	mov.b64 	{%r216, %r221}, %rd280;
	mov.b32 	%r232, 4;
	mov.b32 	%r234, -1;
	// begin inline asm
	shfl.sync.down.b32 %r215, %r216, %r232, %r188, %r234;
	// end inline asm
	// begin inline asm
	shfl.sync.down.b32 %r220, %r221, %r232, %r188, %r234;
	// end inline asm
	mov.b64 	%rd281, {%r215, %r220};
	mov.b64 	%fd102, %rd281;
	mov.b64 	{%r226, %r231}, %rd323;
	// begin inline asm
	shfl.sync.down.b32 %r225, %r226, %r232, %r188, %r234;
	// end inline asm
	// begin inline asm
	shfl.sync.down.b32 %r230, %r231, %r232, %r188, %r234;
	// end inline asm
	mov.b64 	%rd72, {%r225, %r230};
	add.s32 	%r235, %r169, 4;
	setp.gt.s32 	%p127, %r235, %r188;
	mov.u64 	%rd324, %rd323;
	mov.f64 	%fd313, %fd312;
	@%p127 bra 	$L__BB3_83;
	abs.f64 	%fd103, %fd312;
	abs.f64 	%fd104, %fd102;
	setp.lt.f64 	%p128, %fd103, %fd104;
	mov.u64 	%rd324, %rd72;
	mov.f64 	%fd313, %fd102;
	@%p128 bra 	$L__BB3_83;
	setp.lt.f64 	%p129, %fd104, %fd103;
	mov.u64 	%rd324, %rd323;
	mov.f64 	%fd313, %fd312;
	@%p129 bra 	$L__BB3_83;
	setp.lt.s64 	%p130, %rd323, %rd72;
	min.s64 	%rd324, %rd323, %rd72;
	selp.f64 	%fd313, %fd312, %fd102, %p130;
$L__BB3_83:
	mov.b64 	%rd282, %fd313;
	mov.b64 	{%r237, %r242}, %rd282;
	mov.b32 	%r253, 8;
	mov.b32 	%r255, -1;
	// begin inline asm
	shfl.sync.down.b32 %r236, %r237, %r253, %r188, %r255;
	// end inline asm
	// begin inline asm
	shfl.sync.down.b32 %r241, %r242, %r253, %r188, %r255;
	// end inline asm
	mov.b64 	%rd283, {%r236, %r241};
	mov.b64 	%fd107, %rd283;
	mov.b64 	{%r247, %r252}, %rd324;
	// begin inline asm
	shfl.sync.down.b32 %r246, %r247, %r253, %r188, %r255;
	// end inline asm
	// begin inline asm
	shfl.sync.down.b32 %r251, %r252, %r253, %r188, %r255;
	// end inline asm
	mov.b64 	%rd75, {%r246, %r251};
	add.s32 	%r256, %r169, 8;
	setp.gt.s32 	%p131, %r256, %r188;
	mov.u64 	%rd325, %rd324;
	mov.f64 	%fd314, %fd313;
	@%p131 bra 	$L__BB3_87;
	abs.f64 	%fd108, %fd313;
	abs.f64 	%fd109, %fd107;
	setp.lt.f64 	%p132, %fd108, %fd109;
	mov.u64 	%rd325, %rd75;
	mov.f64 	%fd314, %fd107;
	@%p132 bra 	$L__BB3_87;
	setp.lt.f64 	%p133, %fd109, %fd108;
	mov.u64 	%rd325, %rd324;
	mov.f64 	%fd314, %fd313;
	@%p133 bra 	$L__BB3_87;
	setp.lt.s64 	%p134, %rd324, %rd75;
	min.s64 	%rd325, %rd324, %rd75;
	selp.f64 	%fd314, %fd313, %fd107, %p134;
$L__BB3_87:
	mov.b64 	%rd284, %fd314;
	mov.b64 	{%r258, %r263}, %rd284;
	mov.b32 	%r274, 16;
	mov.b32 	%r276, -1;
	// begin inline asm
	shfl.sync.down.b32 %r257, %r258, %r274, %r188, %r276;
	// end inline asm
	// begin inline asm
	shfl.sync.down.b32 %r262, %r263, %r274, %r188, %r276;
	// end inline asm
	mov.b64 	%rd285, {%r257, %r262};
	mov.b64 	%fd112, %rd285;
	mov.b64 	{%r268, %r273}, %rd325;
	// begin inline asm
	shfl.sync.down.b32 %r267, %r268, %r274, %r188, %r276;
	// end inline asm
	// begin inline asm
	shfl.sync.down.b32 %r272, %r273, %r274, %r188, %r276;
	// end inline asm
	mov.b64 	%rd78, {%r267, %r272};
	add.s32 	%r277, %r169, 16;
	setp.gt.s32 	%p135, %r277, %r188;
	mov.u64 	%rd367, %rd325;
	mov.f64 	%fd351, %fd314;
	@%p135 bra 	$L__BB3_91;
	abs.f64 	%fd113, %fd314;
	abs.f64 	%fd114, %fd112;
	setp.lt.f64 	%p136, %fd113, %fd114;
	mov.u64 	%rd367, %rd78;
	mov.f64 	%fd351, %fd112;
	@%p136 bra 	$L__BB3_91;
	setp.lt.f64 	%p137, %fd114, %fd113;
	mov.u64 	%rd367, %rd325;
	mov.f64 	%fd351, %fd314;
	@%p137 bra 	$L__BB3_91;
	setp.lt.s64 	%p138, %rd325, %rd78;
	min.s64 	%rd367, %rd325, %rd78;
	selp.f64 	%fd351, %fd314, %fd112, %p138;
$L__BB3_91:
	setp.ne.s32 	%p139, %r169, 0;
	@%p139 bra 	$L__BB3_93;
	shr.u32 	%r278, %r1, 1;
	and.b32  	%r279, %r278, 496;
	mov.u32 	%r280, _ZN6thrust24THRUST_300001_SM_1000_NS8cuda_cub4core6detail5shmemE;
	add.s32 	%r281, %r280, %r279;
	st.shared.f64 	[%r281+8], %fd351;
	st.shared.u64 	[%r281+16], %rd367;
$L__BB3_93:
	bar.sync 	0;
	setp.ne.s32 	%p140, %r1, 0;
	@%p140 bra 	$L__BB3_204;
	setp.lt.s32 	%p141, %r36, 33;
	mov.f64 	%fd316, %fd351;
	mov.u64 	%rd327, %rd367;
	@%p141 bra 	$L__BB3_98;
	ld.shared.f64 	%fd117, [_ZN6thrust24THRUST_300001_SM_1000_NS8cuda_cub4core6detail5shmemE+24];
	ld.shared.u64 	%rd81, [_ZN6thrust24THRUST_300001_SM_1000_NS8cuda_cub4core6detail5shmemE+32];
	abs.f64 	%fd118, %fd351;
	abs.f64 	%fd119, %fd117;
	setp.lt.f64 	%p142, %fd118, %fd119;
	mov.f64 	%fd316, %fd117;
	mov.u64 	%rd327, %rd81;
	@%p142 bra 	$L__BB3_98;
	setp.lt.f64 	%p143, %fd119, %fd118;
	mov.f64 	%fd316, %fd351;
	mov.u64 	%rd327, %rd367;
	@%p143 bra 	$L__BB3_98;
	setp.lt.s64 	%p144, %rd367, %rd81;
	min.s64 	%rd327, %rd367, %rd81;
	selp.f64 	%fd316, %fd351, %fd117, %p144;
$L__BB3_98:
	setp.lt.s32 	%p145, %r36, 65;
	mov.f64 	%fd317, %fd316;
	mov.u64 	%rd328, %rd327;
	@%p145 bra 	$L__BB3_102;
	ld.shared.f64 	%fd122, [_ZN6thrust24THRUST_300001_SM_1000_NS8cuda_cub4core6detail5shmemE+40];
	ld.shared.u64 	%rd84, [_ZN6thrust24THRUST_300001_SM_1000_NS8cuda_cub4core6detail5shmemE+48];
	abs.f64 	%fd123, %fd316;
	abs.f64 	%fd124, %fd122;
	setp.lt.f64 	%p146, %fd123, %fd124;
	mov.f64 	%fd317, %fd122;
	mov.u64 	%rd328, %rd84;
	@%p146 bra 	$L__BB3_102;
	setp.lt.f64 	%p147, %fd124, %fd123;
	mov.f64 	%fd317, %fd316;
	mov.u64 	%rd328, %rd327;
	@%p147 bra 	$L__BB3_102;
	setp.lt.s64 	%p148, %rd327, %rd84;
	min.s64 	%rd328, %rd327, %rd84;
	selp.f64 	%fd317, %fd316, %fd122, %p148;
$L__BB3_102:
	setp.lt.s32 	%p149, %r36, 97;
	mov.f64 	%fd318, %fd317;
	mov.u64 	%rd329, %rd328;
	@%p149 bra 	$L__BB3_106;
	ld.shared.f64 	%fd127, [_ZN6thrust24THRUST_300001_SM_1000_NS8cuda_cub4core6detail5shmemE+56];
	ld.shared.u64 	%rd87, [_ZN6thrust24THRUST_300001_SM_1000_NS8cuda_cub4core6detail5shmemE+64];
	abs.f64 	%fd128, %fd317;
	abs.f64 	%fd129, %fd127;
	setp.lt.f64 	%p150, %fd128, %fd129;
	mov.f64 	%fd318, %fd127;
	mov.u64 	%rd329, %rd87;
	@%p150 bra 	$L__BB3_106;
	setp.lt.f64 	%p151, %fd129, %fd128;
	mov.f64 	%fd318, %fd317;
	mov.u64 	%rd329, %rd328;
	@%p151 bra 	$L__BB3_106;
	setp.lt.s64 	%p152, %rd328, %rd87;
	min.s64 	%rd329, %rd328, %rd87;
	selp.f64 	%fd318, %fd317, %fd127, %p152;
$L__BB3_106:
	setp.lt.s32 	%p153, %r36, 129;
	mov.f64 	%fd319, %fd318;
	mov.u64 	%rd330, %rd329;
	@%p153 bra 	$L__BB3_110;
	ld.shared.f64 	%fd132, [_ZN6thrust24THRUST_300001_SM_1000_NS8cuda_cub4core6detail5shmemE+72];
	ld.shared.u64 	%rd90, [_ZN6thrust24THRUST_300001_SM_1000_NS8cuda_cub4core6detail5shmemE+80];
	abs.f64 	%fd133, %fd318;
	abs.f64 	%fd134, %fd132;
	setp.lt.f64 	%p154, %fd133, %fd134;
	mov.f64 	%fd319, %fd132;
	mov.u64 	%rd330, %rd90;
	@%p154 bra 	$L__BB3_110;
	setp.lt.f64 	%p155, %fd134, %fd133;
	mov.f64 	%fd319, %fd318;
	mov.u64 	%rd330, %rd329;
	@%p155 bra 	$L__BB3_110;
	setp.lt.s64 	%p156, %rd329, %rd90;
	min.s64 	%rd330, %rd329, %rd90;
	selp.f64 	%fd319, %fd318, %fd132, %p156;
$L__BB3_110:
	setp.lt.s32 	%p157, %r36, 161;
	mov.f64 	%fd320, %fd319;
	mov.u64 	%rd331, %rd330;
	@%p157 bra 	$L__BB3_114;
	ld.shared.f64 	%fd137, [_ZN6thrust24THRUST_300001_SM_1000_NS8cuda_cub4core6detail5shmemE+88];
	ld.shared.u64 	%rd93, [_ZN6thrust24THRUST_300001_SM_1000_NS8cuda_cub4core6detail5shmemE+96];
	abs.f64 	%fd138, %fd319;
	abs.f64 	%fd139, %fd137;
	setp.lt.f64 	%p158, %fd138, %fd139;
	mov.f64 	%fd320, %fd137;
	mov.u64 	%rd331, %rd93;
	@%p158 bra 	$L__BB3_114;
	setp.lt.f64 	%p159, %fd139, %fd138;
	mov.f64 	%fd320, %fd319;
	mov.u64 	%rd331, %rd330;
	@%p159 bra 	$L__BB3_114;
	setp.lt.s64 	%p160, %rd330, %rd93;
	min.s64 	%rd331, %rd330, %rd93;
	selp.f64 	%fd320, %fd319, %fd137, %p160;
$L__BB3_114:
	setp.lt.s32 	%p161, %r36, 193;
	mov.f64 	%fd321, %fd320;
	mov.u64 	%rd332, %rd331;
	@%p161 bra 	$L__BB3_118;
	ld.shared.f64 	%fd142, [_ZN6thrust24THRUST_300001_SM_1000_NS8cuda_cub4core6detail5shmemE+104];
	ld.shared.u64 	%rd96, [_ZN6thrust24THRUST_300001_SM_1000_NS8cuda_cub4core6detail5shmemE+112];
	abs.f64 	%fd143, %fd320;
	abs.f64 	%fd144, %fd142;
	setp.lt.f64 	%p162, %fd143, %fd144;
	mov.f64 	%fd321, %fd142;
	mov.u64 	%rd332, %rd96;
	@%p162 bra 	$L__BB3_118;
	setp.lt.f64 	%p163, %fd144, %fd143;
	mov.f64 	%fd321, %fd320;
	mov.u64 	%rd332, %rd331;
	@%p163 bra 	$L__BB3_118;
	setp.lt.s64 	%p164, %rd331, %rd96;
	min.s64 	%rd332, %rd331, %rd96;
	selp.f64 	%fd321, %fd320, %fd142, %p164;
$L__BB3_118:
	setp.lt.s32 	%p165, %r36, 225;
	mov.u64 	%rd367, %rd332;
	mov.f64 	%fd351, %fd321;
	@%p165 bra 	$L__BB3_204;
	ld.shared.f64 	%fd147, [_ZN6thrust24THRUST_300001_SM_1000_NS8cuda_cub4core6detail5shmemE+120];
	ld.shared.u64 	%rd99, [_ZN6thrust24THRUST_300001_SM_1000_NS8cuda_cub4core6detail5shmemE+128];
	abs.f64 	%fd148, %fd321;
	abs.f64 	%fd149, %fd147;
	setp.lt.f64 	%p166, %fd148, %fd149;
	mov.u64 	%rd367, %rd99;
	mov.f64 	%fd351, %fd147;
	@%p166 bra 	$L__BB3_204;
	setp.lt.f64 	%p167, %fd149, %fd148;
	mov.u64 	%rd367, %rd332;
	mov.f64 	%fd351, %fd321;
	@%p167 bra 	$L__BB3_204;
	setp.lt.s64 	%p168, %rd332, %rd99;
	min.s64 	%rd367, %rd332, %rd99;
	selp.f64 	%fd351, %fd321, %fd147, %p168;
	bra.uni 	$L__BB3_204;
$L__BB3_122:
	mov.u32 	%r17, %tid.x;
	cvt.u64.u32 	%rd200, %r17;
	cvta.to.global.u64 	%rd201, %rd197;
	mul.wide.u32 	%rd202, %r17, 8;
	add.s64 	%rd203, %rd201, %rd202;
	ld.global.f64 	%fd274, [%rd203];
	add.s32 	%r37, %r17, 256;
	cvt.u64.u32 	%rd204, %r37;
	ld.global.f64 	%fd275, [%rd203+2048];
	add.s32 	%r38, %r17, 512;
	cvt.u64.u32 	%rd205, %r38;
	ld.global.f64 	%fd276, [%rd203+4096];
	add.s32 	%r39, %r17, 768;
	cvt.u64.u32 	%rd206, %r39;
	ld.global.f64 	%fd277, [%rd203+6144];
	or.b32  	%r40, %r17, 1024;
	cvt.u64.u32 	%rd101, %r40;
	add.s64 	%rd354, %rd198, %rd101;
	ld.global.f64 	%fd338, [%rd203+8192];
	abs.f64 	%fd278, %fd274;
	abs.f64 	%fd279, %fd275;
	setp.geu.f64 	%p3, %fd278, %fd279;
	selp.f64 	%fd280, %fd274, %fd275, %p3;
	selp.b64 	%rd207, %rd200, %rd204, %p3;
	abs.f64 	%fd281, %fd280;
	abs.f64 	%fd282, %fd276;
	setp.geu.f64 	%p4, %fd281, %fd282;
	selp.f64 	%fd283, %fd280, %fd276, %p4;
	selp.b64 	%rd208, %rd207, %rd205, %p4;
	abs.f64 	%fd284, %fd283;
	abs.f64 	%fd285, %fd277;
	setp.geu.f64 	%p5, %fd284, %fd285;
	selp.f64 	%fd152, %fd283, %fd277, %p5;
	selp.b64 	%rd104, %rd208, %rd206, %p5;
	abs.f64 	%fd153, %fd152;
	abs.f64 	%fd154, %fd338;
	setp.lt.f64 	%p6, %fd153, %fd154;
	@%p6 bra 	$L__BB3_124;
	setp.lt.f64 	%p7, %fd154, %fd153;
	setp.lt.u64 	%p8, %rd104, %rd101;
	or.pred  	%p9, %p7, %p8;
	selp.f64 	%fd338, %fd152, %fd338, %p9;
	add.s64 	%rd211, %rd198, %rd104;
	selp.b64 	%rd354, %rd211, %rd354, %p9;
$L__BB3_124:
	setp.lt.u32 	%p10, %r36, 2560;
	mov.b32 	%r394, 1280;
	@%p10 bra 	$L__BB3_137;
	mov.b32 	%r393, 1280;
	mov.f64 	%fd323, %fd338;
$L__BB3_126:
	cvt.u64.u32 	%rd212, %r393;
	add.s64 	%rd213, %rd200, %rd212;
	mul.wide.u32 	%rd214, %r393, 8;
	cvta.to.global.u64 	%rd215, %rd197;
	add.s64 	%rd217, %rd215, %rd202;
	add.s64 	%rd218, %rd217, %rd214;
	add.s64 	%rd335, %rd213, %rd198;
	ld.global.f64 	%fd324, [%rd218];
	ld.global.f64 	%fd325, [%rd218+2048];
	ld.global.f64 	%fd326, [%rd218+4096];
	ld.global.f64 	%fd327, [%rd218+6144];
	ld.global.f64 	%fd338, [%rd218+8192];
	abs.f64 	%fd163, %fd323;
	abs.f64 	%fd164, %fd324;
	setp.lt.f64 	%p11, %fd163, %fd164;
	@%p11 bra 	$L__BB3_128;
	setp.lt.f64 	%p12, %fd164, %fd163;
	setp.lt.s64 	%p13, %rd354, %rd335;
	or.pred  	%p14, %p12, %p13;
	selp.f64 	%fd324, %fd323, %fd324, %p14;
	selp.b64 	%rd335, %rd354, %rd335, %p14;
$L__BB3_128:
	cvt.u64.u32 	%rd219, %r393;
	add.s64 	%rd220, %rd200, %rd219;
	add.s64 	%rd221, %rd220, %rd198;
	add.s64 	%rd336, %rd221, 256;
	abs.f64 	%fd167, %fd324;
	abs.f64 	%fd168, %fd325;
	setp.lt.f64 	%p15, %fd167, %fd168;
	@%p15 bra 	$L__BB3_130;
	setp.lt.f64 	%p16, %fd168, %fd167;
	add.s64 	%rd226, %rd221, 256;
	setp.lt.s64 	%p17, %rd335, %rd226;
	or.pred  	%p18, %p16, %p17;
	selp.f64 	%fd325, %fd324, %fd325, %p18;
	selp.b64 	%rd336, %rd335, %rd226, %p18;
$L__BB3_130:
	add.s64 	%rd337, %rd221, 512;
	abs.f64 	%fd171, %fd325;
	abs.f64 	%fd172, %fd326;
	setp.lt.f64 	%p19, %fd171, %fd172;
	@%p19 bra 	$L__BB3_132;
	setp.lt.f64 	%p20, %fd172, %fd171;
	add.s64 	%rd234, %rd221, 512;
	setp.lt.s64 	%p21, %rd336, %rd234;
	or.pred  	%p22, %p20, %p21;
	selp.f64 	%fd326, %fd325, %fd326, %p22;
	selp.b64 	%rd337, %rd336, %rd234, %p22;
$L__BB3_132:
	add.s64 	%rd338, %rd221, 768;
	abs.f64 	%fd175, %fd326;
	abs.f64 	%fd176, %fd327;
	setp.lt.f64 	%p23, %fd175, %fd176;
	@%p23 bra 	$L__BB3_134;
	setp.lt.f64 	%p24, %fd176, %fd175;
	setp.lt.s64 	%p25, %rd337, %rd338;
	or.pred  	%p26, %p24, %p25;
	selp.f64 	%fd327, %fd326, %fd327, %p26;
	selp.b64 	%rd338, %rd337, %rd338, %p26;
$L__BB3_134:
	add.s64 	%rd354, %rd221, 1024;
	abs.f64 	%fd179, %fd327;
	abs.f64 	%fd180, %fd338;
	setp.lt.f64 	%p27, %fd179, %fd180;
	@%p27 bra 	$L__BB3_136;
	setp.lt.f64 	%p28, %fd180, %fd179;
	setp.lt.s64 	%p29, %rd338, %rd354;
	or.pred  	%p30, %p28, %p29;
	selp.f64 	%fd338, %fd327, %fd338, %p30;
	selp.b64 	%rd354, %rd338, %rd354, %p30;
$L__BB3_136:
	add.s32 	%r394, %r393, 1280;
	add.s32 	%r43, %r393, 2560;
	setp.le.s32 	%p31, %r43, %r36;
	mov.u32 	%r393, %r394;
	mov.f64 	%fd323, %fd338;
	@%p31 bra 	$L__BB3_126;
$L__BB3_137:
	setp.le.s32 	%p32, %r36, %r394;
	@%p32 bra 	$L__BB3_160;
	sub.s32 	%r21, %r36, %r394;
	setp.ge.s32 	%p33, %r17, %r21;
	@%p33 bra 	$L__BB3_160;
	cvta.to.global.u64 	%rd127, %rd197;
	not.b32 	%r44, %r17;
	add.s32 	%r45, %r36, %r44;
	sub.s32 	%r22, %r45, %r394;
	and.b32  	%r46, %r22, 768;
	setp.eq.s32 	%p34, %r46, 768;
	mov.u32 	%r397, %r17;
	@%p34 bra 	$L__BB3_145;
	add.s32 	%r47, %r17, %r394;
	cvt.u64.u32 	%rd242, %r47;
	add.s64 	%rd342, %rd198, %rd242;
	mul.wide.u32 	%rd243, %r47, 8;
	add.s64 	%rd341, %rd127, %rd243;
	shr.u32 	%r48, %r22, 8;
	add.s32 	%r49, %r48, 1;
	and.b32  	%r50, %r49, 3;
	neg.s32 	%r395, %r50;
	mov.u32 	%r397, %r17;
$L__BB3_141:
	.pragma "nounroll";
	mov.u64 	%rd132, %rd354;
	mov.f64 	%fd184, %fd338;
	ld.global.f64 	%fd185, [%rd341];
	abs.f64 	%fd186, %fd184;
	abs.f64 	%fd187, %fd185;
	setp.lt.f64 	%p35, %fd186, %fd187;
	mov.f64 	%fd338, %fd185;
	mov.u64 	%rd354, %rd342;
	@%p35 bra 	$L__BB3_144;
	setp.lt.f64 	%p36, %fd187, %fd186;
	mov.f64 	%fd338, %fd184;
	mov.u64 	%rd354, %rd132;
	@%p36 bra 	$L__BB3_144;
	setp.lt.s64 	%p37, %rd132, %rd342;
	selp.f64 	%fd338, %fd184, %fd185, %p37;
	min.s64 	%rd354, %rd132, %rd342;
$L__BB3_144:
	add.s32 	%r397, %r397, 256;
	add.s64 	%rd342, %rd342, 256;
	add.s64 	%rd341, %rd341, 2048;
	add.s32 	%r395, %r395, 1;
	setp.ne.s32 	%p38, %r395, 0;
	@%p38 bra 	$L__BB3_141;
$L__BB3_145:
	setp.lt.u32 	%p39, %r22, 768;
	@%p39 bra 	$L__BB3_160;
	add.s32 	%r398, %r397, %r394;
	cvt.u64.u32 	%rd244, %r398;
	add.s64 	%rd349, %rd198, %rd244;
	cvt.u64.u32 	%rd245, %r397;
	cvt.u64.u32 	%rd246, %r394;
	add.s64 	%rd247, %rd245, %rd246;
	shl.b64 	%rd248, %rd247, 3;
	add.s64 	%rd249, %rd248, %rd127;
	add.s64 	%rd348, %rd249, 6144;
	mul.wide.u32 	%rd250, %r398, 8;
	add.s64 	%rd347, %rd127, %rd250;
	add.s32 	%r399, %r397, 512;
$L__BB3_147:
	mov.u32 	%r32, %r399;
	ld.global.f64 	%fd193, [%rd347];
	abs.f64 	%fd194, %fd338;
	abs.f64 	%fd195, %fd193;
	setp.lt.f64 	%p40, %fd194, %fd195;
	mov.f64 	%fd335, %fd193;
	mov.u64 	%rd351, %rd349;
	@%p40 bra 	$L__BB3_150;
	setp.lt.f64 	%p41, %fd195, %fd194;
	mov.f64 	%fd335, %fd338;
	mov.u64 	%rd351, %rd354;
	@%p41 bra 	$L__BB3_150;
	setp.lt.s64 	%p42, %rd354, %rd349;
	selp.f64 	%fd335, %fd338, %fd193, %p42;
	min.s64 	%rd351, %rd354, %rd349;
$L__BB3_150:
	add.s32 	%r51, %r398, 256;
	cvt.u64.u32 	%rd251, %r51;
	add.s64 	%rd148, %rd198, %rd251;
	ld.global.f64 	%fd198, [%rd348+-4096];
	abs.f64 	%fd199, %fd335;
	abs.f64 	%fd200, %fd198;
	setp.lt.f64 	%p43, %fd199, %fd200;
	mov.f64 	%fd336, %fd198;
	mov.u64 	%rd352, %rd148;
	@%p43 bra 	$L__BB3_153;
	setp.lt.f64 	%p44, %fd200, %fd199;
	mov.f64 	%fd336, %fd335;
	mov.u64 	%rd352, %rd351;
	@%p44 bra 	$L__BB3_153;
	setp.lt.s64 	%p45, %rd351, %rd148;
	selp.f64 	%fd336, %fd335, %fd198, %p45;
	min.s64 	%rd352, %rd351, %rd148;
$L__BB3_153:
	add.s32 	%r52, %r398, 512;
	cvt.u64.u32 	%rd252, %r52;
	add.s64 	%rd151, %rd198, %rd252;
	ld.global.f64 	%fd203, [%rd348+-2048];
	abs.f64 	%fd204, %fd336;
	abs.f64 	%fd205, %fd203;
	setp.lt.f64 	%p46, %fd204, %fd205;
	mov.f64 	%fd337, %fd203;
	mov.u64 	%rd353, %rd151;
	@%p46 bra 	$L__BB3_156;
	setp.lt.f64 	%p47, %fd205, %fd204;
	mov.f64 	%fd337, %fd336;
	mov.u64 	%rd353, %rd352;
	@%p47 bra 	$L__BB3_156;
	setp.lt.s64 	%p48, %rd352, %rd151;
	selp.f64 	%fd337, %fd336, %fd203, %p48;
	min.s64 	%rd353, %rd352, %rd151;
$L__BB3_156:
	add.s32 	%r53, %r398, 768;
	cvt.u64.u32 	%rd253, %r53;
	add.s64 	%rd154, %rd198, %rd253;
	ld.global.f64 	%fd208, [%rd348];
	abs.f64 	%fd209, %fd337;
	abs.f64 	%fd210, %fd208;
	setp.lt.f64 	%p49, %fd209, %fd210;
	mov.f64 	%fd338, %fd208;
	mov.u64 	%rd354, %rd154;
	@%p49 bra 	$L__BB3_159;
	setp.lt.f64 	%p50, %fd210, %fd209;
	mov.f64 	%fd338, %fd337;
	mov.u64 	%rd354, %rd353;
	@%p50 bra 	$L__BB3_159;
	setp.lt.s64 	%p51, %rd353, %rd154;
	selp.f64 	%fd338, %fd337, %fd208, %p51;
	min.s64 	%rd354, %rd353, %rd154;
$L__BB3_159:
	add.s64 	%rd349, %rd349, 1024;
	add.s64 	%rd348, %rd348, 8192;
	add.s64 	%rd347, %rd347, 8192;
	add.s32 	%r399, %r32, 1024;
	add.s32 	%r54, %r32, 512;
	add.s32 	%r398, %r398, 1024;
	setp.lt.s32 	%p52, %r54, %r21;
	@%p52 bra 	$L__BB3_147;
$L__BB3_160:
	// begin inline asm
	mov.u32 %r55, %laneid;
	// end inline asm
	mov.b64 	%rd254, %fd338;
	mov.b64 	{%r57, %r62}, %rd254;
	mov.b32 	%r73, 1;
	mov.b32 	%r74, 31;
	mov.b32 	%r75, -1;
	// begin inline asm
	shfl.sync.down.b32 %r56, %r57, %r73, %r74, %r75;
	// end inline asm
	// begin inline asm
	shfl.sync.down.b32 %r61, %r62, %r73, %r74, %r75;
	// end inline asm
	mov.b64 	%rd255, {%r56, %r61};
	mov.b64 	%fd214, %rd255;
	mov.b64 	{%r67, %r72}, %rd354;
	// begin inline asm
	shfl.sync.down.b32 %r66, %r67, %r73, %r74, %r75;
	// end inline asm
	// begin inline asm
	shfl.sync.down.b32 %r71, %r72, %r73, %r74, %r75;
	// end inline asm
	mov.b64 	%rd161, {%r66, %r71};
	setp.gt.s32 	%p53, %r55, 30;
	mov.f64 	%fd340, %fd338;
	mov.u64 	%rd356, %rd354;
	@%p53 bra 	$L__BB3_164;
	abs.f64 	%fd215, %fd338;
	abs.f64 	%fd216, %fd214;
	setp.lt.f64 	%p54, %fd215, %fd216;
	mov.f64 	%fd340, %fd214;
	mov.u64 	%rd356, %rd161;
	@%p54 bra 	$L__BB3_164;
	setp.lt.f64 	%p55, %fd216, %fd215;
	mov.f64 	%fd340, %fd338;
	mov.u64 	%rd356, %rd354;
	@%p55 bra 	$L__BB3_164;
	setp.lt.s64 	%p56, %rd354, %rd161;
	selp.f64 	%fd340, %fd338, %fd214, %p56;
	min.s64 	%rd356, %rd354, %rd161;
$L__BB3_164:
	mov.b64 	%rd256, %fd340;
	mov.b64 	{%r77, %r82}, %rd256;
	mov.b32 	%r93, 2;
	mov.b32 	%r94, 31;
	mov.b32 	%r95, -1;
	// begin inline asm
	shfl.sync.down.b32 %r76, %r77, %r93, %r94, %r95;
	// end inline asm
	// begin inline asm
	shfl.sync.down.b32 %r81, %r82, %r93, %r94, %r95;
	// end inline asm
	mov.b64 	%rd257, {%r76, %r81};
	mov.b64 	%fd219, %rd257;
	mov.b64 	{%r87, %r92}, %rd356;
	// begin inline asm
	shfl.sync.down.b32 %r86, %r87, %r93, %r94, %r95;
	// end inline asm
	// begin inline asm
	shfl.sync.down.b32 %r91, %r92, %r93, %r94, %r95;
	// end inline asm
	mov.b64 	%rd164, {%r86, %r91};
	setp.gt.s32 	%p57, %r55, 29;
	mov.f64 	%fd341, %fd340;
	mov.u64 	%rd357, %rd356;
	@%p57 bra 	$L__BB3_168;
	abs.f64 	%fd220, %fd340;
	abs.f64 	%fd221, %fd219;
	setp.lt.f64 	%p58, %fd220, %fd221;
	mov.f64 	%fd341, %fd219;
	mov.u64 	%rd357, %rd164;
	@%p58 bra 	$L__BB3_168;
	setp.lt.f64 	%p59, %fd221, %fd220;
	mov.f64 	%fd341, %fd340;
	mov.u64 	%rd357, %rd356;
	@%p59 bra 	$L__BB3_168;
	setp.lt.s64 	%p60, %rd356, %rd164;
	selp.f64 	%fd341, %fd340, %fd219, %p60;
	min.s64 	%rd357, %rd356, %rd164;
$L__BB3_168:
	mov.b64 	%rd258, %fd341;
	mov.b64 	{%r97, %r102}, %rd258;
	mov.b32 	%r113, 4;
	mov.b32 	%r114, 31;
	mov.b32 	%r115, -1;
	// begin inline asm
	shfl.sync.down.b32 %r96, %r97, %r113, %r114, %r115;
	// end inline asm
	// begin inline asm
	shfl.sync.down.b32 %r101, %r102, %r113, %r114, %r115;
	// end inline asm
	mov.b64 	%rd259, {%r96, %r101};
	mov.b64 	%fd224, %rd259;
	mov.b64 	{%r107, %r112}, %rd357;
	// begin inline asm
	shfl.sync.down.b32 %r106, %r107, %r113, %r114, %r115;
	// end inline asm
	// begin inline asm
	shfl.sync.down.b32 %r111, %r112, %r113, %r114, %r115;
	// end inline asm
	mov.b64 	%rd167, {%r106, %r111};
	setp.gt.s32 	%p61, %r55, 27;
	mov.f64 	%fd342, %fd341;
	mov.u64 	%rd358, %rd357;
	@%p61 bra 	$L__BB3_172;
	abs.f64 	%fd225, %fd341;
	abs.f64 	%fd226, %fd224;
	setp.lt.f64 	%p62, %fd225, %fd226;
	mov.f64 	%fd342, %fd224;
	mov.u64 	%rd358, %rd167;
	@%p62 bra 	$L__BB3_172;
	setp.lt.f64 	%p63, %fd226, %fd225;
	mov.f64 	%fd342, %fd341;
	mov.u64 	%rd358, %rd357;
	@%p63 bra 	$L__BB3_172;
	setp.lt.s64 	%p64, %rd357, %rd167;
	selp.f64 	%fd342, %fd341, %fd224, %p64;
	min.s64 	%rd358, %rd357, %rd167;
$L__BB3_172:
	mov.b64 	%rd260, %fd342;
	mov.b64 	{%r117, %r122}, %rd260;
	mov.b32 	%r133, 8;
	mov.b32 	%r134, 31;
	mov.b32 	%r135, -1;
	// begin inline asm
	shfl.sync.down.b32 %r116, %r117, %r133, %r134, %r135;
	// end inline asm
	// begin inline asm
	shfl.sync.down.b32 %r121, %r122, %r133, %r134, %r135;
	// end inline asm
	mov.b64 	%rd261, {%r116, %r121};
	mov.b64 	%fd229, %rd261;
	mov.b64 	{%r127, %r132}, %rd358;
	// begin inline asm
	shfl.sync.down.b32 %r126, %r127, %r133, %r134, %r135;
	// end inline asm
	// begin inline asm
	shfl.sync.down.b32 %r131, %r132, %r133, %r134, %r135;
	// end inline asm
	mov.b64 	%rd170, {%r126, %r131};
	setp.gt.s32 	%p65, %r55, 23;
	mov.f64 	%fd343, %fd342;
	mov.u64 	%rd359, %rd358;
	@%p65 bra 	$L__BB3_176;
	abs.f64 	%fd230, %fd342;
	abs.f64 	%fd231, %fd229;
	setp.lt.f64 	%p66, %fd230, %fd231;
	mov.f64 	%fd343, %fd229;
	mov.u64 	%rd359, %rd170;
	@%p66 bra 	$L__BB3_176;
	setp.lt.f64 	%p67, %fd231, %fd230;
	mov.f64 	%fd343, %fd342;
	mov.u64 	%rd359, %rd358;
	@%p67 bra 	$L__BB3_176;
	setp.lt.s64 	%p68, %rd358, %rd170;
	selp.f64 	%fd343, %fd342, %fd229, %p68;
	min.s64 	%rd359, %rd358, %rd170;
$L__BB3_176:
	mov.b64 	%rd262, %fd343;
	mov.b64 	{%r137, %r142}, %rd262;
	mov.b32 	%r153, 16;
	mov.b32 	%r154, 31;
	mov.b32 	%r155, -1;
	// begin inline asm
	shfl.sync.down.b32 %r136, %r137, %r153, %r154, %r155;
	// end inline asm
	// begin inline asm
	shfl.sync.down.b32 %r141, %r142, %r153, %r154, %r155;
	// end inline asm
	mov.b64 	%rd263, {%r136, %r141};
	mov.b64 	%fd234, %rd263;
	mov.b64 	{%r147, %r152}, %rd359;
	// begin inline asm
	shfl.sync.down.b32 %r146, %r147, %r153, %r154, %r155;
	// end inline asm
	// begin inline asm
	shfl.sync.down.b32 %r151, %r152, %r153, %r154, %r155;
	// end inline asm
	mov.b64 	%rd173, {%r146, %r151};
	setp.gt.s32 	%p69, %r55, 15;
	mov.f64 	%fd351, %fd343;
	mov.u64 	%rd367, %rd359;
	@%p69 bra 	$L__BB3_180;
	abs.f64 	%fd235, %fd343;
	abs.f64 	%fd236, %fd234;
	setp.lt.f64 	%p70, %fd235, %fd236;
	mov.f64 	%fd351, %fd234;
	mov.u64 	%rd367, %rd173;
	@%p70 bra 	$L__BB3_180;
	setp.lt.f64 	%p71, %fd236, %fd235;
	mov.f64 	%fd351, %fd343;
	mov.u64 	%rd367, %rd359;
	@%p71 bra 	$L__BB3_180;
	setp.lt.s64 	%p72, %rd359, %rd173;
	selp.f64 	%fd351, %fd343, %fd234, %p72;
	min.s64 	%rd367, %rd359, %rd173;
$L__BB3_180:
	setp.ne.s32 	%p73, %r55, 0;
	@%p73 bra 	$L__BB3_182;
	shr.u32 	%r156, %r17, 1;
	and.b32  	%r157, %r156, 496;
	mov.u32 	%r158, _ZN6thrust24THRUST_300001_SM_1000_NS8cuda_cub4core6detail5shmemE;
	add.s32 	%r159, %r158, %r157;
	st.shared.f64 	[%r159+8], %fd351;
	st.shared.u64 	[%r159+16], %rd367;
$L__BB3_182:
	bar.sync 	0;
	setp.ne.s32 	%p74, %r17, 0;
	@%p74 bra 	$L__BB3_204;
	ld.shared.f64 	%fd239, [_ZN6thrust24THRUST_300001_SM_1000_NS8cuda_cub4core6detail5shmemE+24];
	ld.shared.u64 	%rd176, [_ZN6thrust24THRUST_300001_SM_1000_NS8cuda_cub4core6detail5shmemE+32];
	abs.f64 	%fd240, %fd351;
	abs.f64 	%fd241, %fd239;
	setp.lt.f64 	%p75, %fd240, %fd241;
	mov.f64 	%fd345, %fd239;
	mov.u64 	%rd361, %rd176;
	@%p75 bra 	$L__BB3_186;
	setp.lt.f64 	%p76, %fd241, %fd240;
	mov.f64 	%fd345, %fd351;
	mov.u64 	%rd361, %rd367;
	@%p76 bra 	$L__BB3_186;
	setp.lt.s64 	%p77, %rd367, %rd176;
	selp.f64 	%fd345, %fd351, %fd239, %p77;
	min.s64 	%rd361, %rd367, %rd176;
$L__BB3_186:
	ld.shared.f64 	%fd244, [_ZN6thrust24THRUST_300001_SM_1000_NS8cuda_cub4core6detail5shmemE+40];
	ld.shared.u64 	%rd179, [_ZN6thrust24THRUST_300001_SM_1000_NS8cuda_cub4core6detail5shmemE+48];
	abs.f64 	%fd245, %fd345;
	abs.f64 	%fd246, %fd244;
	setp.lt.f64 	%p78, %fd245, %fd246;
	mov.f64 	%fd346, %fd244;
	mov.u64 	%rd362, %rd179;
	@%p78 bra 	$L__BB3_189;
	setp.lt.f64 	%p79, %fd246, %fd245;
	mov.f64 	%fd346, %fd345;
	mov.u64 	%rd362, %rd361;
	@%p79 bra 	$L__BB3_189;
	setp.lt.s64 	%p80, %rd361, %rd179;
	selp.f64 	%fd346, %fd345, %fd244, %p80;
	min.s64 	%rd362, %rd361, %rd179;
$L__BB3_189:
	ld.shared.f64 	%fd249, [_ZN6thrust24THRUST_300001_SM_1000_NS8cuda_cub4core6detail5shmemE+56];
	ld.shared.u64 	%rd182, [_ZN6thrust24THRUST_300001_SM_1000_NS8cuda_cub4core6detail5shmemE+64];
	abs.f64 	%fd250, %fd346;
	abs.f64 	%fd251, %fd249;
	setp.lt.f64 	%p81, %fd250, %fd251;
	mov.f64 	%fd347, %fd249;
	mov.u64 	%rd363, %rd182;
	@%p81 bra 	$L__BB3_192;
	setp.lt.f64 	%p82, %fd251, %fd250;
	mov.f64 	%fd347, %fd346;
	mov.u64 	%rd363, %rd362;
	@%p82 bra 	$L__BB3_192;
	setp.lt.s64 	%p83, %rd362, %rd182;
	selp.f64 	%fd347, %fd346, %fd249, %p83;
	min.s64 	%rd363, %rd362, %rd182;
$L__BB3_192:
	ld.shared.f64 	%fd254, [_ZN6thrust24THRUST_300001_SM_1000_NS8cuda_cub4core6detail5shmemE+72];
	ld.shared.u64 	%rd185, [_ZN6thrust24THRUST_300001_SM_1000_NS8cuda_cub4core6detail5shmemE+80];
	abs.f64 	%fd255, %fd347;
	abs.f64 	%fd256, %fd254;
	setp.lt.f64 	%p84, %fd255, %fd256;
	mov.f64 	%fd348, %fd254;
	mov.u64 	%rd364, %rd185;
	@%p84 bra 	$L__BB3_195;
	setp.lt.f64 	%p85, %fd256, %fd255;
	mov.f64 	%fd348, %fd347;
	mov.u64 	%rd364, %rd363;
	@%p85 bra 	$L__BB3_195;
	setp.lt.s64 	%p86, %rd363, %rd185;
	selp.f64 	%fd348, %fd347, %fd254, %p86;
	min.s64 	%rd364, %rd363, %rd185;
$L__BB3_195:
	ld.shared.f64 	%fd259, [_ZN6thrust24THRUST_300001_SM_1000_NS8cuda_cub4core6detail5shmemE+88];
	ld.shared.u64 	%rd188, [_ZN6thrust24THRUST_300001_SM_1000_NS8cuda_cub4core6detail5shmemE+96];
	abs.f64 	%fd260, %fd348;
	abs.f64 	%fd261, %fd259;
	setp.lt.f64 	%p87, %fd260, %fd261;
	mov.f64 	%fd349, %fd259;
	mov.u64 	%rd365, %rd188;
	@%p87 bra 	$L__BB3_198;
	setp.lt.f64 	%p88, %fd261, %fd260;
	mov.f64 	%fd349, %fd348;
	mov.u64 	%rd365, %rd364;
	@%p88 bra 	$L__BB3_198;
	setp.lt.s64 	%p89, %rd364, %rd188;
	selp.f64 	%fd349, %fd348, %fd259, %p89;
	min.s64 	%rd365, %rd364, %rd188;
$L__BB3_198:
	ld.shared.f64 	%fd264, [_ZN6thrust24THRUST_300001_SM_1000_NS8cuda_cub4core6detail5shmemE+104];
	ld.shared.u64 	%rd191, [_ZN6thrust24THRUST_300001_SM_1000_NS8cuda_cub4core6detail5shmemE+112];
	abs.f64 	%fd265, %fd349;
	abs.f64 	%fd266, %fd264;
	setp.lt.f64 	%p90, %fd265, %fd266;
	mov.f64 	%fd350, %fd264;
	mov.u64 	%rd366, %rd191;
	@%p90 bra 	$L__BB3_201;
	setp.lt.f64 	%p91, %fd266, %fd265;
	mov.f64 	%fd350, %fd349;
	mov.u64 	%rd366, %rd365;
	@%p91 bra 	$L__BB3_201;
	setp.lt.s64 	%p92, %rd365, %rd191;
	selp.f64 	%fd350, %fd349, %fd264, %p92;
	min.s64 	%rd366, %rd365, %rd191;
$L__BB3_201:
	ld.shared.f64 	%fd269, [_ZN6thrust24THRUST_300001_SM_1000_NS8cuda_cub4core6detail5shmemE+120];
	ld.shared.u64 	%rd194, [_ZN6thrust24THRUST_300001_SM_1000_NS8cuda_cub4core6detail5shmemE+128];
	abs.f64 	%fd270, %fd350;
	abs.f64 	%fd271, %fd269;
	setp.lt.f64 	%p93, %fd270, %fd271;
	mov.u64 	%rd367, %rd194;
	mov.f64 	%fd351, %fd269;
	@%p93 bra 	$L__BB3_204;
	setp.lt.f64 	%p94, %fd271, %fd270;
	mov.u64 	%rd367, %rd366;
	mov.f64 	%fd351, %fd350;
	@%p94 bra 	$L__BB3_204;
	setp.lt.s64 	%p95, %rd366, %rd194;
	selp.f64 	%fd351, %fd350, %fd269, %p95;
	min.s64 	%rd367, %rd366, %rd194;
$L__BB3_204:
	mov.u32 	%r387, %tid.x;
	setp.ne.s32 	%p212, %r387, 0;
	@%p212 bra 	$L__BB3_206;
	ld.param.u64 	%rd297, [_ZN6thrust24THRUST_300001_SM_1000_NS8cuda_cub4core6detail13_kernel_agentINS1_8__reduce11ReduceAgentINS0_12zip_iteratorIN4cuda3std3__45tupleIJNS0_10device_ptrI2elEENS0_17counting_iteratorIlNS0_11use_defaultESG_SG_EEEEEEEPNSB_IJSD_lEEESK_iNS1_9__extrema9arg_max_fISD_l10comparatorEEEEJSJ_SL_iSP_EEEvDpT0__param_1];
	cvta.to.global.u64 	%rd296, %rd297;
	st.global.f64 	[%rd296], %fd351;
	st.global.u64 	[%rd296+8], %rd367;
$L__BB3_206:
	ret;

}
	// .globl	_ZN6thrust24THRUST_300001_SM_1000_NS8cuda_cub4core6detail13_kernel_agentINS1_8__reduce11ReduceAgentINS0_12zip_iteratorIN4cuda3std3__45tupleIJNS0_10device_ptrI2elEENS0_17counting_iteratorIlNS0_11use_defaultESG_SG_EEEEEEEPNSB_IJSD_lEEESK_iNS1_9__extrema9arg_max_fISD_l10comparatorEEEEJSJ_SL_iN3cub18CUB_300001_SM_100013GridEvenShareIiEENSS_9GridQueueIjEESP_EEEvDpT0_
.visible .entry _ZN6thrust24THRUST_300001_SM_1000_NS8cuda_cub4core6detail13_kernel_agentINS1_8__reduce11ReduceAgentINS0_12zip_iteratorIN4cuda3std3__45tupleIJNS0_10device_ptrI2elEENS0_17counting_iteratorIlNS0_11use_defaultESG_SG_EEEEEEEPNSB_IJSD_lEEESK_iNS1_9__extrema9arg_max_fISD_l10comparatorEEEEJSJ_SL_iN3cub18CUB_300001_SM_100013GridEvenShareIiEENSS_9GridQueueIjEESP_EEEvDpT0_(
	.param .align 8 .b8 _ZN6thrust24THRUST_300001_SM_1000_NS8cuda_cub4core6detail13_kernel_agentINS1_8__reduce11ReduceAgentINS0_12zip_iteratorIN4cuda3std3__45tupleIJNS0_10device_ptrI2elEENS0_17counting_iteratorIlNS0_11use_defaultESG_SG_EEEEEEEPNSB_IJSD_lEEESK_iNS1_9__extrema9arg_max_fISD_l10comparatorEEEEJSJ_SL_iN3cub18CUB_300001_SM_100013GridEvenShareIiEENSS_9GridQueueIjEESP_EEEvDpT0__param_0[16],
	.param .u64 .ptr .align 1 _ZN6thrust24THRUST_300001_SM_1000_NS8cuda_cub4core6detail13_kernel_agentINS1_8__reduce11ReduceAgentINS0_12zip_iteratorIN4cuda3std3__45tupleIJNS0_10device_ptrI2elEENS0_17counting_iteratorIlNS0_11use_defaultESG_SG_EEEEEEEPNSB_IJSD_lEEESK_iNS1_9__extrema9arg_max_fISD_l10comparatorEEEEJSJ_SL_iN3cub18CUB_300001_SM_100013GridEvenShareIiEENSS_9GridQueueIjEESP_EEEvDpT0__param_1,
	.param .u32 _ZN6thrust24THRUST_300001_SM_1000_NS8cuda_cub4core6detail13_kernel_agentINS1_8__reduce11ReduceAgentINS0_12zip_iteratorIN4cuda3std3__45tupleIJNS0_10device_ptrI2elEENS0_17counting_iteratorIlNS0_11use_defaultESG_SG_EEEEEEEPNSB_IJSD_lEEESK_iNS1_9__extrema9arg_max_fISD_l10comparatorEEEEJSJ_SL_iN3cub18CUB_300001_SM_100013GridEvenShareIiEENSS_9GridQueueIjEESP_EEEvDpT0__param_2,
	.param .align 4 .b8 _ZN6thrust24THRUST_300001_SM_1000_NS8cuda_cub4core6detail13_kernel_agentINS1_8__reduce11ReduceAgentINS0_12zip_iteratorIN4cuda3std3__45tupleIJNS0_10device_ptrI2elEENS0_17counting_iteratorIlNS0_11use_defaultESG_SG_EEEEEEEPNSB_IJSD_lEEESK_iNS1_9__extrema9arg_max_fISD_l10comparatorEEEEJSJ_SL_iN3cub18CUB_300001_SM_100013GridEvenShareIiEENSS_9GridQueueIjEESP_EEEvDpT0__param_3[40],
	.param .align 8 .b8 _ZN6thrust24THRUST_300001_SM_1000_NS8cuda_cub4core6detail13_kernel_agentINS1_8__reduce11ReduceAgentINS0_12zip_iteratorIN4cuda3std3__45tupleIJNS0_10device_ptrI2elEENS0_17counting_iteratorIlNS0_11use_defaultESG_SG_EEEEEEEPNSB_IJSD_lEEESK_iNS1_9__extrema9arg_max_fISD_l10comparatorEEEEJSJ_SL_iN3cub18CUB_300001_SM_100013GridEvenShareIiEENSS_9GridQueueIjEESP_EEEvDpT0__param_4[8],
	.param .align 1 .b8 _ZN6thrust24THRUST_300001_SM_1000_NS8cuda_cub4core6detail13_kernel_agentINS1_8__reduce11ReduceAgentINS0_12zip_iteratorIN4cuda3std3__45tupleIJNS0_10device_ptrI2elEENS0_17counting_iteratorIlNS0_11use_defaultESG_SG_EEEEEEEPNSB_IJSD_lEEESK_iNS1_9__extrema9arg_max_fISD_l10comparatorEEEEJSJ_SL_iN3cub18CUB_300001_SM_100013GridEvenShareIiEENSS_9GridQueueIjEESP_EEEvDpT0__param_5[1]
)
.maxntid 256
{
	.reg .pred 	%p<215>;
	.reg .b32 	%r<437>;
	.reg .b64 	%rd<318>;
	.reg .b64 	%fd<352>;

	ld.param.u64 	%rd3, [_ZN6thrust24THRUST_300001_SM_1000_NS8cuda_cub4core6detail13_kernel_agentINS1_8__reduce11ReduceAgentINS0_12zip_iteratorIN4cuda3std3__45tupleIJNS0_10device_ptrI2elEENS0_17counting_iteratorIlNS0_11use_defaultESG_SG_EEEEEEEPNSB_IJSD_lEEESK_iNS1_9__extrema9arg_max_fISD_l10comparatorEEEEJSJ_SL_iN3cub18CUB_300001_SM_100013GridEvenShareIiEENSS_9GridQueueIjEESP_EEEvDpT0__param_0+8];
	ld.param.u64 	%rd181, [_ZN6thrust24THRUST_300001_SM_1000_NS8cuda_cub4core6detail13_kernel_agentINS1_8__reduce11ReduceAgentINS0_12zip_iteratorIN4cuda3std3__45tupleIJNS0_10device_ptrI2elEENS0_17counting_iteratorIlNS0_11use_defaultESG_SG_EEEEEEEPNSB_IJSD_lEEESK_iNS1_9__extrema9arg_max_fISD_l10comparatorEEEEJSJ_SL_iN3cub18CUB_300001_SM_100013GridEvenShareIiEENSS_9GridQueueIjEESP_EEEvDpT0__param_0];
	ld.param.u64 	%rd182, [_ZN6thrust24THRUST_300001_SM_1000_NS8cuda_cub4core6detail13_kernel_agentINS1_8__reduce11ReduceAgentINS0_12zip_iteratorIN4cuda3std3__45tupleIJNS0_10device_ptrI2elEENS0_17counting_iteratorIlNS0_11use_defaultESG_SG_EEEEEEEPNSB_IJSD_lEEESK_iNS1_9__extrema9arg_max_fISD_l10comparatorEEEEJSJ_SL_iN3cub18CUB_300001_SM_100013GridEvenShareIiEENSS_9GridQueueIjEESP_EEEvDpT0__param_4];
	ld.param.u32 	%r66, [_ZN6thrust24THRUST_300001_SM_1000_NS8cuda_cub4core6detail13_kernel_agentINS1_8__reduce11ReduceAgentINS0_12zip_iteratorIN4cuda3std3__45tupleIJNS0_10device_ptrI2elEENS0_17counting_iteratorIlNS0_11use_defaultESG_SG_EEEEEEEPNSB_IJSD_lEEESK_iNS1_9__extrema9arg_max_fISD_l10comparatorEEEEJSJ_SL_iN3cub18CUB_300001_SM_100013GridEvenShareIiEENSS_9GridQueueIjEESP_EEEvDpT0__param_2];
	cvta.to.global.u64 	%rd1, %rd182;
	cvta.to.global.u64 	%rd2, %rd181;
	mov.u32 	%r1, %ctaid.x;
	mul.lo.s32 	%r2, %r1, 1280;
	mov.u32 	%r67, %nctaid.x;
	mul.lo.s32 	%r3, %r67, 1280;
	add.s32 	%r68, %r2, 1280;
	setp.le.s32 	%p1, %r68, %r66;
	@%p1 bra 	$L__BB4_121;
	sub.s32 	%r4, %r66, %r2;
	mov.u32 	%r5, %tid.x;
	setp.ge.s32 	%p98, %r5, %r4;
	mov.f64 	%fd298, 0d0000000000000000;
	mov.b64 	%rd264, 0;
	mov.u32 	%r420, %r5;
	@%p98 bra 	$L__BB4_3;
	add.s32 	%r190, %r2, %r5;
	cvt.s64.s32 	%rd219, %r190;
	mul.wide.s32 	%rd220, %r190, 8;
	add.s64 	%rd221, %rd2, %rd220;
	add.s64 	%rd264, %rd3, %rd219;
	ld.global.f64 	%fd298, [%rd221];
	add.s32 	%r420, %r5, 256;
$L__BB4_3:
	setp.ge.s32 	%p99, %r420, %r4;
	@%p99 bra 	$L__BB4_25;
	not.b32 	%r191, %r420;
	add.s32 	%r192, %r66, %r191;
	sub.s32 	%r8, %r192, %r2;
	and.b32  	%r193, %r8, 768;
	setp.eq.s32 	%p100, %r193, 768;
	@%p100 bra 	$L__BB4_10;
	add.s32 	%r418, %r420, %r2;
	shr.u32 	%r194, %r8, 8;
	add.s32 	%r195, %r194, 1;
	and.b32  	%r196, %r195, 3;
	neg.s32 	%r417, %r196;
$L__BB4_6:
	.pragma "nounroll";
	mov.u64 	%rd6, %rd264;
	mov.f64 	%fd3, %fd298;
	cvt.s64.s32 	%rd223, %r418;
	add.s64 	%rd7, %rd3, %rd223;
	mul.wide.s32 	%rd224, %r418, 8;
	add.s64 	%rd225, %rd2, %rd224;
	ld.global.f64 	%fd4, [%rd225];
	abs.f64 	%fd5, %fd3;
	abs.f64 	%fd6, %fd4;
	setp.lt.f64 	%p101, %fd5, %fd6;
	mov.u64 	%rd264, %rd7;
	mov.f64 	%fd298, %fd4;
	@%p101 bra 	$L__BB4_9;
	setp.lt.f64 	%p102, %fd6, %fd5;
	mov.u64 	%rd264, %rd6;
	mov.f64 	%fd298, %fd3;
	@%p102 bra 	$L__BB4_9;
	setp.lt.s64 	%p103, %rd6, %rd7;
	min.s64 	%rd264, %rd6, %rd7;
	selp.f64 	%fd298, %fd3, %fd4, %p103;
$L__BB4_9:
	add.s32 	%r420, %r420, 256;
	add.s32 	%r418, %r418, 256;
	add.s32 	%r417, %r417, 1;
	setp.ne.s32 	%p104, %r417, 0;
	@%p104 bra 	$L__BB4_6;
$L__BB4_10:
	setp.lt.u32 	%p105, %r8, 768;
	@%p105 bra 	$L__BB4_25;
	add.s32 	%r421, %r420, %r2;
	add.s32 	%r424, %r421, 256;
	add.s32 	%r423, %r421, 512;
	add.s32 	%r422, %r421, 768;
	add.s64 	%rd12, %rd2, 4096;
$L__BB4_12:
	cvt.s64.s32 	%rd226, %r424;
	add.s64 	%rd14, %rd3, %rd226;
	cvt.s64.s32 	%rd227, %r423;
	add.s64 	%rd15, %rd3, %rd227;
	cvt.s64.s32 	%rd228, %r422;
	add.s64 	%rd16, %rd3, %rd228;
	cvt.s64.s32 	%rd229, %r421;
	mul.wide.s32 	%rd230, %r421, 8;
	add.s64 	%rd17, %rd12, %rd230;
	add.s64 	%rd18, %rd3, %rd229;
	ld.global.f64 	%fd12, [%rd17+-4096];
	abs.f64 	%fd13, %fd298;
	abs.f64 	%fd14, %fd12;
	setp.lt.f64 	%p106, %fd13, %fd14;
	mov.u64 	%rd261, %rd18;
	mov.f64 	%fd295, %fd12;
	@%p106 bra 	$L__BB4_15;
	setp.lt.f64 	%p107, %fd14, %fd13;
	mov.u64 	%rd261, %rd264;
	mov.f64 	%fd295, %fd298;
	@%p107 bra 	$L__BB4_15;
	setp.lt.s64 	%p108, %rd264, %rd18;
	min.s64 	%rd261, %rd264, %rd18;
	selp.f64 	%fd295, %fd298, %fd12, %p108;
$L__BB4_15:
	ld.global.f64 	%fd17, [%rd17+-2048];
	abs.f64 	%fd18, %fd295;
	abs.f64 	%fd19, %fd17;
	setp.lt.f64 	%p109, %fd18, %fd19;
	mov.u64 	%rd262, %rd14;
	mov.f64 	%fd296, %fd17;
	@%p109 bra 	$L__BB4_18;
	setp.lt.f64 	%p110, %fd19, %fd18;
	mov.u64 	%rd262, %rd261;
	mov.f64 	%fd296, %fd295;
	@%p110 bra 	$L__BB4_18;
	setp.lt.s64 	%p111, %rd261, %rd14;
	min.s64 	%rd262, %rd261, %rd14;
	selp.f64 	%fd296, %fd295, %fd17, %p111;
$L__BB4_18:
	ld.global.f64 	%fd22, [%rd17];
	abs.f64 	%fd23, %fd296;
	abs.f64 	%fd24, %fd22;
	setp.lt.f64 	%p112, %fd23, %fd24;
	mov.u64 	%rd263, %rd15;
	mov.f64 	%fd297, %fd22;
	@%p112 bra 	$L__BB4_21;
	setp.lt.f64 	%p113, %fd24, %fd23;
	mov.u64 	%rd263, %rd262;
	mov.f64 	%fd297, %fd296;
	@%p113 bra 	$L__BB4_21;
	setp.lt.s64 	%p114, %rd262, %rd15;
	min.s64 	%rd263, %rd262, %rd15;
	selp.f64 	%fd297, %fd296, %fd22, %p114;
$L__BB4_21:
	ld.global.f64 	%fd27, [%rd17+2048];
	abs.f64 	%fd28, %fd297;
	abs.f64 	%fd29, %fd27;
	setp.lt.f64 	%p115, %fd28, %fd29;
	mov.u64 	%rd264, %rd16;
	mov.f64 	%fd298, %fd27;
	@%p115 bra 	$L__BB4_24;
	setp.lt.f64 	%p116, %fd29, %fd28;
	mov.u64 	%rd264, %rd263;
	mov.f64 	%fd298, %fd297;
	@%p116 bra 	$L__BB4_24;
	setp.lt.s64 	%p117, %rd263, %rd16;
	min.s64 	%rd264, %rd263, %rd16;
	selp.f64 	%fd298, %fd297, %fd27, %p117;
$L__BB4_24:
	add.s32 	%r420, %r420, 1024;
	add.s32 	%r424, %r424, 1024;
	add.s32 	%r423, %r423, 1024;
	add.s32 	%r422, %r422, 1024;
	add.s32 	%r421, %r421, 1024;
	setp.lt.s32 	%p118, %r420, %r4;
	@%p118 bra 	$L__BB4_12;
$L__BB4_25:
	setp.lt.s32 	%p119, %r4, 256;
	@%p119 bra 	$L__BB4_70;
	// begin inline asm
	mov.u32 %r310, %laneid;
	// end inline asm
	mov.b64 	%rd241, %fd298;
	mov.b64 	{%r312, %r317}, %rd241;
	mov.b32 	%r328, 1;
	mov.b32 	%r329, 31;
	mov.b32 	%r330, -1;
	// begin inline asm
	shfl.sync.down.b32 %r311, %r312, %r328, %r329, %r330;
	// end inline asm
	// begin inline asm
	shfl.sync.down.b32 %r316, %r317, %r328, %r329, %r330;
	// end inline asm
	mov.b64 	%rd242, {%r311, %r316};
	mov.b64 	%fd33, %rd242;
	mov.b64 	{%r322, %r327}, %rd264;
	// begin inline asm
	shfl.sync.down.b32 %r321, %r322, %r328, %r329, %r330;
	// end inline asm
	// begin inline asm
	shfl.sync.down.b32 %r326, %r327, %r328, %r329, %r330;
	// end inline asm
	mov.b64 	%rd28, {%r321, %r326};
	setp.gt.s32 	%p171, %r310, 30;
	mov.u64 	%rd266, %rd264;
	mov.f64 	%fd300, %fd298;
	@%p171 bra 	$L__BB4_30;
	abs.f64 	%fd34, %fd298;
	abs.f64 	%fd35, %fd33;
	setp.lt.f64 	%p172, %fd34, %fd35;
	mov.u64 	%rd266, %rd28;
	mov.f64 	%fd300, %fd33;
	@%p172 bra 	$L__BB4_30;
	setp.lt.f64 	%p173, %fd35, %fd34;
	mov.u64 	%rd266, %rd264;
	mov.f64 	%fd300, %fd298;
	@%p173 bra 	$L__BB4_30;
	setp.lt.s64 	%p174, %rd264, %rd28;
	min.s64 	%rd266, %rd264, %rd28;
	selp.f64 	%fd300, %fd298, %fd33, %p174;
$L__BB4_30:
	mov.b64 	%rd243, %fd300;
	mov.b64 	{%r332, %r337}, %rd243;
	mov.b32 	%r348, 2;
	mov.b32 	%r349, 31;
	mov.b32 	%r350, -1;
	// begin inline asm
	shfl.sync.down.b32 %r331, %r332, %r348, %r349, %r350;
	// end inline asm
	// begin inline asm
	shfl.sync.down.b32 %r336, %r337, %r348, %r349, %r350;
	// end inline asm
	mov.b64 	%rd244, {%r331, %r336};
	mov.b64 	%fd38, %rd244;
	mov.b64 	{%r342, %r347}, %rd266;
	// begin inline asm
	shfl.sync.down.b32 %r341, %r342, %r348, %r349, %r350;
	// end inline asm
	// begin inline asm
	shfl.sync.down.b32 %r346, %r347, %r348, %r349, %r350;
	// end inline asm
	mov.b64 	%rd31, {%r341, %r346};
	setp.gt.s32 	%p175, %r310, 29;
	mov.u64 	%rd267, %rd266;
	mov.f64 	%fd301, %fd300;
	@%p175 bra 	$L__BB4_34;
	abs.f64 	%fd39, %fd300;
	abs.f64 	%fd40, %fd38;
	setp.lt.f64 	%p176, %fd39, %fd40;
	mov.u64 	%rd267, %rd31;
	mov.f64 	%fd301, %fd38;
	@%p176 bra 	$L__BB4_34;
	setp.lt.f64 	%p177, %fd40, %fd39;
	mov.u64 	%rd267, %rd266;
	mov.f64 	%fd301, %fd300;
	@%p177 bra 	$L__BB4_34;
	setp.lt.s64 	%p178, %rd266, %rd31;
	min.s64 	%rd267, %rd266, %rd31;
	selp.f64 	%fd301, %fd300, %fd38, %p178;
$L__BB4_34:
	mov.b64 	%rd245, %fd301;
	mov.b64 	{%r352, %r357}, %rd245;
	mov.b32 	%r368, 4;
	mov.b32 	%r369, 31;
	mov.b32 	%r370, -1;
	// begin inline asm
	shfl.sync.down.b32 %r351, %r352, %r368, %r369, %r370;
	// end inline asm
	// begin inline asm
	shfl.sync.down.b32 %r356, %r357, %r368, %r369, %r370;
	// end inline asm
	mov.b64 	%rd246, {%r351, %r356};
	mov.b64 	%fd43, %rd246;
	mov.b64 	{%r362, %r367}, %rd267;
	// begin inline asm
	shfl.sync.down.b32 %r361, %r362, %r368, %r369, %r370;
	// end inline asm
	// begin inline asm
	shfl.sync.down.b32 %r366, %r367, %r368, %r369, %r370;
	// end inline asm
	mov.b64 	%rd34, {%r361, %r366};
	setp.gt.s32 	%p179, %r310, 27;
	mov.u64 	%rd268, %rd267;
	mov.f64 	%fd302, %fd301;
	@%p179 bra 	$L__BB4_38;
	abs.f64 	%fd44, %fd301;
	abs.f64 	%fd45, %fd43;
	setp.lt.f64 	%p180, %fd44, %fd45;
	mov.u64 	%rd268, %rd34;
	mov.f64 	%fd302, %fd43;
	@%p180 bra 	$L__BB4_38;
	setp.lt.f64 	%p181, %fd45, %fd44;
	mov.u64 	%rd268, %rd267;
	mov.f64 	%fd302, %fd301;
	@%p181 bra 	$L__BB4_38;
	setp.lt.s64 	%p182, %rd267, %rd34;
	min.s64 	%rd268, %rd267, %rd34;
	selp.f64 	%fd302, %fd301, %fd43, %p182;
$L__BB4_38:
	mov.b64 	%rd247, %fd302;
	mov.b64 	{%r372, %r377}, %rd247;
	mov.b32 	%r388, 8;
	mov.b32 	%r389, 31;
	mov.b32 	%r390, -1;
	// begin inline asm
	shfl.sync.down.b32 %r371, %r372, %r388, %r389, %r390;
	// end inline asm
	// begin inline asm
	shfl.sync.down.b32 %r376, %r377, %r388, %r389, %r390;
	// end inline asm
	mov.b64 	%rd248, {%r371, %r376};
	mov.b64 	%fd48, %rd248;
	mov.b64 	{%r382, %r387}, %rd268;
	// begin inline asm
	shfl.sync.down.b32 %r381, %r382, %r388, %r389, %r390;
	// end inline asm
	// begin inline asm
	shfl.sync.down.b32 %r386, %r387, %r388, %r389, %r390;
	// end inline asm
	mov.b64 	%rd37, {%r381, %r386};
	setp.gt.s32 	%p183, %r310, 23;
	mov.u64 	%rd269, %rd268;
	mov.f64 	%fd303, %fd302;
	@%p183 bra 	$L__BB4_42;
	abs.f64 	%fd49, %fd302;
	abs.f64 	%fd50, %fd48;
	setp.lt.f64 	%p184, %fd49, %fd50;
	mov.u64 	%rd269, %rd37;
	mov.f64 	%fd303, %fd48;
	@%p184 bra 	$L__BB4_42;
	setp.lt.f64 	%p185, %fd50, %fd49;
	mov.u64 	%rd269, %rd268;
	mov.f64 	%fd303, %fd302;
	@%p185 bra 	$L__BB4_42;
	setp.lt.s64 	%p186, %rd268, %rd37;
	min.s64 	%rd269, %rd268, %rd37;
	selp.f64 	%fd303, %fd302, %fd48, %p186;
$L__BB4_42:
	mov.b64 	%rd249, %fd303;
	mov.b64 	{%r392, %r397}, %rd249;
	mov.b32 	%r408, 16;
	mov.b32 	%r409, 31;
	mov.b32 	%r410, -1;
	// begin inline asm
	shfl.sync.down.b32 %r391, %r392, %r408, %r409, %r410;
	// end inline asm
	// begin inline asm
	shfl.sync.down.b32 %r396, %r397, %r408, %r409, %r410;
	// end inline asm
	mov.b64 	%rd250, {%r391, %r396};
	mov.b64 	%fd53, %rd250;
	mov.b64 	{%r402, %r407}, %rd269;
	// begin inline asm
	shfl.sync.down.b32 %r401, %r402, %r408, %r409, %r410;
	// end inline asm
	// begin inline asm
	shfl.sync.down.b32 %r406, %r407, %r408, %r409, %r410;
	// end inline asm
	mov.b64 	%rd40, {%r401, %r406};
	setp.gt.s32 	%p187, %r310, 15;
	mov.u64 	%rd317, %rd269;
	mov.f64 	%fd351, %fd303;
	@%p187 bra 	$L__BB4_46;
	abs.f64 	%fd54, %fd303;
	abs.f64 	%fd55, %fd53;
	setp.lt.f64 	%p188, %fd54, %fd55;
	mov.u64 	%rd317, %rd40;
	mov.f64 	%fd351, %fd53;
	@%p188 bra 	$L__BB4_46;
	setp.lt.f64 	%p189, %fd55, %fd54;
	mov.u64 	%rd317, %rd269;
	mov.f64 	%fd351, %fd303;
	@%p189 bra 	$L__BB4_46;
	setp.lt.s64 	%p190, %rd269, %rd40;
	min.s64 	%rd317, %rd269, %rd40;
	selp.f64 	%fd351, %fd303, %fd53, %p190;
$L__BB4_46:
	setp.ne.s32 	%p191, %r310, 0;
	@%p191 bra 	$L__BB4_48;
	shr.u32 	%r411, %r5, 1;
	and.b32  	%r412, %r411, 496;
	mov.u32 	%r413, _ZN6thrust24THRUST_300001_SM_1000_NS8cuda_cub4core6detail5shmemE;
	add.s32 	%r414, %r413, %r412;
	st.shared.f64 	[%r414+8], %fd351;
	st.shared.u64 	[%r414+16], %rd317;
$L__BB4_48:
	bar.sync 	0;
	setp.ne.s32 	%p192, %r5, 0;
	@%p192 bra 	$L__BB4_208;
	ld.shared.f64 	%fd58, [_ZN6thrust24THRUST_300001_SM_1000_NS8cuda_cub4core6detail5shmemE+24];
	ld.shared.u64 	%rd43, [_ZN6thrust24THRUST_300001_SM_1000_NS8cuda_cub4core6detail5shmemE+32];
	abs.f64 	%fd59, %fd351;
	abs.f64 	%fd60, %fd58;
	setp.lt.f64 	%p193, %fd59, %fd60;
	mov.u64 	%rd271, %rd43;
	mov.f64 	%fd305, %fd58;
	@%p193 bra 	$L__BB4_52;
	setp.lt.f64 	%p194, %fd60, %fd59;
	mov.u64 	%rd271, %rd317;
	mov.f64 	%fd305, %fd351;
	@%p194 bra 	$L__BB4_52;
	setp.lt.s64 	%p195, %rd317, %rd43;
	min.s64 	%rd271, %rd317, %rd43;
	selp.f64 	%fd305, %fd351, %fd58, %p195;
$L__BB4_52:
	ld.shared.f64 	%fd63, [_ZN6thrust24THRUST_300001_SM_1000_NS8cuda_cub4core6detail5shmemE+40];
	ld.shared.u64 	%rd46, [_ZN6thrust24THRUST_300001_SM_1000_NS8cuda_cub4core6detail5shmemE+48];
	abs.f64 	%fd64, %fd305;
	abs.f64 	%fd65, %fd63;
	setp.lt.f64 	%p196, %fd64, %fd65;
	mov.u64 	%rd272, %rd46;
	mov.f64 	%fd306, %fd63;
	@%p196 bra 	$L__BB4_55;
	setp.lt.f64 	%p197, %fd65, %fd64;
	mov.u64 	%rd272, %rd271;
	mov.f64 	%fd306, %fd305;
	@%p197 bra 	$L__BB4_55;
	setp.lt.s64 	%p198, %rd271, %rd46;
	min.s64 	%rd272, %rd271, %rd46;
	selp.f64 	%fd306, %fd305, %fd63, %p198;
$L__BB4_55:
	ld.shared.f64 	%fd68, [_ZN6thrust24THRUST_300001_SM_1000_NS8cuda_cub4core6detail5shmemE+56];
	ld.shared.u64 	%rd49, [_ZN6thrust24THRUST_300001_SM_1000_NS8cuda_cub4core6detail5shmemE+64];
	abs.f64 	%fd69, %fd306;
	abs.f64 	%fd70, %fd68;
	setp.lt.f64 	%p199, %fd69, %fd70;
	mov.u64 	%rd273, %rd49;
	mov.f64 	%fd307, %fd68;
	@%p199 bra 	$L__BB4_58;
	setp.lt.f64 	%p200, %fd70, %fd69;
	mov.u64 	%rd273, %rd272;
	mov.f64 	%fd307, %fd306;
	@%p200 bra 	$L__BB4_58;
	setp.lt.s64 	%p201, %rd272, %rd49;
	min.s64 	%rd273, %rd272, %rd49;
	selp.f64 	%fd307, %fd306, %fd68, %p201;
$L__BB4_58:
	ld.shared.f64 	%fd73, [_ZN6thrust24THRUST_300001_SM_1000_NS8cuda_cub4core6detail5shmemE+72];
	ld.shared.u64 	%rd52, [_ZN6thrust24THRUST_300001_SM_1000_NS8cuda_cub4core6detail5shmemE+80];
	abs.f64 	%fd74, %fd307;
	abs.f64 	%fd75, %fd73;
	setp.lt.f64 	%p202, %fd74, %fd75;
	mov.u64 	%rd274, %rd52;
	mov.f64 	%fd308, %fd73;
	@%p202 bra 	$L__BB4_61;
	setp.lt.f64 	%p203, %fd75, %fd74;
	mov.u64 	%rd274, %rd273;
	mov.f64 	%fd308, %fd307;
	@%p203 bra 	$L__BB4_61;
	setp.lt.s64 	%p204, %rd273, %rd52;
	min.s64 	%rd274, %rd273, %rd52;
	selp.f64 	%fd308, %fd307, %fd73, %p204;
$L__BB4_61:
	ld.shared.f64 	%fd78, [_ZN6thrust24THRUST_300001_SM_1000_NS8cuda_cub4core6detail5shmemE+88];
	ld.shared.u64 	%rd55, [_ZN6thrust24THRUST_300001_SM_1000_NS8cuda_cub4core6detail5shmemE+96];
	abs.f64 	%fd79, %fd308;
	abs.f64 	%fd80, %fd78;
	setp.lt.f64 	%p205, %fd79, %fd80;
	mov.u64 	%rd275, %rd55;
	mov.f64 	%fd309, %fd78;
	@%p205 bra 	$L__BB4_64;
	setp.lt.f64 	%p206, %fd80, %fd79;
	mov.u64 	%rd275, %rd274;
	mov.f64 	%fd309, %fd308;
	@%p206 bra 	$L__BB4_64;
	setp.lt.s64 	%p207, %rd274, %rd55;
	min.s64 	%rd275, %rd274, %rd55;
	selp.f64 	%fd309, %fd308, %fd78, %p207;
$L__BB4_64:
	ld.shared.f64 	%fd83, [_ZN6thrust24THRUST_300001_SM_1000_NS8cuda_cub4core6detail5shmemE+104];
	ld.shared.u64 	%rd58, [_ZN6thrust24THRUST_300001_SM_1000_NS8cuda_cub4core6detail5shmemE+112];
	abs.f64 	%fd84, %fd309;
	abs.f64 	%fd85, %fd83;
	setp.lt.f64 	%p208, %fd84, %fd85;
	mov.u64 	%rd276, %rd58;
	mov.f64 	%fd310, %fd83;
	@%p208 bra 	$L__BB4_67;
	setp.lt.f64 	%p209, %fd85, %fd84;
	mov.u64 	%rd276, %rd275;
	mov.f64 	%fd310, %fd309;
	@%p209 bra 	$L__BB4_67;
	setp.lt.s64 	%p210, %rd275, %rd58;
	min.s64 	%rd276, %rd275, %rd58;
	selp.f64 	%fd310, %fd309, %fd83, %p210;
$L__BB4_67:
	ld.shared.f64 	%fd88, [_ZN6thrust24THRUST_300001_SM_1000_NS8cuda_cub4core6detail5shmemE+120];
	ld.shared.u64 	%rd61, [_ZN6thrust24THRUST_300001_SM_1000_NS8cuda_cub4core6detail5shmemE+128];
	abs.f64 	%fd89, %fd310;
	abs.f64 	%fd90, %fd88;
	setp.lt.f64 	%p211, %fd89, %fd90;
	mov.u64 	%rd317, %rd61;
	mov.f64 	%fd351, %fd88;
	@%p211 bra 	$L__BB4_208;
	setp.lt.f64 	%p212, %fd90, %fd89;
	mov.u64 	%rd317, %rd276;
	mov.f64 	%fd351, %fd310;
	@%p212 bra 	$L__BB4_208;
	setp.lt.s64 	%p213, %rd276, %rd61;
	min.s64 	%rd317, %rd276, %rd61;
	selp.f64 	%fd351, %fd310, %fd88, %p213;
	bra.uni 	$L__BB4_208;
$L__BB4_70:
	// begin inline asm
	mov.u32 %r197, %laneid;
	// end inline asm
	and.b32  	%r218, %r5, 992;
	add.s32 	%r219, %r218, 32;
	setp.gt.s32 	%p120, %r219, %r4;
	not.b32 	%r220, %r218;
	add.s32 	%r221, %r4, %r220;
	selp.b32 	%r216, %r221, 31, %p120;
	mov.b64 	%rd231, %fd298;
	mov.b64 	{%r199, %r204}, %rd231;
	mov.b32 	%r215, 1;
	mov.b32 	%r217, -1;
	// begin inline asm
	shfl.sync.down.b32 %r198, %r199, %r215, %r216, %r217;
	// end inline asm
	// begin inline asm
	shfl.sync.down.b32 %r203, %r204, %r215, %r216, %r217;
	// end inline asm
	mov.b64 	%rd232, {%r198, %r203};
	mov.b64 	%fd92, %rd232;
	mov.b64 	{%r209, %r214}, %rd264;
	// begin inline asm
	shfl.sync.down.b32 %r208, %r209, %r215, %r216, %r217;
	// end inline asm
	// begin inline asm
	shfl.sync.down.b32 %r213, %r214, %r215, %r216, %r217;
	// end inline asm
	mov.b64 	%rd63, {%r208, %r213};
	setp.ge.s32 	%p121, %r197, %r216;
	mov.u64 	%rd277, %rd264;
	mov.f64 	%fd311, %fd298;
	@%p121 bra 	$L__BB4_74;
	abs.f64 	%fd93, %fd298;
	abs.f64 	%fd94, %fd92;
	setp.lt.f64 	%p122, %fd93, %fd94;
	mov.u64 	%rd277, %rd63;
	mov.f64 	%fd311, %fd92;
	@%p122 bra 	$L__BB4_74;
	setp.lt.f64 	%p123, %fd94, %fd93;
	mov.u64 	%rd277, %rd264;
	mov.f64 	%fd311, %fd298;
	@%p123 bra 	$L__BB4_74;
	setp.lt.s64 	%p124, %rd264, %rd63;
	min.s64 	%rd277, %rd264, %rd63;
	selp.f64 	%fd311, %fd298, %fd92, %p124;
$L__BB4_74:
	mov.b64 	%rd233, %fd311;
	mov.b64 	{%r223, %r228}, %rd233;
	mov.b32 	%r239, 2;
	mov.b32 	%r241, -1;
	// begin inline asm
	shfl.sync.down.b32 %r222, %r223, %r239, %r216, %r241;
	// end inline asm
	// begin inline asm
	shfl.sync.down.b32 %r227, %r228, %r239, %r216, %r241;
	// end inline asm
	mov.b64 	%rd234, {%r222, %r227};
	mov.b64 	%fd97, %rd234;
	mov.b64 	{%r233, %r238}, %rd277;
	// begin inline asm
	shfl.sync.down.b32 %r232, %r233, %r239, %r216, %r241;
	// end inline asm
	// begin inline asm
	shfl.sync.down.b32 %r237, %r238, %r239, %r216, %r241;
	// end inline asm
	mov.b64 	%rd66, {%r232, %r237};
	add.s32 	%r242, %r197, 2;
	setp.gt.s32 	%p125, %r242, %r216;
	mov.u64 	%rd278, %rd277;
	mov.f64 	%fd312, %fd311;
	@%p125 bra 	$L__BB4_78;
	abs.f64 	%fd98, %fd311;
	abs.f64 	%fd99, %fd97;
	setp.lt.f64 	%p126, %fd98, %fd99;
	mov.u64 	%rd278, %rd66;
	mov.f64 	%fd312, %fd97;
	@%p126 bra 	$L__BB4_78;
	setp.lt.f64 	%p127, %fd99, %fd98;
	mov.u64 	%rd278, %rd277;
	mov.f64 	%fd312, %fd311;
	@%p127 bra 	$L__BB4_78;
	setp.lt.s64 	%p128, %rd277, %rd66;
	min.s64 	%rd278, %rd277, %rd66;
	selp.f64 	%fd312, %fd311, %fd97, %p128;
$L__BB4_78:
	mov.b64 	%rd235, %fd312;
	mov.b64 	{%r244, %r249}, %rd235;
	mov.b32 	%r260, 4;
	mov.b32 	%r262, -1;
	// begin inline asm
	shfl.sync.down.b32 %r243, %r244, %r260, %r216, %r262;
	// end inline asm
	// begin inline asm
	shfl.sync.down.b32 %r248, %r249, %r260, %r216, %r262;
	// end inline asm
	mov.b64 	%rd236, {%r243, %r248};
	mov.b64 	%fd102, %rd236;
	mov.b64 	{%r254, %r259}, %rd278;
	// begin inline asm
	shfl.sync.down.b32 %r253, %r254, %r260, %r216, %r262;
	// end inline asm
	// begin inline asm
	shfl.sync.down.b32 %r258, %r259, %r260, %r216, %r262;
	// end inline asm
	mov.b64 	%rd69, {%r253, %r258};
	add.s32 	%r263, %r197, 4;
	setp.gt.s32 	%p129, %r263, %r216;
	mov.u64 	%rd279, %rd278;
	mov.f64 	%fd313, %fd312;
	@%p129 bra 	$L__BB4_82;
	abs.f64 	%fd103, %fd312;
	abs.f64 	%fd104, %fd102;
	setp.lt.f64 	%p130, %fd103, %fd104;
	mov.u64 	%rd279, %rd69;
	mov.f64 	%fd313, %fd102;
	@%p130 bra 	$L__BB4_82;
	setp.lt.f64 	%p131, %fd104, %fd103;
	mov.u64 	%rd279, %rd278;
	mov.f64 	%fd313, %fd312;
	@%p131 bra 	$L__BB4_82;
	setp.lt.s64 	%p132, %rd278, %rd69;
	min.s64 	%rd279, %rd278, %rd69;
	selp.f64 	%fd313, %fd312, %fd102, %p132;
$L__BB4_82:
	mov.b64 	%rd237, %fd313;
	mov.b64 	{%r265, %r270}, %rd237;
	mov.b32 	%r281, 8;
	mov.b32 	%r283, -1;
	// begin inline asm
	shfl.sync.down.b32 %r264, %r265, %r281, %r216, %r283;
	// end inline asm
	// begin inline asm
	shfl.sync.down.b32 %r269, %r270, %r281, %r216, %r283;
	// end inline asm
	mov.b64 	%rd238, {%r264, %r269};
	mov.b64 	%fd107, %rd238;
	mov.b64 	{%r275, %r280}, %rd279;
	// begin inline asm
	shfl.sync.down.b32 %r274, %r275, %r281, %r216, %r283;
	// end inline asm
	// begin inline asm
	shfl.sync.down.b32 %r279, %r280, %r281, %r216, %r283;
	// end inline asm
	mov.b64 	%rd72, {%r274, %r279};
	add.s32 	%r284, %r197, 8;
	setp.gt.s32 	%p133, %r284, %r216;
	mov.u64 	%rd280, %rd279;
	mov.f64 	%fd314, %fd313;
	@%p133 bra 	$L__BB4_86;
	abs.f64 	%fd108, %fd313;
	abs.f64 	%fd109, %fd107;
	setp.lt.f64 	%p134, %fd108, %fd109;
	mov.u64 	%rd280, %rd72;
	mov.f64 	%fd314, %fd107;
	@%p134 bra 	$L__BB4_86;
	setp.lt.f64 	%p135, %fd109, %fd108;
	mov.u64 	%rd280, %rd279;
	mov.f64 	%fd314, %fd313;
	@%p135 bra 	$L__BB4_86;
	setp.lt.s64 	%p136, %rd279, %rd72;
	min.s64 	%rd280, %rd279, %rd72;
	selp.f64 	%fd314, %fd313, %fd107, %p136;
$L__BB4_86:
	mov.b64 	%rd239, %fd314;
	mov.b64 	{%r286, %r291}, %rd239;
	mov.b32 	%r302, 16;
	mov.b32 	%r304, -1;
	// begin inline asm
	shfl.sync.down.b32 %r285, %r286, %r302, %r216, %r304;
	// end inline asm
	// begin inline asm
	shfl.sync.down.b32 %r290, %r291, %r302, %r216, %r304;
	// end inline asm
	mov.b64 	%rd240, {%r285, %r290};
	mov.b64 	%fd112, %rd240;
	mov.b64 	{%r296, %r301}, %rd280;
	// begin inline asm
	shfl.sync.down.b32 %r295, %r296, %r302, %r216, %r304;
	// end inline asm
	// begin inline asm
	shfl.sync.down.b32 %r300, %r301, %r302, %r216, %r304;
	// end inline asm
	mov.b64 	%rd75, {%r295, %r300};
	add.s32 	%r305, %r197, 16;
	setp.gt.s32 	%p137, %r305, %r216;
	mov.u64 	%rd317, %rd280;
	mov.f64 	%fd351, %fd314;
	@%p137 bra 	$L__BB4_90;
	abs.f64 	%fd113, %fd314;
	abs.f64 	%fd114, %fd112;
	setp.lt.f64 	%p138, %fd113, %fd114;
	mov.u64 	%rd317, %rd75;
	mov.f64 	%fd351, %fd112;
	@%p138 bra 	$L__BB4_90;
	setp.lt.f64 	%p139, %fd114, %fd113;
	mov.u64 	%rd317, %rd280;
	mov.f64 	%fd351, %fd314;
	@%p139 bra 	$L__BB4_90;
	setp.lt.s64 	%p140, %rd280, %rd75;
	min.s64 	%rd317, %rd280, %rd75;
	selp.f64 	%fd351, %fd314, %fd112, %p140;
$L__BB4_90:
	setp.ne.s32 	%p141, %r197, 0;
	@%p141 bra 	$L__BB4_92;
	shr.u32 	%r306, %r5, 1;
	and.b32  	%r307, %r306, 496;
	mov.u32 	%r308, _ZN6thrust24THRUST_300001_SM_1000_NS8cuda_cub4core6detail5shmemE;
	add.s32 	%r309, %r308, %r307;
	st.shared.f64 	[%r309+8], %fd351;
	st.shared.u64 	[%r309+16], %rd317;
$L__BB4_92:
	bar.sync 	0;
	setp.ne.s32 	%p142, %r5, 0;
	@%p142 bra 	$L__BB4_208;
	setp.lt.s32 	%p143, %r4, 33;
	mov.f64 	%fd316, %fd351;
	mov.u64 	%rd282, %rd317;
	@%p143 bra 	$L__BB4_97;
	ld.shared.f64 	%fd117, [_ZN6thrust24THRUST_300001_SM_1000_NS8cuda_cub4core6detail5shmemE+24];
	ld.shared.u64 	%rd78, [_ZN6thrust24THRUST_300001_SM_1000_NS8cuda_cub4core6detail5shmemE+32];
	abs.f64 	%fd118, %fd351;
	abs.f64 	%fd119, %fd117;
	setp.lt.f64 	%p144, %fd118, %fd119;
	mov.f64 	%fd316, %fd117;
	mov.u64 	%rd282, %rd78;
	@%p144 bra 	$L__BB4_97;
	setp.lt.f64 	%p145, %fd119, %fd118;
	mov.f64 	%fd316, %fd351;
	mov.u64 	%rd282, %rd317;
	@%p145 bra 	$L__BB4_97;
	setp.lt.s64 	%p146, %rd317, %rd78;
	min.s64 	%rd282, %rd317, %rd78;
	selp.f64 	%fd316, %fd351, %fd117, %p146;
$L__BB4_97:
	setp.lt.s32 	%p147, %r4, 65;
	mov.f64 	%fd317, %fd316;
	mov.u64 	%rd283, %rd282;
	@%p147 bra 	$L__BB4_101;
	ld.shared.f64 	%fd122, [_ZN6thrust24THRUST_300001_SM_1000_NS8cuda_cub4core6detail5shmemE+40];
	ld.shared.u64 	%rd81, [_ZN6thrust24THRUST_300001_SM_1000_NS8cuda_cub4core6detail5shmemE+48];
	abs.f64 	%fd123, %fd316;
	abs.f64 	%fd124, %fd122;
	setp.lt.f64 	%p148, %fd123, %fd124;
	mov.f64 	%fd317, %fd122;
	mov.u64 	%rd283, %rd81;
	@%p148 bra 	$L__BB4_101;
	setp.lt.f64 	%p149, %fd124, %fd123;
	mov.f64 	%fd317, %fd316;
	mov.u64 	%rd283, %rd282;
	@%p149 bra 	$L__BB4_101;
	setp.lt.s64 	%p150, %rd282, %rd81;
	selp.f64 	%fd317, %fd316, %fd122, %p150;
	min.s64 	%rd283, %rd282, %rd81;
$L__BB4_101:
	setp.lt.s32 	%p151, %r4, 97;
	mov.f64 	%fd318, %fd317;
	mov.u64 	%rd284, %rd283;
	@%p151 bra 	$L__BB4_105;
	ld.shared.f64 	%fd127, [_ZN6thrust24THRUST_300001_SM_1000_NS8cuda_cub4core6detail5shmemE+56];
	ld.shared.u64 	%rd84, [_ZN6thrust24THRUST_300001_SM_1000_NS8cuda_cub4core6detail5shmemE+64];
	abs.f64 	%fd128, %fd317;
	abs.f64 	%fd129, %fd127;
	setp.lt.f64 	%p152, %fd128, %fd129;
	mov.f64 	%fd318, %fd127;
	mov.u64 	%rd284, %rd84;
	@%p152 bra 	$L__BB4_105;
	setp.lt.f64 	%p153, %fd129, %fd128;
	mov.f64 	%fd318, %fd317;
	mov.u64 	%rd284, %rd283;
	@%p153 bra 	$L__BB4_105;
	setp.lt.s64 	%p154, %rd283, %rd84;
	selp.f64 	%fd318, %fd317, %fd127, %p154;
	min.s64 	%rd284, %rd283, %rd84;
$L__BB4_105:
	setp.lt.s32 	%p155, %r4, 129;
	mov.f64 	%fd319, %fd318;
	mov.u64 	%rd285, %rd284;
	@%p155 bra 	$L__BB4_109;
	ld.shared.f64 	%fd132, [_ZN6thrust24THRUST_300001_SM_1000_NS8cuda_cub4core6detail5shmemE+72];
	ld.shared.u64 	%rd87, [_ZN6thrust24THRUST_300001_SM_1000_NS8cuda_cub4core6detail5shmemE+80];
	abs.f64 	%fd133, %fd318;
	abs.f64 	%fd134, %fd132;
	setp.lt.f64 	%p156, %fd133, %fd134;
	mov.f64 	%fd319, %fd132;
	mov.u64 	%rd285, %rd87;
	@%p156 bra 	$L__BB4_109;
	setp.lt.f64 	%p157, %fd134, %fd133;
	mov.f64 	%fd319, %fd318;
	mov.u64 	%rd285, %rd284;
	@%p157 bra 	$L__BB4_109;
	setp.lt.s64 	%p158, %rd284, %rd87;
	selp.f64 	%fd319, %fd318, %fd132, %p158;
	min.s64 	%rd285, %rd284, %rd87;
$L__BB4_109:
	setp.lt.s32 	%p159, %r4, 161;
	mov.f64 	%fd320, %fd319;
	mov.u64 	%rd286, %rd285;
	@%p159 bra 	$L__BB4_113;
	ld.shared.f64 	%fd137, [_ZN6thrust24THRUST_300001_SM_1000_NS8cuda_cub4core6detail5shmemE+88];
	ld.shared.u64 	%rd90, [_ZN6thrust24THRUST_300001_SM_1000_NS8cuda_cub4core6detail5shmemE+96];
	abs.f64 	%fd138, %fd319;
	abs.f64 	%fd139, %fd137;
	setp.lt.f64 	%p160, %fd138, %fd139;
	mov.f64 	%fd320, %fd137;
	mov.u64 	%rd286, %rd90;
	@%p160 bra 	$L__BB4_113;
	setp.lt.f64 	%p161, %fd139, %fd138;
	mov.f64 	%fd320, %fd319;
	mov.u64 	%rd286, %rd285;
	@%p161 bra 	$L__BB4_113;
	setp.lt.s64 	%p162, %rd285, %rd90;
	selp.f64 	%fd320, %fd319, %fd137, %p162;
	min.s64 	%rd286, %rd285, %rd90;
$L__BB4_113:
	setp.lt.s32 	%p163, %r4, 193;
	mov.f64 	%fd321, %fd320;
	mov.u64 	%rd287, %rd286;
	@%p163 bra 	$L__BB4_117;
	ld.shared.f64 	%fd142, [_ZN6thrust24THRUST_300001_SM_1000_NS8cuda_cub4core6detail5shmemE+104];
	ld.shared.u64 	%rd93, [_ZN6thrust24THRUST_300001_SM_1000_NS8cuda_cub4core6detail5shmemE+112];
	abs.f64 	%fd143, %fd320;
	abs.f64 	%fd144, %fd142;
	setp.lt.f64 	%p164, %fd143, %fd144;
	mov.f64 	%fd321, %fd142;
	mov.u64 	%rd287, %rd93;
	@%p164 bra 	$L__BB4_117;
	setp.lt.f64 	%p165, %fd144, %fd143;
	mov.f64 	%fd321, %fd320;
	mov.u64 	%rd287, %rd286;
	@%p165 bra 	$L__BB4_117;
	setp.lt.s64 	%p166, %rd286, %rd93;
	selp.f64 	%fd321, %fd320, %fd142, %p166;
	min.s64 	%rd287, %rd286, %rd93;
$L__BB4_117:
	setp.lt.s32 	%p167, %r4, 225;
	mov.u64 	%rd317, %rd287;
	mov.f64 	%fd351, %fd321;
	@%p167 bra 	$L__BB4_208;
	ld.shared.f64 	%fd147, [_ZN6thrust24THRUST_300001_SM_1000_NS8cuda_cub4core6detail5shmemE+120];
	ld.shared.u64 	%rd96, [_ZN6thrust24THRUST_300001_SM_1000_NS8cuda_cub4core6detail5shmemE+128];
	abs.f64 	%fd148, %fd321;
	abs.f64 	%fd149, %fd147;
	setp.lt.f64 	%p168, %fd148, %fd149;
	mov.u64 	%rd317, %rd96;
	mov.f64 	%fd351, %fd147;
	@%p168 bra 	$L__BB4_208;
	setp.lt.f64 	%p169, %fd149, %fd148;
	mov.u64 	%rd317, %rd287;
	mov.f64 	%fd351, %fd321;
	@%p169 bra 	$L__BB4_208;
	setp.lt.s64 	%p170, %rd287, %rd96;
	selp.f64 	%fd351, %fd321, %fd147, %p170;
	min.s64 	%rd317, %rd287, %rd96;
	bra.uni 	$L__BB4_208;
$L__BB4_121:
	mov.u32 	%r35, %tid.x;
	cvt.s64.s32 	%rd183, %r2;
	add.s64 	%rd98, %rd3, %rd183;
	cvt.u64.u32 	%rd99, %r35;
	add.s64 	%rd184, %rd99, %rd183;
	shl.b64 	%rd185, %rd184, 3;
	add.s64 	%rd186, %rd2, %rd185;
	ld.global.f64 	%fd274, [%rd186];
	add.s32 	%r69, %r35, 256;
	cvt.u64.u32 	%rd187, %r69;
	ld.global.f64 	%fd275, [%rd186+2048];
	add.s32 	%r70, %r35, 512;
	cvt.u64.u32 	%rd188, %r70;
	ld.global.f64 	%fd276, [%rd186+4096];
	add.s32 	%r71, %r35, 768;
	cvt.u64.u32 	%rd189, %r71;
	ld.global.f64 	%fd277, [%rd186+6144];
	or.b32  	%r72, %r35, 1024;
	cvt.u64.u32 	%rd100, %r72;
	add.s64 	%rd305, %rd98, %rd100;
	ld.global.f64 	%fd339, [%rd186+8192];
	abs.f64 	%fd278, %fd274;
	abs.f64 	%fd279, %fd275;
	setp.geu.f64 	%p2, %fd278, %fd279;
	selp.f64 	%fd280, %fd274, %fd275, %p2;
	selp.b64 	%rd190, %rd99, %rd187, %p2;
	abs.f64 	%fd281, %fd280;
	abs.f64 	%fd282, %fd276;
	setp.geu.f64 	%p3, %fd281, %fd282;
	selp.f64 	%fd283, %fd280, %fd276, %p3;
	selp.b64 	%rd191, %rd190, %rd188, %p3;
	abs.f64 	%fd284, %fd283;
	abs.f64 	%fd285, %fd277;
	setp.geu.f64 	%p4, %fd284, %fd285;
	selp.f64 	%fd152, %fd283, %fd277, %p4;
	selp.b64 	%rd102, %rd191, %rd189, %p4;
	abs.f64 	%fd153, %fd152;
	abs.f64 	%fd154, %fd339;
	setp.lt.f64 	%p5, %fd153, %fd154;
	@%p5 bra 	$L__BB4_123;
	setp.lt.f64 	%p6, %fd154, %fd153;
	setp.lt.u64 	%p7, %rd102, %rd100;
	or.pred  	%p8, %p6, %p7;
	selp.f64 	%fd339, %fd152, %fd339, %p8;
	add.s64 	%rd194, %rd98, %rd102;
	selp.b64 	%rd305, %rd194, %rd305, %p8;
$L__BB4_123:
	setp.le.s32 	%p9, %r66, %r3;
	@%p9 bra 	$L__BB4_164;
	setp.ne.s32 	%p10, %r35, 0;
	@%p10 bra 	$L__BB4_126;
	atom.global.add.u32 	%r73, [%rd1+4], 1280;
	add.s32 	%r74, %r73, %r3;
	st.shared.u32 	[_ZN6thrust24THRUST_300001_SM_1000_NS8cuda_cub4core6detail5shmemE+152], %r74;
$L__BB4_126:
	bar.sync 	0;
	ld.shared.u32 	%r427, [_ZN6thrust24THRUST_300001_SM_1000_NS8cuda_cub4core6detail5shmemE+152];
	add.s32 	%r75, %r427, 1280;
	setp.gt.s32 	%p11, %r75, %r66;
	@%p11 bra 	$L__BB4_141;
	mov.f64 	%fd323, %fd339;
	mov.u64 	%rd289, %rd305;
$L__BB4_128:
	cvt.s64.s32 	%rd195, %r427;
	add.s64 	%rd196, %rd99, %rd195;
	shl.b64 	%rd197, %rd196, 3;
	add.s64 	%rd198, %rd2, %rd197;
	add.s64 	%rd290, %rd196, %rd3;
	ld.global.f64 	%fd324, [%rd198];
	add.s64 	%rd291, %rd290, 256;
	ld.global.f64 	%fd325, [%rd198+2048];
	add.s64 	%rd292, %rd290, 512;
	ld.global.f64 	%fd326, [%rd198+4096];
	add.s64 	%rd293, %rd290, 768;
	ld.global.f64 	%fd327, [%rd198+6144];
	add.s64 	%rd305, %rd290, 1024;
	ld.global.f64 	%fd339, [%rd198+8192];
	abs.f64 	%fd163, %fd323;
	abs.f64 	%fd164, %fd324;
	setp.lt.f64 	%p12, %fd163, %fd164;
	@%p12 bra 	$L__BB4_130;
	setp.lt.f64 	%p13, %fd164, %fd163;
	setp.lt.s64 	%p14, %rd289, %rd290;
	or.pred  	%p15, %p13, %p14;
	selp.f64 	%fd324, %fd323, %fd324, %p15;
	selp.b64 	%rd290, %rd289, %rd290, %p15;
$L__BB4_130:
	abs.f64 	%fd167, %fd324;
	abs.f64 	%fd168, %fd325;
	setp.lt.f64 	%p16, %fd167, %fd168;
	@%p16 bra 	$L__BB4_132;
	setp.lt.f64 	%p17, %fd168, %fd167;
	setp.lt.s64 	%p18, %rd290, %rd291;
	or.pred  	%p19, %p17, %p18;
	selp.f64 	%fd325, %fd324, %fd325, %p19;
	selp.b64 	%rd291, %rd290, %rd291, %p19;
$L__BB4_132:
	abs.f64 	%fd171, %fd325;
	abs.f64 	%fd172, %fd326;
	setp.lt.f64 	%p20, %fd171, %fd172;
	@%p20 bra 	$L__BB4_134;
	setp.lt.f64 	%p21, %fd172, %fd171;
	setp.lt.s64 	%p22, %rd291, %rd292;
	or.pred  	%p23, %p21, %p22;
	selp.f64 	%fd326, %fd325, %fd326, %p23;
	selp.b64 	%rd292, %rd291, %rd292, %p23;
$L__BB4_134:
	abs.f64 	%fd175, %fd326;
	abs.f64 	%fd176, %fd327;
	setp.lt.f64 	%p24, %fd175, %fd176;
	@%p24 bra 	$L__BB4_136;
	setp.lt.f64 	%p25, %fd176, %fd175;
	setp.lt.s64 	%p26, %rd292, %rd293;
	or.pred  	%p27, %p25, %p26;
	selp.f64 	%fd327, %fd326, %fd327, %p27;
	selp.b64 	%rd293, %rd292, %rd293, %p27;
$L__BB4_136:
	abs.f64 	%fd179, %fd327;
	abs.f64 	%fd180, %fd339;
	setp.lt.f64 	%p28, %fd179, %fd180;
	@%p28 bra 	$L__BB4_138;
	setp.lt.f64 	%p29, %fd180, %fd179;
	setp.lt.s64 	%p30, %rd293, %rd305;
	or.pred  	%p31, %p29, %p30;
	selp.f64 	%fd339, %fd327, %fd339, %p31;
	selp.b64 	%rd305, %rd293, %rd305, %p31;
$L__BB4_138:
	setp.ne.s32 	%p32, %r35, 0;
	bar.sync 	0;
	@%p32 bra 	$L__BB4_140;
	atom.global.add.u32 	%r76, [%rd1+4], 1280;
	add.s32 	%r77, %r76, %r3;
	st.shared.u32 	[_ZN6thrust24THRUST_300001_SM_1000_NS8cuda_cub4core6detail5shmemE+152], %r77;
$L__BB4_140:
	bar.sync 	0;
	ld.shared.u32 	%r427, [_ZN6thrust24THRUST_300001_SM_1000_NS8cuda_cub4core6detail5shmemE+152];
	add.s32 	%r78, %r427, 1280;
	setp.le.s32 	%p33, %r78, %r66;
	mov.f64 	%fd323, %fd339;
	mov.u64 	%rd289, %rd305;
	@%p33 bra 	$L__BB4_128;
$L__BB4_141:
	setp.le.s32 	%p34, %r66, %r427;
	@%p34 bra 	$L__BB4_164;
	sub.s32 	%r40, %r66, %r427;
	setp.ge.s32 	%p35, %r35, %r40;
	@%p35 bra 	$L__BB4_164;
	not.b32 	%r79, %r35;
	add.s32 	%r80, %r66, %r79;
	sub.s32 	%r41, %r80, %r427;
	and.b32  	%r81, %r41, 768;
	setp.eq.s32 	%p36, %r81, 768;
	mov.u32 	%r431, %r35;
	@%p36 bra 	$L__BB4_149;
	add.s32 	%r429, %r35, %r427;
	shr.u32 	%r82, %r41, 8;
	add.s32 	%r83, %r82, 1;
	and.b32  	%r84, %r83, 3;
	neg.s32 	%r428, %r84;
	mov.u32 	%r431, %r35;
$L__BB4_145:
	.pragma "nounroll";
	mov.u64 	%rd122, %rd305;
	mov.f64 	%fd184, %fd339;
	cvt.s64.s32 	%rd200, %r429;
	add.s64 	%rd123, %rd3, %rd200;
	mul.wide.s32 	%rd201, %r429, 8;
	add.s64 	%rd202, %rd2, %rd201;
	ld.global.f64 	%fd185, [%rd202];
	abs.f64 	%fd186, %fd184;
	abs.f64 	%fd187, %fd185;
	setp.lt.f64 	%p37, %fd186, %fd187;
	mov.f64 	%fd339, %fd185;
	mov.u64 	%rd305, %rd123;
	@%p37 bra 	$L__BB4_148;
	setp.lt.f64 	%p38, %fd187, %fd186;
	mov.f64 	%fd339, %fd184;
	mov.u64 	%rd305, %rd122;
	@%p38 bra 	$L__BB4_148;
	setp.lt.s64 	%p39, %rd122, %rd123;
	selp.f64 	%fd339, %fd184, %fd185, %p39;
	min.s64 	%rd305, %rd122, %rd123;
$L__BB4_148:
	add.s32 	%r431, %r431, 256;
	add.s32 	%r429, %r429, 256;
	add.s32 	%r428, %r428, 1;
	setp.ne.s32 	%p40, %r428, 0;
	@%p40 bra 	$L__BB4_145;
$L__BB4_149:
	setp.lt.u32 	%p41, %r41, 768;
	@%p41 bra 	$L__BB4_164;
	add.s32 	%r432, %r431, %r427;
	add.s32 	%r435, %r432, 256;
	add.s32 	%r434, %r432, 512;
	add.s32 	%r433, %r432, 768;
	add.s64 	%rd128, %rd2, 4096;
$L__BB4_151:
	cvt.s64.s32 	%rd203, %r435;
	add.s64 	%rd130, %rd3, %rd203;
	cvt.s64.s32 	%rd204, %r434;
	add.s64 	%rd131, %rd3, %rd204;
	cvt.s64.s32 	%rd205, %r433;
	add.s64 	%rd132, %rd3, %rd205;
	cvt.s64.s32 	%rd206, %r432;
	mul.wide.s32 	%rd207, %r432, 8;
	add.s64 	%rd133, %rd128, %rd207;
	add.s64 	%rd134, %rd3, %rd206;
	ld.global.f64 	%fd193, [%rd133+-4096];
	abs.f64 	%fd194, %fd339;
	abs.f64 	%fd195, %fd193;
	setp.lt.f64 	%p42, %fd194, %fd195;
	mov.f64 	%fd335, %fd193;
	mov.u64 	%rd301, %rd134;
	@%p42 bra 	$L__BB4_154;
	setp.lt.f64 	%p43, %fd195, %fd194;
	mov.f64 	%fd335, %fd339;
	mov.u64 	%rd301, %rd305;
	@%p43 bra 	$L__BB4_154;
	setp.lt.s64 	%p44, %rd305, %rd134;
	selp.f64 	%fd335, %fd339, %fd193, %p44;
	min.s64 	%rd301, %rd305, %rd134;
$L__BB4_154:
	ld.global.f64 	%fd198, [%rd133+-2048];
	abs.f64 	%fd199, %fd335;
	abs.f64 	%fd200, %fd198;
	setp.lt.f64 	%p45, %fd199, %fd200;
	mov.f64 	%fd336, %fd198;
	mov.u64 	%rd302, %rd130;
	@%p45 bra 	$L__BB4_157;
	setp.lt.f64 	%p46, %fd200, %fd199;
	mov.f64 	%fd336, %fd335;
	mov.u64 	%rd302, %rd301;
	@%p46 bra 	$L__BB4_157;
	setp.lt.s64 	%p47, %rd301, %rd130;
	selp.f64 	%fd336, %fd335, %fd198, %p47;
	min.s64 	%rd302, %rd301, %rd130;
$L__BB4_157:
	ld.global.f64 	%fd203, [%rd133];
	abs.f64 	%fd204, %fd336;
	abs.f64 	%fd205, %fd203;
	setp.lt.f64 	%p48, %fd204, %fd205;
	mov.f64 	%fd337, %fd203;
	mov.u64 	%rd303, %rd131;
	@%p48 bra 	$L__BB4_160;
	setp.lt.f64 	%p49, %fd205, %fd204;
	mov.f64 	%fd337, %fd336;
	mov.u64 	%rd303, %rd302;
	@%p49 bra 	$L__BB4_160;
	setp.lt.s64 	%p50, %rd302, %rd131;
	selp.f64 	%fd337, %fd336, %fd203, %p50;
	min.s64 	%rd303, %rd302, %rd131;
$L__BB4_160:
	ld.global.f64 	%fd208, [%rd133+2048];
	abs.f64 	%fd209, %fd337;
	abs.f64 	%fd210, %fd208;
	setp.lt.f64 	%p51, %fd209, %fd210;
	mov.f64 	%fd339, %fd208;
	mov.u64 	%rd305, %rd132;
	@%p51 bra 	$L__BB4_163;
	setp.lt.f64 	%p52, %fd210, %fd209;
	mov.f64 	%fd339, %fd337;
	mov.u64 	%rd305, %rd303;
	@%p52 bra 	$L__BB4_163;
	setp.lt.s64 	%p53, %rd303, %rd132;
	selp.f64 	%fd339, %fd337, %fd208, %p53;
	min.s64 	%rd305, %rd303, %rd132;
$L__BB4_163:
	add.s32 	%r431, %r431, 1024;
	add.s32 	%r435, %r435, 1024;
	add.s32 	%r434, %r434, 1024;
	add.s32 	%r433, %r433, 1024;
	add.s32 	%r432, %r432, 1024;
	setp.lt.s32 	%p54, %r431, %r40;
	@%p54 bra 	$L__BB4_151;
$L__BB4_164:
	// begin inline asm
	mov.u32 %r85, %laneid;
	// end inline asm
	mov.b64 	%rd208, %fd339;
	mov.b64 	{%r87, %r92}, %rd208;
	mov.b32 	%r103, 1;
	mov.b32 	%r104, 31;
	mov.b32 	%r105, -1;
	// begin inline asm
	shfl.sync.down.b32 %r86, %r87, %r103, %r104, %r105;
	// end inline asm
	// begin inline asm
	shfl.sync.down.b32 %r91, %r92, %r103, %r104, %r105;
	// end inline asm
	mov.b64 	%rd209, {%r86, %r91};
	mov.b64 	%fd214, %rd209;
	mov.b64 	{%r97, %r102}, %rd305;
	// begin inline asm
	shfl.sync.down.b32 %r96, %r97, %r103, %r104, %r105;
	// end inline asm
	// begin inline asm
	shfl.sync.down.b32 %r101, %r102, %r103, %r104, %r105;
	// end inline asm
	mov.b64 	%rd144, {%r96, %r101};
	setp.gt.s32 	%p55, %r85, 30;
	mov.f64 	%fd340, %fd339;
	mov.u64 	%rd306, %rd305;
	@%p55 bra 	$L__BB4_168;
	abs.f64 	%fd215, %fd339;
	abs.f64 	%fd216, %fd214;
	setp.lt.f64 	%p56, %fd215, %fd216;
	mov.f64 	%fd340, %fd214;
	mov.u64 	%rd306, %rd144;
	@%p56 bra 	$L__BB4_168;
	setp.lt.f64 	%p57, %fd216, %fd215;
	mov.f64 	%fd340, %fd339;
	mov.u64 	%rd306, %rd305;
	@%p57 bra 	$L__BB4_168;
	setp.lt.s64 	%p58, %rd305, %rd144;
	selp.f64 	%fd340, %fd339, %fd214, %p58;
	min.s64 	%rd306, %rd305, %rd144;
$L__BB4_168:
	mov.b64 	%rd210, %fd340;
	mov.b64 	{%r107, %r112}, %rd210;
	mov.b32 	%r123, 2;
	mov.b32 	%r124, 31;
	mov.b32 	%r125, -1;
	// begin inline asm
	shfl.sync.down.b32 %r106, %r107, %r123, %r124, %r125;
	// end inline asm
	// begin inline asm
	shfl.sync.down.b32 %r111, %r112, %r123, %r124, %r125;
	// end inline asm
	mov.b64 	%rd211, {%r106, %r111};
	mov.b64 	%fd219, %rd211;
	mov.b64 	{%r117, %r122}, %rd306;
	// begin inline asm
	shfl.sync.down.b32 %r116, %r117, %r123, %r124, %r125;
	// end inline asm
	// begin inline asm
	shfl.sync.down.b32 %r121, %r122, %r123, %r124, %r125;
	// end inline asm
	mov.b64 	%rd147, {%r116, %r121};
	setp.gt.s32 	%p59, %r85, 29;
	mov.f64 	%fd341, %fd340;
	mov.u64 	%rd307, %rd306;
	@%p59 bra 	$L__BB4_172;
	abs.f64 	%fd220, %fd340;
	abs.f64 	%fd221, %fd219;
	setp.lt.f64 	%p60, %fd220, %fd221;
	mov.f64 	%fd341, %fd219;
	mov.u64 	%rd307, %rd147;
	@%p60 bra 	$L__BB4_172;
	setp.lt.f64 	%p61, %fd221, %fd220;
	mov.f64 	%fd341, %fd340;
	mov.u64 	%rd307, %rd306;
	@%p61 bra 	$L__BB4_172;
	setp.lt.s64 	%p62, %rd306, %rd147;
	selp.f64 	%fd341, %fd340, %fd219, %p62;
	min.s64 	%rd307, %rd306, %rd147;
$L__BB4_172:
	mov.b64 	%rd212, %fd341;
	mov.b64 	{%r127, %r132}, %rd212;
	mov.b32 	%r143, 4;
	mov.b32 	%r144, 31;
	mov.b32 	%r145, -1;
	// begin inline asm
	shfl.sync.down.b32 %r126, %r127, %r143, %r144, %r145;
	// end inline asm
	// begin inline asm
	shfl.sync.down.b32 %r131, %r132, %r143, %r144, %r145;
	// end inline asm
	mov.b64 	%rd213, {%r126, %r131};
	mov.b64 	%fd224, %rd213;
	mov.b64 	{%r137, %r142}, %rd307;
	// begin inline asm
	shfl.sync.down.b32 %r136, %r137, %r143, %r144, %r145;
	// end inline asm
	// begin inline asm
	shfl.sync.down.b32 %r141, %r142, %r143, %r144, %r145;
	// end inline asm
	mov.b64 	%rd150, {%r136, %r141};
	setp.gt.s32 	%p63, %r85, 27;
	mov.f64 	%fd342, %fd341;
	mov.u64 	%rd308, %rd307;
	@%p63 bra 	$L__BB4_176;
	abs.f64 	%fd225, %fd341;
	abs.f64 	%fd226, %fd224;
	setp.lt.f64 	%p64, %fd225, %fd226;
	mov.f64 	%fd342, %fd224;
	mov.u64 	%rd308, %rd150;
	@%p64 bra 	$L__BB4_176;
	setp.lt.f64 	%p65, %fd226, %fd225;
	mov.f64 	%fd342, %fd341;
	mov.u64 	%rd308, %rd307;
	@%p65 bra 	$L__BB4_176;
	setp.lt.s64 	%p66, %rd307, %rd150;
	selp.f64 	%fd342, %fd341, %fd224, %p66;
	min.s64 	%rd308, %rd307, %rd150;
$L__BB4_176:
	mov.b64 	%rd214, %fd342;
	mov.b64 	{%r147, %r152}, %rd214;
	mov.b32 	%r163, 8;
	mov.b32 	%r164, 31;
	mov.b32 	%r165, -1;
	// begin inline asm
	shfl.sync.down.b32 %r146, %r147, %r163, %r164, %r165;
	// end inline asm
	// begin inline asm
	shfl.sync.down.b32 %r151, %r152, %r163, %r164, %r165;
	// end inline asm
	mov.b64 	%rd215, {%r146, %r151};
	mov.b64 	%fd229, %rd215;
	mov.b64 	{%r157, %r162}, %rd308;
	// begin inline asm
	shfl.sync.down.b32 %r156, %r157, %r163, %r164, %r165;
	// end inline asm
	// begin inline asm
	shfl.sync.down.b32 %r161, %r162, %r163, %r164, %r165;
	// end inline asm
	mov.b64 	%rd153, {%r156, %r161};
	setp.gt.s32 	%p67, %r85, 23;
	mov.f64 	%fd343, %fd342;
	mov.u64 	%rd309, %rd308;
	@%p67 bra 	$L__BB4_180;
	abs.f64 	%fd230, %fd342;
	abs.f64 	%fd231, %fd229;
	setp.lt.f64 	%p68, %fd230, %fd231;
	mov.f64 	%fd343, %fd229;
	mov.u64 	%rd309, %rd153;
	@%p68 bra 	$L__BB4_180;
	setp.lt.f64 	%p69, %fd231, %fd230;
	mov.f64 	%fd343, %fd342;
	mov.u64 	%rd309, %rd308;
	@%p69 bra 	$L__BB4_180;
	setp.lt.s64 	%p70, %rd308, %rd153;
	selp.f64 	%fd343, %fd342, %fd229, %p70;
	min.s64 	%rd309, %rd308, %rd153;
$L__BB4_180:
	mov.b64 	%rd216, %fd343;
	mov.b64 	{%r167, %r172}, %rd216;
	mov.b32 	%r183, 16;
	mov.b32 	%r184, 31;
	mov.b32 	%r185, -1;
	// begin inline asm
	shfl.sync.down.b32 %r166, %r167, %r183, %r184, %r185;
	// end inline asm
	// begin inline asm
	shfl.sync.down.b32 %r171, %r172, %r183, %r184, %r185;
	// end inline asm
	mov.b64 	%rd217, {%r166, %r171};
	mov.b64 	%fd234, %rd217;
	mov.b64 	{%r177, %r182}, %rd309;
	// begin inline asm
	shfl.sync.down.b32 %r176, %r177, %r183, %r184, %r185;
	// end inline asm
	// begin inline asm
	shfl.sync.down.b32 %r181, %r182, %r183, %r184, %r185;
	// end inline asm
	mov.b64 	%rd156, {%r176, %r181};
	setp.gt.s32 	%p71, %r85, 15;
	mov.f64 	%fd351, %fd343;
	mov.u64 	%rd317, %rd309;
	@%p71 bra 	$L__BB4_184;
	abs.f64 	%fd235, %fd343;
	abs.f64 	%fd236, %fd234;
	setp.lt.f64 	%p72, %fd235, %fd236;
	mov.f64 	%fd351, %fd234;
	mov.u64 	%rd317, %rd156;
	@%p72 bra 	$L__BB4_184;
	setp.lt.f64 	%p73, %fd236, %fd235;
	mov.f64 	%fd351, %fd343;
	mov.u64 	%rd317, %rd309;
	@%p73 bra 	$L__BB4_184;
	setp.lt.s64 	%p74, %rd309, %rd156;
	selp.f64 	%fd351, %fd343, %fd234, %p74;
	min.s64 	%rd317, %rd309, %rd156;
$L__BB4_184:
	setp.ne.s32 	%p75, %r85, 0;
	@%p75 bra 	$L__BB4_186;
	shr.u32 	%r186, %r35, 1;
	and.b32  	%r187, %r186, 496;
	mov.u32 	%r188, _ZN6thrust24THRUST_300001_SM_1000_NS8cuda_cub4core6detail5shmemE;
	add.s32 	%r189, %r188, %r187;
	st.shared.f64 	[%r189+8], %fd351;
	st.shared.u64 	[%r189+16], %rd317;
$L__BB4_186:
	bar.sync 	0;
	setp.ne.s32 	%p76, %r35, 0;
	@%p76 bra 	$L__BB4_208;
	ld.shared.f64 	%fd239, [_ZN6thrust24THRUST_300001_SM_1000_NS8cuda_cub4core6detail5shmemE+24];
	ld.shared.u64 	%rd159, [_ZN6thrust24THRUST_300001_SM_1000_NS8cuda_cub4core6detail5shmemE+32];
	abs.f64 	%fd240, %fd351;
	abs.f64 	%fd241, %fd239;
	setp.lt.f64 	%p77, %fd240, %fd241;
	mov.f64 	%fd345, %fd239;
	mov.u64 	%rd311, %rd159;
	@%p77 bra 	$L__BB4_190;
	setp.lt.f64 	%p78, %fd241, %fd240;
	mov.f64 	%fd345, %fd351;
	mov.u64 	%rd311, %rd317;
	@%p78 bra 	$L__BB4_190;
	setp.lt.s64 	%p79, %rd317, %rd159;
	selp.f64 	%fd345, %fd351, %fd239, %p79;
	min.s64 	%rd311, %rd317, %rd159;
$L__BB4_190:
	ld.shared.f64 	%fd244, [_ZN6thrust24THRUST_300001_SM_1000_NS8cuda_cub4core6detail5shmemE+40];
	ld.shared.u64 	%rd162, [_ZN6thrust24THRUST_300001_SM_1000_NS8cuda_cub4core6detail5shmemE+48];
	abs.f64 	%fd245, %fd345;
	abs.f64 	%fd246, %fd244;
	setp.lt.f64 	%p80, %fd245, %fd246;
	mov.f64 	%fd346, %fd244;
	mov.u64 	%rd312, %rd162;
	@%p80 bra 	$L__BB4_193;
	setp.lt.f64 	%p81, %fd246, %fd245;
	mov.f64 	%fd346, %fd345;
	mov.u64 	%rd312, %rd311;
	@%p81 bra 	$L__BB4_193;
	setp.lt.s64 	%p82, %rd311, %rd162;
	selp.f64 	%fd346, %fd345, %fd244, %p82;
	min.s64 	%rd312, %rd311, %rd162;
$L__BB4_193:
	ld.shared.f64 	%fd249, [_ZN6thrust24THRUST_300001_SM_1000_NS8cuda_cub4core6detail5shmemE+56];
	ld.shared.u64 	%rd165, [_ZN6thrust24THRUST_300001_SM_1000_NS8cuda_cub4core6detail5shmemE+64];
	abs.f64 	%fd250, %fd346;
	abs.f64 	%fd251, %fd249;
	setp.lt.f64 	%p83, %fd250, %fd251;
	mov.f64 	%fd347, %fd249;
	mov.u64 	%rd313, %rd165;
	@%p83 bra 	$L__BB4_196;
	setp.lt.f64 	%p84, %fd251, %fd250;
	mov.f64 	%fd347, %fd346;
	mov.u64 	%rd313, %rd312;
	@%p84 bra 	$L__BB4_196;
	setp.lt.s64 	%p85, %rd312, %rd165;
	selp.f64 	%fd347, %fd346, %fd249, %p85;
	min.s64 	%rd313, %rd312, %rd165;
$L__BB4_196:
	ld.shared.f64 	%fd254, [_ZN6thrust24THRUST_300001_SM_1000_NS8cuda_cub4core6detail5shmemE+72];
	ld.shared.u64 	%rd168, [_ZN6thrust24THRUST_300001_SM_1000_NS8cuda_cub4core6detail5shmemE+80];
	abs.f64 	%fd255, %fd347;
	abs.f64 	%fd256, %fd254;
	setp.lt.f64 	%p86, %fd255, %fd256;
	mov.f64 	%fd348, %fd254;
	mov.u64 	%rd314, %rd168;
	@%p86 bra 	$L__BB4_199;
	setp.lt.f64 	%p87, %fd256, %fd255;
	mov.f64 	%fd348, %fd347;
	mov.u64 	%rd314, %rd313;
	@%p87 bra 	$L__BB4_199;
	setp.lt.s64 	%p88, %rd313, %rd168;
	selp.f64 	%fd348, %fd347, %fd254, %p88;
	min.s64 	%rd314, %rd313, %rd168;
$L__BB4_199:
	ld.shared.f64 	%fd259, [_ZN6thrust24THRUST_300001_SM_1000_NS8cuda_cub4core6detail5shmemE+88];
	ld.shared.u64 	%rd171, [_ZN6thrust24THRUST_300001_SM_1000_NS8cuda_cub4core6detail5shmemE+96];
	abs.f64 	%fd260, %fd348;
	abs.f64 	%fd261, %fd259;
	setp.lt.f64 	%p89, %fd260, %fd261;
	mov.f64 	%fd349, %fd259;
	mov.u64 	%rd315, %rd171;
	@%p89 bra 	$L__BB4_202;
	setp.lt.f64 	%p90, %fd261, %fd260;
	mov.f64 	%fd349, %fd348;
	mov.u64 	%rd315, %rd314;
	@%p90 bra 	$L__BB4_202;
	setp.lt.s64 	%p91, %rd314, %rd171;
	selp.f64 	%fd349, %fd348, %fd259, %p91;
	min.s64 	%rd315, %rd314, %rd171;
$L__BB4_202:
	ld.shared.f64 	%fd264, [_ZN6thrust24THRUST_300001_SM_1000_NS8cuda_cub4core6detail5shmemE+104];
	ld.shared.u64 	%rd174, [_ZN6thrust24THRUST_300001_SM_1000_NS8cuda_cub4core6detail5shmemE+112];
	abs.f64 	%fd265, %fd349;
	abs.f64 	%fd266, %fd264;
	setp.lt.f64 	%p92, %fd265, %fd266;
	mov.f64 	%fd350, %fd264;
	mov.u64 	%rd316, %rd174;
	@%p92 bra 	$L__BB4_205;
	setp.lt.f64 	%p93, %fd266, %fd265;
	mov.f64 	%fd350, %fd349;
	mov.u64 	%rd316, %rd315;
	@%p93 bra 	$L__BB4_205;
	setp.lt.s64 	%p94, %rd315, %rd174;
	selp.f64 	%fd350, %fd349, %fd264, %p94;
	min.s64 	%rd316, %rd315, %rd174;
$L__BB4_205:
	ld.shared.f64 	%fd269, [_ZN6thrust24THRUST_300001_SM_1000_NS8cuda_cub4core6detail5shmemE+120];
	ld.shared.u64 	%rd177, [_ZN6thrust24THRUST_300001_SM_1000_NS8cuda_cub4core6detail5shmemE+128];
	abs.f64 	%fd270, %fd350;
	abs.f64 	%fd271, %fd269;
	setp.lt.f64 	%p95, %fd270, %fd271;
	mov.u64 	%rd317, %rd177;
	mov.f64 	%fd351, %fd269;
	@%p95 bra 	$L__BB4_208;
	setp.lt.f64 	%p96, %fd271, %fd270;
	mov.u64 	%rd317, %rd316;
	mov.f64 	%fd351, %fd350;
	@%p96 bra 	$L__BB4_208;
	setp.lt.s64 	%p97, %rd316, %rd177;
	selp.f64 	%fd351, %fd350, %fd269, %p97;
	min.s64 	%rd317, %rd316, %rd177;
$L__BB4_208:
	mov.u32 	%r415, %tid.x;
	setp.ne.s32 	%p214, %r415, 0;
	@%p214 bra 	$L__BB4_210;
	ld.param.u64 	%rd254, [_ZN6thrust24THRUST_300001_SM_1000_NS8cuda_cub4core6detail13_kernel_agentINS1_8__reduce11ReduceAgentINS0_12zip_iteratorIN4cuda3std3__45tupleIJNS0_10device_ptrI2elEENS0_17counting_iteratorIlNS0_11use_defaultESG_SG_EEEEEEEPNSB_IJSD_lEEESK_iNS1_9__extrema9arg_max_fISD_l10comparatorEEEEJSJ_SL_iN3cub18CUB_300001_SM_100013GridEvenShareIiEENSS_9GridQueueIjEESP_EEEvDpT0__param_1];
	cvta.to.global.u64 	%rd251, %rd254;
	mul.wide.u32 	%rd252, %r1, 16;
	add.s64 	%rd253, %rd251, %rd252;
	st.global.f64 	[%rd253], %fd351;
	st.global.u64 	[%rd253+8], %rd317;
$L__BB4_210:
	ret;

}
	// .globl	_ZN6thrust24THRUST_300001_SM_1000_NS8cuda_cub4core6detail13_kernel_agentINS1_8__reduce10DrainAgentIiEEJN3cub18CUB_300001_SM_10009GridQueueIjEEiEEEvDpT0_
.visible .entry _ZN6thrust24THRUST_300001_SM_1000_NS8cuda_cub4core6detail13_kernel_agentINS1_8__reduce10DrainAgentIiEEJN3cub18CUB_300001_SM_10009GridQueueIjEEiEEEvDpT0_(
	.param .align 8 .b8 _ZN6thrust24THRUST_300001_SM_1000_NS8cuda_cub4core6detail13_kernel_agentINS1_8__reduce10DrainAgentIiEEJN3cub18CUB_300001_SM_10009GridQueueIjEEiEEEvDpT0__param_0[8],
	.param .u32 _ZN6thrust24THRUST_300001_SM_1000_NS8cuda_cub4core6detail13_kernel_agentINS1_8__reduce10DrainAgentIiEEJN3cub18CUB_300001_SM_10009GridQueueIjEEiEEEvDpT0__param_1
)
.maxntid 1
{
	.reg .b32 	%r<3>;
	.reg .b64 	%rd<3>;

	ld.param.u64 	%rd1, [_ZN6thrust24THRUST_300001_SM_1000_NS8cuda_cub4core6detail13_kernel_agentINS1_8__reduce10DrainAgentIiEEJN3cub18CUB_300001_SM_10009GridQueueIjEEiEEEvDpT0__param_0];
	ld.param.u32 	%r1, [_ZN6thrust24THRUST_300001_SM_1000_NS8cuda_cub4core6detail13_kernel_agentINS1_8__reduce10DrainAgentIiEEJN3cub18CUB_300001_SM_10009GridQueueIjEEiEEEvDpT0__param_1];
	cvta.to.global.u64 	%rd2, %rd1;
	st.global.u32 	[%rd2], %r1;
	mov.b32 	%r2, 0;
	st.global.u32 	[%rd2+4], %r2;
	ret;

}
	// .globl	_ZN6thrust24THRUST_300001_SM_1000_NS8cuda_cub4core6detail13_kernel_agentINS1_8__reduce11ReduceAgentIPN4cuda3std3__45tupleIJ2ellEEESD_SC_iNS1_9__extrema9arg_max_fISB_l10comparatorEEEEJSD_SD_iSH_EEEvDpT0_
.visible .entry _ZN6thrust24THRUST_300001_SM_1000_NS8cuda_cub4core6detail13_kernel_agentINS1_8__reduce11ReduceAgentIPN4cuda3std3__45tupleIJ2ellEEESD_SC_iNS1_9__extrema9arg_max_fISB_l10comparatorEEEEJSD_SD_iSH_EEEvDpT0_(
	.param .u64 .ptr .align 1 _ZN6thrust24THRUST_300001_SM_1000_NS8cuda_cub4core6detail13_kernel_agentINS1_8__reduce11ReduceAgentIPN4cuda3std3__45tupleIJ2ellEEESD_SC_iNS1_9__extrema9arg_max_fISB_l10comparatorEEEEJSD_SD_iSH_EEEvDpT0__param_0,
	.param .u64 .ptr .align 1 _ZN6thrust24THRUST_300001_SM_1000_NS8cuda_cub4core6detail13_kernel_agentINS1_8__reduce11ReduceAgentIPN4cuda3std3__45tupleIJ2ellEEESD_SC_iNS1_9__extrema9arg_max_fISB_l10comparatorEEEEJSD_SD_iSH_EEEvDpT0__param_1,
	.param .u32 _ZN6thrust24THRUST_300001_SM_1000_NS8cuda_cub4core6detail13_kernel_agentINS1_8__reduce11ReduceAgentIPN4cuda3std3__45tupleIJ2ellEEESD_SC_iNS1_9__extrema9arg_max_fISB_l10comparatorEEEEJSD_SD_iSH_EEEvDpT0__param_2,
	.param .align 1 .b8 _ZN6thrust24THRUST_300001_SM_1000_NS8cuda_cub4core6detail13_kernel_agentINS1_8__reduce11ReduceAgentIPN4cuda3std3__45tupleIJ2ellEEESD_SC_iNS1_9__extrema9arg_max_fISB_l10comparatorEEEEJSD_SD_iSH_EEEvDpT0__param_3[1]
)
.maxntid 256
{
	.reg .pred 	%p<222>;
	.reg .b32 	%r<390>;
	.reg .b64 	%rd<395>;
	.reg .b64 	%fd<358>;

	ld.param.u32 	%r37, [_ZN6thrust24THRUST_300001_SM_1000_NS8cuda_cub4core6detail13_kernel_agentINS1_8__reduce11ReduceAgentIPN4cuda3std3__45tupleIJ2ellEEESD_SC_iNS1_9__extrema9arg_max_fISB_l10comparatorEEEEJSD_SD_iSH_EEEvDpT0__param_2];
	setp.eq.s32 	%p1, %r37, 0;
	@%p1 bra 	$L__BB6_211;
	setp.gt.s32 	%p2, %r37, 1279;
	@%p2 bra 	$L__BB6_121;
	mov.u32 	%r1, %tid.x;
	setp.ge.s32 	%p105, %r1, %r37;
	mov.f64 	%fd301, 0d0000000000000000;
	mov.b64 	%rd337, 0;
	mov.u32 	%r380, %r1;
	@%p105 bra 	$L__BB6_4;
	ld.param.u64 	%rd323, [_ZN6thrust24THRUST_300001_SM_1000_NS8cuda_cub4core6detail13_kernel_agentINS1_8__reduce11ReduceAgentIPN4cuda3std3__45tupleIJ2ellEEESD_SC_iNS1_9__extrema9arg_max_fISB_l10comparatorEEEEJSD_SD_iSH_EEEvDpT0__param_0];
	mul.wide.u32 	%rd273, %r1, 16;
	add.s64 	%rd270, %rd323, %rd273;
	// begin inline asm
	ld.global.nc.u64 %rd269, [%rd270];
	// end inline asm
	add.s64 	%rd272, %rd270, 8;
	// begin inline asm
	ld.global.nc.u64 %rd337, [%rd272];
	// end inline asm
	mov.b64 	%fd301, %rd269;
	add.s32 	%r380, %r1, 256;
$L__BB6_4:
	setp.ge.s32 	%p106, %r380, %r37;
	@%p106 bra 	$L__BB6_25;
	not.b32 	%r153, %r380;
	add.s32 	%r4, %r37, %r153;
	and.b32  	%r154, %r4, 768;
	setp.eq.s32 	%p107, %r154, 768;
	@%p107 bra 	$L__BB6_11;
	ld.param.u64 	%rd324, [_ZN6thrust24THRUST_300001_SM_1000_NS8cuda_cub4core6detail13_kernel_agentINS1_8__reduce11ReduceAgentIPN4cuda3std3__45tupleIJ2ellEEESD_SC_iNS1_9__extrema9arg_max_fISB_l10comparatorEEEEJSD_SD_iSH_EEEvDpT0__param_0];
	mul.wide.u32 	%rd275, %r380, 16;
	add.s64 	%rd328, %rd324, %rd275;
	shr.u32 	%r155, %r4, 8;
	add.s32 	%r156, %r155, 1;
	and.b32  	%r157, %r156, 3;
	neg.s32 	%r378, %r157;
$L__BB6_7:
	.pragma "nounroll";
	mov.u64 	%rd5, %rd337;
	mov.f64 	%fd3, %fd301;
	// begin inline asm
	ld.global.nc.u64 %rd276, [%rd328];
	// end inline asm
	add.s64 	%rd279, %rd328, 8;
	// begin inline asm
	ld.global.nc.u64 %rd278, [%rd279];
	// end inline asm
	mov.b64 	%fd4, %rd276;
	abs.f64 	%fd5, %fd3;
	abs.f64 	%fd6, %fd4;
	setp.lt.f64 	%p108, %fd5, %fd6;
	mov.u64 	%rd337, %rd278;
	mov.f64 	%fd301, %fd4;
	@%p108 bra 	$L__BB6_10;
	setp.lt.f64 	%p109, %fd6, %fd5;
	mov.u64 	%rd337, %rd5;
	mov.f64 	%fd301, %fd3;
	@%p109 bra 	$L__BB6_10;
	setp.lt.s64 	%p110, %rd5, %rd278;
	min.s64 	%rd337, %rd5, %rd278;
	selp.f64 	%fd301, %fd3, %fd4, %p110;
$L__BB6_10:
	add.s32 	%r380, %r380, 256;
	add.s64 	%rd328, %rd328, 4096;
	add.s32 	%r378, %r378, 1;
	setp.ne.s32 	%p111, %r378, 0;
	@%p111 bra 	$L__BB6_7;
$L__BB6_11:
	setp.lt.u32 	%p112, %r4, 768;
	@%p112 bra 	$L__BB6_25;
$L__BB6_12:
	ld.param.u64 	%rd325, [_ZN6thrust24THRUST_300001_SM_1000_NS8cuda_cub4core6detail13_kernel_agentINS1_8__reduce11ReduceAgentIPN4cuda3std3__45tupleIJ2ellEEESD_SC_iNS1_9__extrema9arg_max_fISB_l10comparatorEEEEJSD_SD_iSH_EEEvDpT0__param_0];
	mul.wide.s32 	%rd284, %r380, 16;
	add.s64 	%rd281, %rd325, %rd284;
	// begin inline asm
	ld.global.nc.u64 %rd280, [%rd281];
	// end inline asm
	add.s64 	%rd283, %rd281, 8;
	// begin inline asm
	ld.global.nc.u64 %rd282, [%rd283];
	// end inline asm
	mov.b64 	%fd12, %rd280;
	abs.f64 	%fd13, %fd301;
	abs.f64 	%fd14, %fd12;
	setp.lt.f64 	%p113, %fd13, %fd14;
	mov.u64 	%rd334, %rd282;
	mov.f64 	%fd298, %fd12;
	@%p113 bra 	$L__BB6_15;
	setp.lt.f64 	%p114, %fd14, %fd13;
	mov.u64 	%rd334, %rd337;
	mov.f64 	%fd298, %fd301;
	@%p114 bra 	$L__BB6_15;
	setp.lt.s64 	%p115, %rd337, %rd282;
	min.s64 	%rd334, %rd337, %rd282;
	selp.f64 	%fd298, %fd301, %fd12, %p115;
$L__BB6_15:
	add.s64 	%rd286, %rd281, 4096;
	// begin inline asm
	ld.global.nc.u64 %rd285, [%rd286];
	// end inline asm
	add.s64 	%rd288, %rd281, 4104;
	// begin inline asm
	ld.global.nc.u64 %rd287, [%rd288];
	// end inline asm
	mov.b64 	%fd17, %rd285;
	abs.f64 	%fd18, %fd298;
	abs.f64 	%fd19, %fd17;
	setp.lt.f64 	%p116, %fd18, %fd19;
	mov.u64 	%rd335, %rd287;
	mov.f64 	%fd299, %fd17;
	@%p116 bra 	$L__BB6_18;
	setp.lt.f64 	%p117, %fd19, %fd18;
	mov.u64 	%rd335, %rd334;
	mov.f64 	%fd299, %fd298;
	@%p117 bra 	$L__BB6_18;
	setp.lt.s64 	%p118, %rd334, %rd287;
	min.s64 	%rd335, %rd334, %rd287;
	selp.f64 	%fd299, %fd298, %fd17, %p118;
$L__BB6_18:
	add.s64 	%rd290, %rd281, 8192;
	// begin inline asm
	ld.global.nc.u64 %rd289, [%rd290];
	// end inline asm
	add.s64 	%rd292, %rd281, 8200;
	// begin inline asm
	ld.global.nc.u64 %rd291, [%rd292];
	// end inline asm
	mov.b64 	%fd22, %rd289;
	abs.f64 	%fd23, %fd299;
	abs.f64 	%fd24, %fd22;
	setp.lt.f64 	%p119, %fd23, %fd24;
	mov.u64 	%rd336, %rd291;
	mov.f64 	%fd300, %fd22;
	@%p119 bra 	$L__BB6_21;
	setp.lt.f64 	%p120, %fd24, %fd23;
	mov.u64 	%rd336, %rd335;
	mov.f64 	%fd300, %fd299;
	@%p120 bra 	$L__BB6_21;
	setp.lt.s64 	%p121, %rd335, %rd291;
	min.s64 	%rd336, %rd335, %rd291;
	selp.f64 	%fd300, %fd299, %fd22, %p121;
$L__BB6_21:
	add.s64 	%rd294, %rd281, 12288;
	// begin inline asm
	ld.global.nc.u64 %rd293, [%rd294];
	// end inline asm
	add.s64 	%rd296, %rd281, 12296;
	// begin inline asm
	ld.global.nc.u64 %rd295, [%rd296];
	// end inline asm
	mov.b64 	%fd27, %rd293;
	abs.f64 	%fd28, %fd300;
	abs.f64 	%fd29, %fd27;
	setp.lt.f64 	%p122, %fd28, %fd29;
	mov.u64 	%rd337, %rd295;
	mov.f64 	%fd301, %fd27;
	@%p122 bra 	$L__BB6_24;
	setp.lt.f64 	%p123, %fd29, %fd28;
	mov.u64 	%rd337, %rd336;
	mov.f64 	%fd301, %fd300;
	@%p123 bra 	$L__BB6_24;
	setp.lt.s64 	%p124, %rd336, %rd295;
	min.s64 	%rd337, %rd336, %rd295;
	selp.f64 	%fd301, %fd300, %fd27, %p124;
$L__BB6_24:
	add.s32 	%r380, %r380, 1024;
	setp.lt.s32 	%p125, %r380, %r37;
	@%p125 bra 	$L__BB6_12;
$L__BB6_25:
	setp.lt.s32 	%p126, %r37, 256;
	@%p126 bra 	$L__BB6_70;
	// begin inline asm
	mov.u32 %r271, %laneid;
	// end inline asm
	mov.b64 	%rd307, %fd301;
	mov.b64 	{%r273, %r278}, %rd307;
	mov.b32 	%r289, 1;
	mov.b32 	%r290, 31;
	mov.b32 	%r291, -1;
	// begin inline asm
	shfl.sync.down.b32 %r272, %r273, %r289, %r290, %r291;
	// end inline asm
	// begin inline asm
	shfl.sync.down.b32 %r277, %r278, %r289, %r290, %r291;
	// end inline asm
	mov.b64 	%rd308, {%r272, %r277};
	mov.b64 	%fd33, %rd308;
	mov.b64 	{%r283, %r288}, %rd337;
	// begin inline asm
	shfl.sync.down.b32 %r282, %r283, %r289, %r290, %r291;
	// end inline asm
	// begin inline asm
	shfl.sync.down.b32 %r287, %r288, %r289, %r290, %r291;
	// end inline asm
	mov.b64 	%rd27, {%r282, %r287};
	setp.gt.s32 	%p178, %r271, 30;
	mov.u64 	%rd339, %rd337;
	mov.f64 	%fd303, %fd301;
	@%p178 bra 	$L__BB6_30;
	abs.f64 	%fd34, %fd301;
	abs.f64 	%fd35, %fd33;
	setp.lt.f64 	%p179, %fd34, %fd35;
	mov.u64 	%rd339, %rd27;
	mov.f64 	%fd303, %fd33;
	@%p179 bra 	$L__BB6_30;
	setp.lt.f64 	%p180, %fd35, %fd34;
	mov.u64 	%rd339, %rd337;
	mov.f64 	%fd303, %fd301;
	@%p180 bra 	$L__BB6_30;
	setp.lt.s64 	%p181, %rd337, %rd27;
	min.s64 	%rd339, %rd337, %rd27;
	selp.f64 	%fd303, %fd301, %fd33, %p181;
$L__BB6_30:
	mov.b64 	%rd309, %fd303;
	mov.b64 	{%r293, %r298}, %rd309;
	mov.b32 	%r309, 2;
	mov.b32 	%r310, 31;
	mov.b32 	%r311, -1;
	// begin inline asm
	shfl.sync.down.b32 %r292, %r293, %r309, %r310, %r311;
	// end inline asm
	// begin inline asm
	shfl.sync.down.b32 %r297, %r298, %r309, %r310, %r311;
	// end inline asm
	mov.b64 	%rd310, {%r292, %r297};
	mov.b64 	%fd38, %rd310;
	mov.b64 	{%r303, %r308}, %rd339;
	// begin inline asm
	shfl.sync.down.b32 %r302, %r303, %r309, %r310, %r311;
	// end inline asm
	// begin inline asm
	shfl.sync.down.b32 %r307, %r308, %r309, %r310, %r311;
	// end inline asm
	mov.b64 	%rd30, {%r302, %r307};
	setp.gt.s32 	%p182, %r271, 29;
	mov.u64 	%rd340, %rd339;
	mov.f64 	%fd304, %fd303;
	@%p182 bra 	$L__BB6_34;
	abs.f64 	%fd39, %fd303;
	abs.f64 	%fd40, %fd38;
	setp.lt.f64 	%p183, %fd39, %fd40;
	mov.u64 	%rd340, %rd30;
	mov.f64 	%fd304, %fd38;
	@%p183 bra 	$L__BB6_34;
	setp.lt.f64 	%p184, %fd40, %fd39;
	mov.u64 	%rd340, %rd339;
	mov.f64 	%fd304, %fd303;
	@%p184 bra 	$L__BB6_34;
	setp.lt.s64 	%p185, %rd339, %rd30;
	min.s64 	%rd340, %rd339, %rd30;
	selp.f64 	%fd304, %fd303, %fd38, %p185;
$L__BB6_34:
	mov.b64 	%rd311, %fd304;
	mov.b64 	{%r313, %r318}, %rd311;
	mov.b32 	%r329, 4;
	mov.b32 	%r330, 31;
	mov.b32 	%r331, -1;
	// begin inline asm
	shfl.sync.down.b32 %r312, %r313, %r329, %r330, %r331;
	// end inline asm
	// begin inline asm
	shfl.sync.down.b32 %r317, %r318, %r329, %r330, %r331;
	// end inline asm
	mov.b64 	%rd312, {%r312, %r317};
	mov.b64 	%fd43, %rd312;
	mov.b64 	{%r323, %r328}, %rd340;
	// begin inline asm
	shfl.sync.down.b32 %r322, %r323, %r329, %r330, %r331;
	// end inline asm
	// begin inline asm
	shfl.sync.down.b32 %r327, %r328, %r329, %r330, %r331;
	// end inline asm
	mov.b64 	%rd33, {%r322, %r327};
	setp.gt.s32 	%p186, %r271, 27;
	mov.u64 	%rd341, %rd340;
	mov.f64 	%fd305, %fd304;
	@%p186 bra 	$L__BB6_38;
	abs.f64 	%fd44, %fd304;
	abs.f64 	%fd45, %fd43;
	setp.lt.f64 	%p187, %fd44, %fd45;
	mov.u64 	%rd341, %rd33;
	mov.f64 	%fd305, %fd43;
	@%p187 bra 	$L__BB6_38;
	setp.lt.f64 	%p188, %fd45, %fd44;
	mov.u64 	%rd341, %rd340;
	mov.f64 	%fd305, %fd304;
	@%p188 bra 	$L__BB6_38;
	setp.lt.s64 	%p189, %rd340, %rd33;
	min.s64 	%rd341, %rd340, %rd33;
	selp.f64 	%fd305, %fd304, %fd43, %p189;
$L__BB6_38:
	mov.b64 	%rd313, %fd305;
	mov.b64 	{%r333, %r338}, %rd313;
	mov.b32 	%r349, 8;
	mov.b32 	%r350, 31;
	mov.b32 	%r351, -1;
	// begin inline asm
	shfl.sync.down.b32 %r332, %r333, %r349, %r350, %r351;
	// end inline asm
	// begin inline asm
	shfl.sync.down.b32 %r337, %r338, %r349, %r350, %r351;
	// end inline asm
	mov.b64 	%rd314, {%r332, %r337};
	mov.b64 	%fd48, %rd314;
	mov.b64 	{%r343, %r348}, %rd341;
	// begin inline asm
	shfl.sync.down.b32 %r342, %r343, %r349, %r350, %r351;
	// end inline asm
	// begin inline asm
	shfl.sync.down.b32 %r347, %r348, %r349, %r350, %r351;
	// end inline asm
	mov.b64 	%rd36, {%r342, %r347};
	setp.gt.s32 	%p190, %r271, 23;
	mov.u64 	%rd342, %rd341;
	mov.f64 	%fd306, %fd305;
	@%p190 bra 	$L__BB6_42;
	abs.f64 	%fd49, %fd305;
	abs.f64 	%fd50, %fd48;
	setp.lt.f64 	%p191, %fd49, %fd50;
	mov.u64 	%rd342, %rd36;
	mov.f64 	%fd306, %fd48;
	@%p191 bra 	$L__BB6_42;
	setp.lt.f64 	%p192, %fd50, %fd49;
	mov.u64 	%rd342, %rd341;
	mov.f64 	%fd306, %fd305;
	@%p192 bra 	$L__BB6_42;
	setp.lt.s64 	%p193, %rd341, %rd36;
	min.s64 	%rd342, %rd341, %rd36;
	selp.f64 	%fd306, %fd305, %fd48, %p193;
$L__BB6_42:
	mov.b64 	%rd315, %fd306;
	mov.b64 	{%r353, %r358}, %rd315;
	mov.b32 	%r369, 16;
	mov.b32 	%r370, 31;
	mov.b32 	%r371, -1;
	// begin inline asm
	shfl.sync.down.b32 %r352, %r353, %r369, %r370, %r371;
	// end inline asm
	// begin inline asm
	shfl.sync.down.b32 %r357, %r358, %r369, %r370, %r371;
	// end inline asm
	mov.b64 	%rd316, {%r352, %r357};
	mov.b64 	%fd53, %rd316;
	mov.b64 	{%r363, %r368}, %rd342;
	// begin inline asm
	shfl.sync.down.b32 %r362, %r363, %r369, %r370, %r371;
	// end inline asm
	// begin inline asm
	shfl.sync.down.b32 %r367, %r368, %r369, %r370, %r371;
	// end inline asm
	mov.b64 	%rd39, {%r362, %r367};
	setp.gt.s32 	%p194, %r271, 15;
	mov.u64 	%rd394, %rd342;
	mov.f64 	%fd357, %fd306;
	@%p194 bra 	$L__BB6_46;
	abs.f64 	%fd54, %fd306;
	abs.f64 	%fd55, %fd53;
	setp.lt.f64 	%p195, %fd54, %fd55;
	mov.u64 	%rd394, %rd39;
	mov.f64 	%fd357, %fd53;
	@%p195 bra 	$L__BB6_46;
	setp.lt.f64 	%p196, %fd55, %fd54;
	mov.u64 	%rd394, %rd342;
	mov.f64 	%fd357, %fd306;
	@%p196 bra 	$L__BB6_46;
	setp.lt.s64 	%p197, %rd342, %rd39;
	min.s64 	%rd394, %rd342, %rd39;
	selp.f64 	%fd357, %fd306, %fd53, %p197;
$L__BB6_46:
	setp.ne.s32 	%p198, %r271, 0;
	@%p198 bra 	$L__BB6_48;
	shr.u32 	%r372, %r1, 1;
	and.b32  	%r373, %r372, 496;
	mov.u32 	%r374, _ZN6thrust24THRUST_300001_SM_1000_NS8cuda_cub4core6detail5shmemE;
	add.s32 	%r375, %r374, %r373;
	st.shared.f64 	[%r375+8], %fd357;
	st.shared.u64 	[%r375+16], %rd394;
$L__BB6_48:
	bar.sync 	0;
	setp.ne.s32 	%p199, %r1, 0;
	@%p199 bra 	$L__BB6_209;
	ld.shared.f64 	%fd58, [_ZN6thrust24THRUST_300001_SM_1000_NS8cuda_cub4core6detail5shmemE+24];
	ld.shared.u64 	%rd42, [_ZN6thrust24THRUST_300001_SM_1000_NS8cuda_cub4core6detail5shmemE+32];
	abs.f64 	%fd59, %fd357;
	abs.f64 	%fd60, %fd58;
	setp.lt.f64 	%p200, %fd59, %fd60;
	mov.u64 	%rd344, %rd42;
	mov.f64 	%fd308, %fd58;
	@%p200 bra 	$L__BB6_52;
	setp.lt.f64 	%p201, %fd60, %fd59;
	mov.u64 	%rd344, %rd394;
	mov.f64 	%fd308, %fd357;
	@%p201 bra 	$L__BB6_52;
	setp.lt.s64 	%p202, %rd394, %rd42;
	min.s64 	%rd344, %rd394, %rd42;
	selp.f64 	%fd308, %fd357, %fd58, %p202;
$L__BB6_52:
	ld.shared.f64 	%fd63, [_ZN6thrust24THRUST_300001_SM_1000_NS8cuda_cub4core6detail5shmemE+40];
	ld.shared.u64 	%rd45, [_ZN6thrust24THRUST_300001_SM_1000_NS8cuda_cub4core6detail5shmemE+48];
	abs.f64 	%fd64, %fd308;
	abs.f64 	%fd65, %fd63;
	setp.lt.f64 	%p203, %fd64, %fd65;
	mov.u64 	%rd345, %rd45;
	mov.f64 	%fd309, %fd63;
	@%p203 bra 	$L__BB6_55;
	setp.lt.f64 	%p204, %fd65, %fd64;
	mov.u64 	%rd345, %rd344;
	mov.f64 	%fd309, %fd308;
	@%p204 bra 	$L__BB6_55;
	setp.lt.s64 	%p205, %rd344, %rd45;
	min.s64 	%rd345, %rd344, %rd45;
	selp.f64 	%fd309, %fd308, %fd63, %p205;
$L__BB6_55:
	ld.shared.f64 	%fd68, [_ZN6thrust24THRUST_300001_SM_1000_NS8cuda_cub4core6detail5shmemE+56];
	ld.shared.u64 	%rd48, [_ZN6thrust24THRUST_300001_SM_1000_NS8cuda_cub4core6detail5shmemE+64];
	abs.f64 	%fd69, %fd309;
	abs.f64 	%fd70, %fd68;
	setp.lt.f64 	%p206, %fd69, %fd70;
	mov.u64 	%rd346, %rd48;
	mov.f64 	%fd310, %fd68;
	@%p206 bra 	$L__BB6_58;
	setp.lt.f64 	%p207, %fd70, %fd69;
	mov.u64 	%rd346, %rd345;
	mov.f64 	%fd310, %fd309;
	@%p207 bra 	$L__BB6_58;
	setp.lt.s64 	%p208, %rd345, %rd48;
	min.s64 	%rd346, %rd345, %rd48;
	selp.f64 	%fd310, %fd309, %fd68, %p208;
$L__BB6_58:
	ld.shared.f64 	%fd73, [_ZN6thrust24THRUST_300001_SM_1000_NS8cuda_cub4core6detail5shmemE+72];
	ld.shared.u64 	%rd51, [_ZN6thrust24THRUST_300001_SM_1000_NS8cuda_cub4core6detail5shmemE+80];
	abs.f64 	%fd74, %fd310;
	abs.f64 	%fd75, %fd73;
	setp.lt.f64 	%p209, %fd74, %fd75;
	mov.u64 	%rd347, %rd51;
	mov.f64 	%fd311, %fd73;
	@%p209 bra 	$L__BB6_61;
	setp.lt.f64 	%p210, %fd75, %fd74;
	mov.u64 	%rd347, %rd346;
	mov.f64 	%fd311, %fd310;
	@%p210 bra 	$L__BB6_61;
	setp.lt.s64 	%p211, %rd346, %rd51;
	min.s64 	%rd347, %rd346, %rd51;
	selp.f64 	%fd311, %fd310, %fd73, %p211;
$L__BB6_61:
	ld.shared.f64 	%fd78, [_ZN6thrust24THRUST_300001_SM_1000_NS8cuda_cub4core6detail5shmemE+88];
	ld.shared.u64 	%rd54, [_ZN6thrust24THRUST_300001_SM_1000_NS8cuda_cub4core6detail5shmemE+96];
	abs.f64 	%fd79, %fd311;
	abs.f64 	%fd80, %fd78;
	setp.lt.f64 	%p212, %fd79, %fd80;
	mov.u64 	%rd348, %rd54;
	mov.f64 	%fd312, %fd78;
	@%p212 bra 	$L__BB6_64;
	setp.lt.f64 	%p213, %fd80, %fd79;
	mov.u64 	%rd348, %rd347;
	mov.f64 	%fd312, %fd311;
	@%p213 bra 	$L__BB6_64;
	setp.lt.s64 	%p214, %rd347, %rd54;
	min.s64 	%rd348, %rd347, %rd54;
	selp.f64 	%fd312, %fd311, %fd78, %p214;
$L__BB6_64:
	ld.shared.f64 	%fd83, [_ZN6thrust24THRUST_300001_SM_1000_NS8cuda_cub4core6detail5shmemE+104];
	ld.shared.u64 	%rd57, [_ZN6thrust24THRUST_300001_SM_1000_NS8cuda_cub4core6detail5shmemE+112];
	abs.f64 	%fd84, %fd312;
	abs.f64 	%fd85, %fd83;
	setp.lt.f64 	%p215, %fd84, %fd85;
	mov.u64 	%rd349, %rd57;
	mov.f64 	%fd313, %fd83;
	@%p215 bra 	$L__BB6_67;
	setp.lt.f64 	%p216, %fd85, %fd84;
	mov.u64 	%rd349, %rd348;
	mov.f64 	%fd313, %fd312;
	@%p216 bra 	$L__BB6_67;
	setp.lt.s64 	%p217, %rd348, %rd57;
	min.s64 	%rd349, %rd348, %rd57;
	selp.f64 	%fd313, %fd312, %fd83, %p217;
$L__BB6_67:
	ld.shared.f64 	%fd88, [_ZN6thrust24THRUST_300001_SM_1000_NS8cuda_cub4core6detail5shmemE+120];
	ld.shared.u64 	%rd60, [_ZN6thrust24THRUST_300001_SM_1000_NS8cuda_cub4core6detail5shmemE+128];
	abs.f64 	%fd89, %fd313;
	abs.f64 	%fd90, %fd88;
	setp.lt.f64 	%p218, %fd89, %fd90;
	mov.u64 	%rd394, %rd60;
	mov.f64 	%fd357, %fd88;
	@%p218 bra 	$L__BB6_209;
	setp.lt.f64 	%p219, %fd90, %fd89;
	mov.u64 	%rd394, %rd349;
	mov.f64 	%fd357, %fd313;
	@%p219 bra 	$L__BB6_209;
	setp.lt.s64 	%p220, %rd349, %rd60;
	min.s64 	%rd394, %rd349, %rd60;
	selp.f64 	%fd357, %fd313, %fd88, %p220;
	bra.uni 	$L__BB6_209;
$L__BB6_70:
	// begin inline asm
	mov.u32 %r158, %laneid;
	// end inline asm
	and.b32  	%r179, %r1, 992;
	add.s32 	%r180, %r179, 32;
	setp.gt.s32 	%p127, %r180, %r37;
	not.b32 	%r181, %r179;
	add.s32 	%r182, %r37, %r181;
	selp.b32 	%r177, %r182, 31, %p127;
	mov.b64 	%rd297, %fd301;
	mov.b64 	{%r160, %r165}, %rd297;
	mov.b32 	%r176, 1;
	mov.b32 	%r178, -1;
	// begin inline asm
	shfl.sync.down.b32 %r159, %r160, %r176, %r177, %r178;
	// end inline asm
	// begin inline asm
	shfl.sync.down.b32 %r164, %r165, %r176, %r177, %r178;
	// end inline asm
	mov.b64 	%rd298, {%r159, %r164};
	mov.b64 	%fd92, %rd298;
	mov.b64 	{%r170, %r175}, %rd337;
	// begin inline asm
	shfl.sync.down.b32 %r169, %r170, %r176, %r177, %r178;
	// end inline asm
	// begin inline asm
	shfl.sync.down.b32 %r174, %r175, %r176, %r177, %r178;
	// end inline asm
	mov.b64 	%rd62, {%r169, %r174};
	setp.ge.s32 	%p128, %r158, %r177;
	mov.u64 	%rd350, %rd337;
	mov.f64 	%fd314, %fd301;
	@%p128 bra 	$L__BB6_74;
	abs.f64 	%fd93, %fd301;
	abs.f64 	%fd94, %fd92;
	setp.lt.f64 	%p129, %fd93, %fd94;
	mov.u64 	%rd350, %rd62;
	mov.f64 	%fd314, %fd92;
	@%p129 bra 	$L__BB6_74;
	setp.lt.f64 	%p130, %fd94, %fd93;
	mov.u64 	%rd350, %rd337;
	mov.f64 	%fd314, %fd301;
	@%p130 bra 	$L__BB6_74;
	setp.lt.s64 	%p131, %rd337, %rd62;
	min.s64 	%rd350, %rd337, %rd62;
	selp.f64 	%fd314, %fd301, %fd92, %p131;
$L__BB6_74:
	mov.b64 	%rd299, %fd314;
	mov.b64 	{%r184, %r189}, %rd299;
	mov.b32 	%r200, 2;
	mov.b32 	%r202, -1;
	// begin inline asm
	shfl.sync.down.b32 %r183, %r184, %r200, %r177, %r202;
	// end inline asm
	// begin inline asm
	shfl.sync.down.b32 %r188, %r189, %r200, %r177, %r202;
	// end inline asm
	mov.b64 	%rd300, {%r183, %r188};
	mov.b64 	%fd97, %rd300;
	mov.b64 	{%r194, %r199}, %rd350;
	// begin inline asm
	shfl.sync.down.b32 %r193, %r194, %r200, %r177, %r202;
	// end inline asm
	// begin inline asm
	shfl.sync.down.b32 %r198, %r199, %r200, %r177, %r202;
	// end inline asm
	mov.b64 	%rd65, {%r193, %r198};
	add.s32 	%r203, %r158, 2;
	setp.gt.s32 	%p132, %r203, %r177;
	mov.u64 	%rd351, %rd350;
	mov.f64 	%fd315, %fd314;
	@%p132 bra 	$L__BB6_78;
	abs.f64 	%fd98, %fd314;
	abs.f64 	%fd99, %fd97;
	setp.lt.f64 	%p133, %fd98, %fd99;
	mov.u64 	%rd351, %rd65;
	mov.f64 	%fd315, %fd97;
	@%p133 bra 	$L__BB6_78;
	setp.lt.f64 	%p134, %fd99, %fd98;
	mov.u64 	%rd351, %rd350;
	mov.f64 	%fd315, %fd314;
	@%p134 bra 	$L__BB6_78;
	setp.lt.s64 	%p135, %rd350, %rd65;
	min.s64 	%rd351, %rd350, %rd65;
	selp.f64 	%fd315, %fd314, %fd97, %p135;
$L__BB6_78:
	mov.b64 	%rd301, %fd315;
	mov.b64 	{%r205, %r210}, %rd301;
	mov.b32 	%r221, 4;
	mov.b32 	%r223, -1;
	// begin inline asm
	shfl.sync.down.b32 %r204, %r205, %r221, %r177, %r223;
	// end inline asm
	// begin inline asm
	shfl.sync.down.b32 %r209, %r210, %r221, %r177, %r223;
	// end inline asm
	mov.b64 	%rd302, {%r204, %r209};
	mov.b64 	%fd102, %rd302;
	mov.b64 	{%r215, %r220}, %rd351;
	// begin inline asm
	shfl.sync.down.b32 %r214, %r215, %r221, %r177, %r223;
	// end inline asm
	// begin inline asm
	shfl.sync.down.b32 %r219, %r220, %r221, %r177, %r223;
	// end inline asm
	mov.b64 	%rd68, {%r214, %r219};
	add.s32 	%r224, %r158, 4;
	setp.gt.s32 	%p136, %r224, %r177;
	mov.u64 	%rd352, %rd351;
	mov.f64 	%fd316, %fd315;
	@%p136 bra 	$L__BB6_82;
	abs.f64 	%fd103, %fd315;
	abs.f64 	%fd104, %fd102;
	setp.lt.f64 	%p137, %fd103, %fd104;
	mov.u64 	%rd352, %rd68;
	mov.f64 	%fd316, %fd102;
	@%p137 bra 	$L__BB6_82;
	setp.lt.f64 	%p138, %fd104, %fd103;
	mov.u64 	%rd352, %rd351;
	mov.f64 	%fd316, %fd315;
	@%p138 bra 	$L__BB6_82;
	setp.lt.s64 	%p139, %rd351, %rd68;
	min.s64 	%rd352, %rd351, %rd68;
	selp.f64 	%fd316, %fd315, %fd102, %p139;
$L__BB6_82:
	mov.b64 	%rd303, %fd316;
	mov.b64 	{%r226, %r231}, %rd303;
	mov.b32 	%r242, 8;
	mov.b32 	%r244, -1;
	// begin inline asm
	shfl.sync.down.b32 %r225, %r226, %r242, %r177, %r244;
	// end inline asm
	// begin inline asm
	shfl.sync.down.b32 %r230, %r231, %r242, %r177, %r244;
	// end inline asm
	mov.b64 	%rd304, {%r225, %r230};
	mov.b64 	%fd107, %rd304;
	mov.b64 	{%r236, %r241}, %rd352;
	// begin inline asm
	shfl.sync.down.b32 %r235, %r236, %r242, %r177, %r244;
	// end inline asm
	// begin inline asm
	shfl.sync.down.b32 %r240, %r241, %r242, %r177, %r244;
	// end inline asm
	mov.b64 	%rd71, {%r235, %r240};
	add.s32 	%r245, %r158, 8;
	setp.gt.s32 	%p140, %r245, %r177;
	mov.u64 	%rd353, %rd352;
	mov.f64 	%fd317, %fd316;
	@%p140 bra 	$L__BB6_86;
	abs.f64 	%fd108, %fd316;
	abs.f64 	%fd109, %fd107;
	setp.lt.f64 	%p141, %fd108, %fd109;
	mov.u64 	%rd353, %rd71;
	mov.f64 	%fd317, %fd107;
	@%p141 bra 	$L__BB6_86;
	setp.lt.f64 	%p142, %fd109, %fd108;
	mov.u64 	%rd353, %rd352;
	mov.f64 	%fd317, %fd316;
	@%p142 bra 	$L__BB6_86;
	setp.lt.s64 	%p143, %rd352, %rd71;
	min.s64 	%rd353, %rd352, %rd71;
	selp.f64 	%fd317, %fd316, %fd107, %p143;
$L__BB6_86:
	mov.b64 	%rd305, %fd317;
	mov.b64 	{%r247, %r252}, %rd305;
	mov.b32 	%r263, 16;
	mov.b32 	%r265, -1;
	// begin inline asm
	shfl.sync.down.b32 %r246, %r247, %r263, %r177, %r265;
	// end inline asm
	// begin inline asm
	shfl.sync.down.b32 %r251, %r252, %r263, %r177, %r265;
	// end inline asm
	mov.b64 	%rd306, {%r246, %r251};
	mov.b64 	%fd112, %rd306;
	mov.b64 	{%r257, %r262}, %rd353;
	// begin inline asm
	shfl.sync.down.b32 %r256, %r257, %r263, %r177, %r265;
	// end inline asm
	// begin inline asm
	shfl.sync.down.b32 %r261, %r262, %r263, %r177, %r265;
	// end inline asm
	mov.b64 	%rd74, {%r256, %r261};
	add.s32 	%r266, %r158, 16;
	setp.gt.s32 	%p144, %r266, %r177;
	mov.u64 	%rd394, %rd353;
	mov.f64 	%fd357, %fd317;
	@%p144 bra 	$L__BB6_90;
	abs.f64 	%fd113, %fd317;
	abs.f64 	%fd114, %fd112;
	setp.lt.f64 	%p145, %fd113, %fd114;
	mov.u64 	%rd394, %rd74;
	mov.f64 	%fd357, %fd112;
	@%p145 bra 	$L__BB6_90;
	setp.lt.f64 	%p146, %fd114, %fd113;
	mov.u64 	%rd394, %rd353;
	mov.f64 	%fd357, %fd317;
	@%p146 bra 	$L__BB6_90;
	setp.lt.s64 	%p147, %rd353, %rd74;
	min.s64 	%rd394, %rd353, %rd74;
	selp.f64 	%fd357, %fd317, %fd112, %p147;
$L__BB6_90:
	setp.ne.s32 	%p148, %r158, 0;
	@%p148 bra 	$L__BB6_92;
	shr.u32 	%r267, %r1, 1;
	and.b32  	%r268, %r267, 496;
	mov.u32 	%r269, _ZN6thrust24THRUST_300001_SM_1000_NS8cuda_cub4core6detail5shmemE;
	add.s32 	%r270, %r269, %r268;
	st.shared.f64 	[%r270+8], %fd357;
	st.shared.u64 	[%r270+16], %rd394;
$L__BB6_92:
	bar.sync 	0;
	setp.ne.s32 	%p149, %r1, 0;
	@%p149 bra 	$L__BB6_209;
	setp.lt.s32 	%p150, %r37, 33;
	mov.f64 	%fd319, %fd357;
	mov.u64 	%rd355, %rd394;
	@%p150 bra 	$L__BB6_97;
	ld.shared.f64 	%fd117, [_ZN6thrust24THRUST_300001_SM_1000_NS8cuda_cub4core6detail5shmemE+24];
	ld.shared.u64 	%rd77, [_ZN6thrust24THRUST_300001_SM_1000_NS8cuda_cub4core6detail5shmemE+32];
	abs.f64 	%fd118, %fd357;
	abs.f64 	%fd119, %fd117;
	setp.lt.f64 	%p151, %fd118, %fd119;
	mov.f64 	%fd319, %fd117;
	mov.u64 	%rd355, %rd77;
	@%p151 bra 	$L__BB6_97;
	setp.lt.f64 	%p152, %fd119, %fd118;
	mov.f64 	%fd319, %fd357;
	mov.u64 	%rd355, %rd394;
	@%p152 bra 	$L__BB6_97;
	setp.lt.s64 	%p153, %rd394, %rd77;
	min.s64 	%rd355, %rd394, %rd77;
	selp.f64 	%fd319, %fd357, %fd117, %p153;
$L__BB6_97:
	setp.lt.s32 	%p154, %r37, 65;
	mov.f64 	%fd320, %fd319;
	mov.u64 	%rd356, %rd355;
	@%p154 bra 	$L__BB6_101;
	ld.shared.f64 	%fd122, [_ZN6thrust24THRUST_300001_SM_1000_NS8cuda_cub4core6detail5shmemE+40];
	ld.shared.u64 	%rd80, [_ZN6thrust24THRUST_300001_SM_1000_NS8cuda_cub4core6detail5shmemE+48];
	abs.f64 	%fd123, %fd319;
	abs.f64 	%fd124, %fd122;
	setp.lt.f64 	%p155, %fd123, %fd124;
	mov.f64 	%fd320, %fd122;
	mov.u64 	%rd356, %rd80;
	@%p155 bra 	$L__BB6_101;
	setp.lt.f64 	%p156, %fd124, %fd123;
	mov.f64 	%fd320, %fd319;
	mov.u64 	%rd356, %rd355;
	@%p156 bra 	$L__BB6_101;
	setp.lt.s64 	%p157, %rd355, %rd80;
	min.s64 	%rd356, %rd355, %rd80;
	selp.f64 	%fd320, %fd319, %fd122, %p157;
$L__BB6_101:
	setp.lt.s32 	%p158, %r37, 97;
	mov.f64 	%fd321, %fd320;
	mov.u64 	%rd357, %rd356;
	@%p158 bra 	$L__BB6_105;
	ld.shared.f64 	%fd127, [_ZN6thrust24THRUST_300001_SM_1000_NS8cuda_cub4core6detail5shmemE+56];
	ld.shared.u64 	%rd83, [_ZN6thrust24THRUST_300001_SM_1000_NS8cuda_cub4core6detail5shmemE+64];
	abs.f64 	%fd128, %fd320;
	abs.f64 	%fd129, %fd127;
	setp.lt.f64 	%p159, %fd128, %fd129;
	mov.f64 	%fd321, %fd127;
	mov.u64 	%rd357, %rd83;
	@%p159 bra 	$L__BB6_105;
	setp.lt.f64 	%p160, %fd129, %fd128;
	mov.f64 	%fd321, %fd320;
	mov.u64 	%rd357, %rd356;
	@%p160 bra 	$L__BB6_105;
	setp.lt.s64 	%p161, %rd356, %rd83;
	min.s64 	%rd357, %rd356, %rd83;
	selp.f64 	%fd321, %fd320, %fd127, %p161;
$L__BB6_105:
	setp.lt.s32 	%p162, %r37, 129;
	mov.f64 	%fd322, %fd321;
	mov.u64 	%rd358, %rd357;
	@%p162 bra 	$L__BB6_109;
	ld.shared.f64 	%fd132, [_ZN6thrust24THRUST_300001_SM_1000_NS8cuda_cub4core6detail5shmemE+72];
	ld.shared.u64 	%rd86, [_ZN6thrust24THRUST_300001_SM_1000_NS8cuda_cub4core6detail5shmemE+80];
	abs.f64 	%fd133, %fd321;
	abs.f64 	%fd134, %fd132;
	setp.lt.f64 	%p163, %fd133, %fd134;
	mov.f64 	%fd322, %fd132;
	mov.u64 	%rd358, %rd86;
	@%p163 bra 	$L__BB6_109;
	setp.lt.f64 	%p164, %fd134, %fd133;
	mov.f64 	%fd322, %fd321;
	mov.u64 	%rd358, %rd357;
	@%p164 bra 	$L__BB6_109;
	setp.lt.s64 	%p165, %rd357, %rd86;
	min.s64 	%rd358, %rd357, %rd86;
	selp.f64 	%fd322, %fd321, %fd132, %p165;
$L__BB6_109:
	setp.lt.s32 	%p166, %r37, 161;
	mov.f64 	%fd323, %fd322;
	mov.u64 	%rd359, %rd358;
	@%p166 bra 	$L__BB6_113;
	ld.shared.f64 	%fd137, [_ZN6thrust24THRUST_300001_SM_1000_NS8cuda_cub4core6detail5shmemE+88];
	ld.shared.u64 	%rd89, [_ZN6thrust24THRUST_300001_SM_1000_NS8cuda_cub4core6detail5shmemE+96];
	abs.f64 	%fd138, %fd322;
	abs.f64 	%fd139, %fd137;
	setp.lt.f64 	%p167, %fd138, %fd139;
	mov.f64 	%fd323, %fd137;
	mov.u64 	%rd359, %rd89;
	@%p167 bra 	$L__BB6_113;
	setp.lt.f64 	%p168, %fd139, %fd138;
	mov.f64 	%fd323, %fd322;
	mov.u64 	%rd359, %rd358;
	@%p168 bra 	$L__BB6_113;
	setp.lt.s64 	%p169, %rd358, %rd89;
	min.s64 	%rd359, %rd358, %rd89;
	selp.f64 	%fd323, %fd322, %fd137, %p169;
$L__BB6_113:
	setp.lt.s32 	%p170, %r37, 193;
	mov.f64 	%fd324, %fd323;
	mov.u64 	%rd360, %rd359;
	@%p170 bra 	$L__BB6_117;
	ld.shared.f64 	%fd142, [_ZN6thrust24THRUST_300001_SM_1000_NS8cuda_cub4core6detail5shmemE+104];
	ld.shared.u64 	%rd92, [_ZN6thrust24THRUST_300001_SM_1000_NS8cuda_cub4core6detail5shmemE+112];
	abs.f64 	%fd143, %fd323;
	abs.f64 	%fd144, %fd142;
	setp.lt.f64 	%p171, %fd143, %fd144;
	mov.f64 	%fd324, %fd142;
	mov.u64 	%rd360, %rd92;
	@%p171 bra 	$L__BB6_117;
	setp.lt.f64 	%p172, %fd144, %fd143;
	mov.f64 	%fd324, %fd323;
	mov.u64 	%rd360, %rd359;
	@%p172 bra 	$L__BB6_117;
	setp.lt.s64 	%p173, %rd359, %rd92;
	min.s64 	%rd360, %rd359, %rd92;
	selp.f64 	%fd324, %fd323, %fd142, %p173;
$L__BB6_117:
	setp.lt.s32 	%p174, %r37, 225;
	mov.u64 	%rd394, %rd360;
	mov.f64 	%fd357, %fd324;
	@%p174 bra 	$L__BB6_209;
	ld.shared.f64 	%fd147, [_ZN6thrust24THRUST_300001_SM_1000_NS8cuda_cub4core6detail5shmemE+120];
	ld.shared.u64 	%rd95, [_ZN6thrust24THRUST_300001_SM_1000_NS8cuda_cub4core6detail5shmemE+128];
	abs.f64 	%fd148, %fd324;
	abs.f64 	%fd149, %fd147;
	setp.lt.f64 	%p175, %fd148, %fd149;
	mov.u64 	%rd394, %rd95;
	mov.f64 	%fd357, %fd147;
	@%p175 bra 	$L__BB6_209;
	setp.lt.f64 	%p176, %fd149, %fd148;
	mov.u64 	%rd394, %rd360;
	mov.f64 	%fd357, %fd324;
	@%p176 bra 	$L__BB6_209;
	setp.lt.s64 	%p177, %rd360, %rd95;
	min.s64 	%rd394, %rd360, %rd95;
	selp.f64 	%fd357, %fd324, %fd147, %p177;
	bra.uni 	$L__BB6_209;
$L__BB6_121:
	ld.param.u64 	%rd318, [_ZN6thrust24THRUST_300001_SM_1000_NS8cuda_cub4core6detail13_kernel_agentINS1_8__reduce11ReduceAgentIPN4cuda3std3__45tupleIJ2ellEEESD_SC_iNS1_9__extrema9arg_max_fISB_l10comparatorEEEEJSD_SD_iSH_EEEvDpT0__param_0];
	mov.u32 	%r16, %tid.x;
	mul.wide.u32 	%rd208, %r16, 16;
	add.s64 	%rd189, %rd318, %rd208;
	// begin inline asm
	ld.global.nc.u64 %rd188, [%rd189];
	// end inline asm
	add.s64 	%rd191, %rd189, 8;
	// begin inline asm
	ld.global.nc.u64 %rd190, [%rd191];
	// end inline asm
	mov.b64 	%fd151, %rd188;
	add.s64 	%rd193, %rd189, 4096;
	// begin inline asm
	ld.global.nc.u64 %rd192, [%rd193];
	// end inline asm
	add.s64 	%rd195, %rd189, 4104;
	// begin inline asm
	ld.global.nc.u64 %rd361, [%rd195];
	// end inline asm
	mov.b64 	%fd325, %rd192;
	add.s64 	%rd197, %rd189, 8192;
	// begin inline asm
	ld.global.nc.u64 %rd196, [%rd197];
	// end inline asm
	add.s64 	%rd199, %rd189, 8200;
	// begin inline asm
	ld.global.nc.u64 %rd362, [%rd199];
	// end inline asm
	mov.b64 	%fd326, %rd196;
	add.s64 	%rd201, %rd189, 12288;
	// begin inline asm
	ld.global.nc.u64 %rd200, [%rd201];
	// end inline asm
	add.s64 	%rd203, %rd189, 12296;
	// begin inline asm
	ld.global.nc.u64 %rd363, [%rd203];
	// end inline asm
	mov.b64 	%fd327, %rd200;
	add.s64 	%rd205, %rd189, 16384;
	// begin inline asm
	ld.global.nc.u64 %rd204, [%rd205];
	// end inline asm
	add.s64 	%rd207, %rd189, 16392;
	// begin inline asm
	ld.global.nc.u64 %rd381, [%rd207];
	// end inline asm
	mov.b64 	%fd344, %rd204;
	abs.f64 	%fd156, %fd151;
	abs.f64 	%fd157, %fd325;
	setp.lt.f64 	%p3, %fd156, %fd157;
	@%p3 bra 	$L__BB6_123;
	setp.lt.f64 	%p4, %fd157, %fd156;
	setp.lt.s64 	%p5, %rd190, %rd361;
	or.pred  	%p6, %p4, %p5;
	selp.b64 	%rd361, %rd190, %rd361, %p6;
	selp.f64 	%fd325, %fd151, %fd325, %p6;
$L__BB6_123:
	abs.f64 	%fd160, %fd325;
	abs.f64 	%fd161, %fd326;
	setp.lt.f64 	%p7, %fd160, %fd161;
	@%p7 bra 	$L__BB6_125;
	setp.lt.f64 	%p8, %fd161, %fd160;
	setp.lt.s64 	%p9, %rd361, %rd362;
	or.pred  	%p10, %p8, %p9;
	selp.b64 	%rd362, %rd361, %rd362, %p10;
	selp.f64 	%fd326, %fd325, %fd326, %p10;
$L__BB6_125:
	abs.f64 	%fd164, %fd326;
	abs.f64 	%fd165, %fd327;
	setp.lt.f64 	%p11, %fd164, %fd165;
	@%p11 bra 	$L__BB6_127;
	setp.lt.f64 	%p12, %fd165, %fd164;
	setp.lt.s64 	%p13, %rd362, %rd363;
	or.pred  	%p14, %p12, %p13;
	selp.b64 	%rd363, %rd362, %rd363, %p14;
	selp.f64 	%fd327, %fd326, %fd327, %p14;
$L__BB6_127:
	abs.f64 	%fd168, %fd327;
	abs.f64 	%fd169, %fd344;
	setp.lt.f64 	%p15, %fd168, %fd169;
	@%p15 bra 	$L__BB6_129;
	setp.lt.f64 	%p16, %fd169, %fd168;
	setp.lt.s64 	%p17, %rd363, %rd381;
	or.pred  	%p18, %p16, %p17;
	selp.b64 	%rd381, %rd363, %rd381, %p18;
	selp.f64 	%fd344, %fd327, %fd344, %p18;
$L__BB6_129:
	setp.lt.u32 	%p19, %r37, 2560;
	mov.b32 	%r383, 1280;
	@%p19 bra 	$L__BB6_142;
	mov.b32 	%r382, 1280;
	mov.f64 	%fd329, %fd344;
	mov.u64 	%rd365, %rd381;
$L__BB6_131:
	ld.param.u64 	%rd319, [_ZN6thrust24THRUST_300001_SM_1000_NS8cuda_cub4core6detail13_kernel_agentINS1_8__reduce11ReduceAgentIPN4cuda3std3__45tupleIJ2ellEEESD_SC_iNS1_9__extrema9arg_max_fISB_l10comparatorEEEEJSD_SD_iSH_EEEvDpT0__param_0];
	add.s32 	%r40, %r382, %r16;
	mul.wide.u32 	%rd229, %r40, 16;
	add.s64 	%rd210, %rd319, %rd229;
	// begin inline asm
	ld.global.nc.u64 %rd209, [%rd210];
	// end inline asm
	add.s64 	%rd212, %rd210, 8;
	// begin inline asm
	ld.global.nc.u64 %rd366, [%rd212];
	// end inline asm
	mov.b64 	%fd330, %rd209;
	add.s64 	%rd214, %rd210, 4096;
	// begin inline asm
	ld.global.nc.u64 %rd213, [%rd214];
	// end inline asm
	add.s64 	%rd216, %rd210, 4104;
	// begin inline asm
	ld.global.nc.u64 %rd367, [%rd216];
	// end inline asm
	mov.b64 	%fd331, %rd213;
	add.s64 	%rd218, %rd210, 8192;
	// begin inline asm
	ld.global.nc.u64 %rd217, [%rd218];
	// end inline asm
	add.s64 	%rd220, %rd210, 8200;
	// begin inline asm
	ld.global.nc.u64 %rd368, [%rd220];
	// end inline asm
	mov.b64 	%fd332, %rd217;
	add.s64 	%rd222, %rd210, 12288;
	// begin inline asm
	ld.global.nc.u64 %rd221, [%rd222];
	// end inline asm
	add.s64 	%rd224, %rd210, 12296;
	// begin inline asm
	ld.global.nc.u64 %rd369, [%rd224];
	// end inline asm
	mov.b64 	%fd333, %rd221;
	add.s64 	%rd226, %rd210, 16384;
	// begin inline asm
	ld.global.nc.u64 %rd225, [%rd226];
	// end inline asm
	add.s64 	%rd228, %rd210, 16392;
	// begin inline asm
	ld.global.nc.u64 %rd381, [%rd228];
	// end inline asm
	mov.b64 	%fd344, %rd225;
	abs.f64 	%fd178, %fd329;
	abs.f64 	%fd179, %fd330;
	setp.lt.f64 	%p20, %fd178, %fd179;
	@%p20 bra 	$L__BB6_133;
	setp.lt.f64 	%p21, %fd179, %fd178;
	setp.lt.s64 	%p22, %rd365, %rd366;
	or.pred  	%p23, %p21, %p22;
	selp.b64 	%rd366, %rd365, %rd366, %p23;
	selp.f64 	%fd330, %fd329, %fd330, %p23;
$L__BB6_133:
	abs.f64 	%fd182, %fd330;
	abs.f64 	%fd183, %fd331;
	setp.lt.f64 	%p24, %fd182, %fd183;
	@%p24 bra 	$L__BB6_135;
	setp.lt.f64 	%p25, %fd183, %fd182;
	setp.lt.s64 	%p26, %rd366, %rd367;
	or.pred  	%p27, %p25, %p26;
	selp.b64 	%rd367, %rd366, %rd367, %p27;
	selp.f64 	%fd331, %fd330, %fd331, %p27;
$L__BB6_135:
	abs.f64 	%fd186, %fd331;
	abs.f64 	%fd187, %fd332;
	setp.lt.f64 	%p28, %fd186, %fd187;
	@%p28 bra 	$L__BB6_137;
	setp.lt.f64 	%p29, %fd187, %fd186;
	setp.lt.s64 	%p30, %rd367, %rd368;
	or.pred  	%p31, %p29, %p30;
	selp.b64 	%rd368, %rd367, %rd368, %p31;
	selp.f64 	%fd332, %fd331, %fd332, %p31;
$L__BB6_137:
	abs.f64 	%fd190, %fd332;
	abs.f64 	%fd191, %fd333;
	setp.lt.f64 	%p32, %fd190, %fd191;
	@%p32 bra 	$L__BB6_139;
	setp.lt.f64 	%p33, %fd191, %fd190;
	setp.lt.s64 	%p34, %rd368, %rd369;
	or.pred  	%p35, %p33, %p34;
	selp.b64 	%rd369, %rd368, %rd369, %p35;
	selp.f64 	%fd333, %fd332, %fd333, %p35;
$L__BB6_139:
	abs.f64 	%fd194, %fd333;
	abs.f64 	%fd195, %fd344;
	setp.lt.f64 	%p36, %fd194, %fd195;
	@%p36 bra 	$L__BB6_141;
	setp.lt.f64 	%p37, %fd195, %fd194;
	setp.lt.s64 	%p38, %rd369, %rd381;
	or.pred  	%p39, %p37, %p38;
	selp.b64 	%rd381, %rd369, %rd381, %p39;
	selp.f64 	%fd344, %fd333, %fd344, %p39;
$L__BB6_141:
	add.s32 	%r383, %r382, 1280;
	add.s32 	%r41, %r382, 2560;
	setp.le.s32 	%p40, %r41, %r37;
	mov.u32 	%r382, %r383;
	mov.f64 	%fd329, %fd344;
	mov.u64 	%rd365, %rd381;
	@%p40 bra 	$L__BB6_131;
$L__BB6_142:
	setp.le.s32 	%p41, %r37, %r383;
	@%p41 bra 	$L__BB6_165;
	sub.s32 	%r20, %r37, %r383;
	setp.ge.s32 	%p42, %r16, %r20;
	@%p42 bra 	$L__BB6_165;
	not.b32 	%r42, %r16;
	add.s32 	%r43, %r37, %r42;
	sub.s32 	%r21, %r43, %r383;
	and.b32  	%r44, %r21, 768;
	setp.eq.s32 	%p43, %r44, 768;
	mov.u32 	%r387, %r16;
	@%p43 bra 	$L__BB6_150;
	add.s32 	%r385, %r16, %r383;
	shr.u32 	%r45, %r21, 8;
	add.s32 	%r46, %r45, 1;
	and.b32  	%r47, %r46, 3;
	neg.s32 	%r384, %r47;
	mov.u32 	%r387, %r16;
$L__BB6_146:
	.pragma "nounroll";
	mov.u64 	%rd127, %rd381;
	mov.f64 	%fd199, %fd344;
	ld.param.u64 	%rd320, [_ZN6thrust24THRUST_300001_SM_1000_NS8cuda_cub4core6detail13_kernel_agentINS1_8__reduce11ReduceAgentIPN4cuda3std3__45tupleIJ2ellEEESD_SC_iNS1_9__extrema9arg_max_fISB_l10comparatorEEEEJSD_SD_iSH_EEEvDpT0__param_0];
	mul.wide.u32 	%rd235, %r385, 16;
	add.s64 	%rd232, %rd320, %rd235;
	// begin inline asm
	ld.global.nc.u64 %rd231, [%rd232];
	// end inline asm
	add.s64 	%rd234, %rd232, 8;
	// begin inline asm
	ld.global.nc.u64 %rd233, [%rd234];
	// end inline asm
	mov.b64 	%fd200, %rd231;
	abs.f64 	%fd201, %fd199;
	abs.f64 	%fd202, %fd200;
	setp.lt.f64 	%p44, %fd201, %fd202;
	mov.f64 	%fd344, %fd200;
	mov.u64 	%rd381, %rd233;
	@%p44 bra 	$L__BB6_149;
	setp.lt.f64 	%p45, %fd202, %fd201;
	mov.f64 	%fd344, %fd199;
	mov.u64 	%rd381, %rd127;
	@%p45 bra 	$L__BB6_149;
	setp.lt.s64 	%p46, %rd127, %rd233;
	selp.f64 	%fd344, %fd199, %fd200, %p46;
	min.s64 	%rd381, %rd127, %rd233;
$L__BB6_149:
	add.s32 	%r387, %r387, 256;
	add.s32 	%r385, %r385, 256;
	add.s32 	%r384, %r384, 1;
	setp.ne.s32 	%p47, %r384, 0;
	@%p47 bra 	$L__BB6_146;
$L__BB6_150:
	setp.lt.u32 	%p48, %r21, 768;
	@%p48 bra 	$L__BB6_165;
	ld.param.u64 	%rd321, [_ZN6thrust24THRUST_300001_SM_1000_NS8cuda_cub4core6detail13_kernel_agentINS1_8__reduce11ReduceAgentIPN4cuda3std3__45tupleIJ2ellEEESD_SC_iNS1_9__extrema9arg_max_fISB_l10comparatorEEEEJSD_SD_iSH_EEEvDpT0__param_0];
	cvt.u64.u32 	%rd236, %r387;
	cvt.u64.u32 	%rd237, %r383;
	add.s64 	%rd238, %rd236, %rd237;
	shl.b64 	%rd239, %rd238, 4;
	add.s64 	%rd240, %rd239, %rd321;
	add.s64 	%rd376, %rd240, 12296;
	add.s32 	%r388, %r387, %r383;
$L__BB6_152:
	ld.param.u64 	%rd322, [_ZN6thrust24THRUST_300001_SM_1000_NS8cuda_cub4core6detail13_kernel_agentINS1_8__reduce11ReduceAgentIPN4cuda3std3__45tupleIJ2ellEEESD_SC_iNS1_9__extrema9arg_max_fISB_l10comparatorEEEEJSD_SD_iSH_EEEvDpT0__param_0];
	mul.wide.u32 	%rd245, %r388, 16;
	add.s64 	%rd242, %rd322, %rd245;
	// begin inline asm
	ld.global.nc.u64 %rd241, [%rd242];
	// end inline asm
	add.s64 	%rd244, %rd242, 8;
	// begin inline asm
	ld.global.nc.u64 %rd243, [%rd244];
	// end inline asm
	mov.b64 	%fd208, %rd241;
	abs.f64 	%fd209, %fd344;
	abs.f64 	%fd210, %fd208;
	setp.lt.f64 	%p49, %fd209, %fd210;
	mov.f64 	%fd341, %fd208;
	mov.u64 	%rd378, %rd243;
	@%p49 bra 	$L__BB6_155;
	setp.lt.f64 	%p50, %fd210, %fd209;
	mov.f64 	%fd341, %fd344;
	mov.u64 	%rd378, %rd381;
	@%p50 bra 	$L__BB6_155;
	setp.lt.s64 	%p51, %rd381, %rd243;
	selp.f64 	%fd341, %fd344, %fd208, %p51;
	min.s64 	%rd378, %rd381, %rd243;
$L__BB6_155:
	add.s64 	%rd247, %rd376, -8200;
	// begin inline asm
	ld.global.nc.u64 %rd246, [%rd247];
	// end inline asm
	add.s64 	%rd249, %rd376, -8192;
	// begin inline asm
	ld.global.nc.u64 %rd248, [%rd249];
	// end inline asm
	mov.b64 	%fd213, %rd246;
	abs.f64 	%fd214, %fd341;
	abs.f64 	%fd215, %fd213;
	setp.lt.f64 	%p52, %fd214, %fd215;
	mov.f64 	%fd342, %fd213;
	mov.u64 	%rd379, %rd248;
	@%p52 bra 	$L__BB6_158;
	setp.lt.f64 	%p53, %fd215, %fd214;
	mov.f64 	%fd342, %fd341;
	mov.u64 	%rd379, %rd378;
	@%p53 bra 	$L__BB6_158;
	setp.lt.s64 	%p54, %rd378, %rd248;
	selp.f64 	%fd342, %fd341, %fd213, %p54;
	min.s64 	%rd379, %rd378, %rd248;
$L__BB6_158:
	add.s64 	%rd251, %rd376, -4104;
	// begin inline asm
	ld.global.nc.u64 %rd250, [%rd251];
	// end inline asm
	add.s64 	%rd253, %rd376, -4096;
	// begin inline asm
	ld.global.nc.u64 %rd252, [%rd253];
	// end inline asm
	mov.b64 	%fd218, %rd250;
	abs.f64 	%fd219, %fd342;
	abs.f64 	%fd220, %fd218;
	setp.lt.f64 	%p55, %fd219, %fd220;
	mov.f64 	%fd343, %fd218;
	mov.u64 	%rd380, %rd252;
	@%p55 bra 	$L__BB6_161;
	setp.lt.f64 	%p56, %fd220, %fd219;
	mov.f64 	%fd343, %fd342;
	mov.u64 	%rd380, %rd379;
	@%p56 bra 	$L__BB6_161;
	setp.lt.s64 	%p57, %rd379, %rd252;
	selp.f64 	%fd343, %fd342, %fd218, %p57;
	min.s64 	%rd380, %rd379, %rd252;
$L__BB6_161:
	add.s64 	%rd255, %rd376, -8;
	// begin inline asm
	ld.global.nc.u64 %rd254, [%rd255];
	// end inline asm
	// begin inline asm
	ld.global.nc.u64 %rd256, [%rd376];
	// end inline asm
	mov.b64 	%fd223, %rd254;
	abs.f64 	%fd224, %fd343;
	abs.f64 	%fd225, %fd223;
	setp.lt.f64 	%p58, %fd224, %fd225;
	mov.f64 	%fd344, %fd223;
	mov.u64 	%rd381, %rd256;
	@%p58 bra 	$L__BB6_164;
	setp.lt.f64 	%p59, %fd225, %fd224;
	mov.f64 	%fd344, %fd343;
	mov.u64 	%rd381, %rd380;
	@%p59 bra 	$L__BB6_164;
	setp.lt.s64 	%p60, %rd380, %rd256;
	selp.f64 	%fd344, %fd343, %fd223, %p60;
	min.s64 	%rd381, %rd380, %rd256;
$L__BB6_164:
	add.s32 	%r387, %r387, 1024;
	add.s64 	%rd376, %rd376, 16384;
	add.s32 	%r388, %r388, 1024;
	setp.lt.s32 	%p61, %r387, %r20;
	@%p61 bra 	$L__BB6_152;
$L__BB6_165:
	// begin inline asm
	mov.u32 %r48, %laneid;
	// end inline asm
	mov.b64 	%rd258, %fd344;
	mov.b64 	{%r50, %r55}, %rd258;
	mov.b32 	%r66, 1;
	mov.b32 	%r67, 31;
	mov.b32 	%r68, -1;
	// begin inline asm
	shfl.sync.down.b32 %r49, %r50, %r66, %r67, %r68;
	// end inline asm
	// begin inline asm
	shfl.sync.down.b32 %r54, %r55, %r66, %r67, %r68;
	// end inline asm
	mov.b64 	%rd259, {%r49, %r54};
	mov.b64 	%fd229, %rd259;
	mov.b64 	{%r60, %r65}, %rd381;
	// begin inline asm
	shfl.sync.down.b32 %r59, %r60, %r66, %r67, %r68;
	// end inline asm
	// begin inline asm
	shfl.sync.down.b32 %r64, %r65, %r66, %r67, %r68;
	// end inline asm
	mov.b64 	%rd150, {%r59, %r64};
	setp.gt.s32 	%p62, %r48, 30;
	mov.f64 	%fd346, %fd344;
	mov.u64 	%rd383, %rd381;
	@%p62 bra 	$L__BB6_169;
	abs.f64 	%fd230, %fd344;
	abs.f64 	%fd231, %fd229;
	setp.lt.f64 	%p63, %fd230, %fd231;
	mov.f64 	%fd346, %fd229;
	mov.u64 	%rd383, %rd150;
	@%p63 bra 	$L__BB6_169;
	setp.lt.f64 	%p64, %fd231, %fd230;
	mov.f64 	%fd346, %fd344;
	mov.u64 	%rd383, %rd381;
	@%p64 bra 	$L__BB6_169;
	setp.lt.s64 	%p65, %rd381, %rd150;
	selp.f64 	%fd346, %fd344, %fd229, %p65;
	min.s64 	%rd383, %rd381, %rd150;
$L__BB6_169:
	mov.b64 	%rd260, %fd346;
	mov.b64 	{%r70, %r75}, %rd260;
	mov.b32 	%r86, 2;
	mov.b32 	%r87, 31;
	mov.b32 	%r88, -1;
	// begin inline asm
	shfl.sync.down.b32 %r69, %r70, %r86, %r87, %r88;
	// end inline asm
	// begin inline asm
	shfl.sync.down.b32 %r74, %r75, %r86, %r87, %r88;
	// end inline asm
	mov.b64 	%rd261, {%r69, %r74};
	mov.b64 	%fd234, %rd261;
	mov.b64 	{%r80, %r85}, %rd383;
	// begin inline asm
	shfl.sync.down.b32 %r79, %r80, %r86, %r87, %r88;
	// end inline asm
	// begin inline asm
	shfl.sync.down.b32 %r84, %r85, %r86, %r87, %r88;
	// end inline asm
	mov.b64 	%rd153, {%r79, %r84};
	setp.gt.s32 	%p66, %r48, 29;
	mov.f64 	%fd347, %fd346;
	mov.u64 	%rd384, %rd383;
	@%p66 bra 	$L__BB6_173;
	abs.f64 	%fd235, %fd346;
	abs.f64 	%fd236, %fd234;
	setp.lt.f64 	%p67, %fd235, %fd236;
	mov.f64 	%fd347, %fd234;
	mov.u64 	%rd384, %rd153;
	@%p67 bra 	$L__BB6_173;
	setp.lt.f64 	%p68, %fd236, %fd235;
	mov.f64 	%fd347, %fd346;
	mov.u64 	%rd384, %rd383;
	@%p68 bra 	$L__BB6_173;
	setp.lt.s64 	%p69, %rd383, %rd153;
	selp.f64 	%fd347, %fd346, %fd234, %p69;
	min.s64 	%rd384, %rd383, %rd153;
$L__BB6_173:
	mov.b64 	%rd262, %fd347;
	mov.b64 	{%r90, %r95}, %rd262;
	mov.b32 	%r106, 4;
	mov.b32 	%r107, 31;
	mov.b32 	%r108, -1;
	// begin inline asm
	shfl.sync.down.b32 %r89, %r90, %r106, %r107, %r108;
	// end inline asm
	// begin inline asm
	shfl.sync.down.b32 %r94, %r95, %r106, %r107, %r108;
	// end inline asm
	mov.b64 	%rd263, {%r89, %r94};
	mov.b64 	%fd239, %rd263;
	mov.b64 	{%r100, %r105}, %rd384;
	// begin inline asm
	shfl.sync.down.b32 %r99, %r100, %r106, %r107, %r108;
	// end inline asm
	// begin inline asm
	shfl.sync.down.b32 %r104, %r105, %r106, %r107, %r108;
	// end inline asm
	mov.b64 	%rd156, {%r99, %r104};
	setp.gt.s32 	%p70, %r48, 27;
	mov.f64 	%fd348, %fd347;
	mov.u64 	%rd385, %rd384;
	@%p70 bra 	$L__BB6_177;
	abs.f64 	%fd240, %fd347;
	abs.f64 	%fd241, %fd239;
	setp.lt.f64 	%p71, %fd240, %fd241;
	mov.f64 	%fd348, %fd239;
	mov.u64 	%rd385, %rd156;
	@%p71 bra 	$L__BB6_177;
	setp.lt.f64 	%p72, %fd241, %fd240;
	mov.f64 	%fd348, %fd347;
	mov.u64 	%rd385, %rd384;
	@%p72 bra 	$L__BB6_177;
	setp.lt.s64 	%p73, %rd384, %rd156;
	selp.f64 	%fd348, %fd347, %fd239, %p73;
	min.s64 	%rd385, %rd384, %rd156;
$L__BB6_177:
	mov.b64 	%rd264, %fd348;
	mov.b64 	{%r110, %r115}, %rd264;
	mov.b32 	%r126, 8;
	mov.b32 	%r127, 31;
	mov.b32 	%r128, -1;
	// begin inline asm
	shfl.sync.down.b32 %r109, %r110, %r126, %r127, %r128;
	// end inline asm
	// begin inline asm
	shfl.sync.down.b32 %r114, %r115, %r126, %r127, %r128;
	// end inline asm
	mov.b64 	%rd265, {%r109, %r114};
	mov.b64 	%fd244, %rd265;
	mov.b64 	{%r120, %r125}, %rd385;
	// begin inline asm
	shfl.sync.down.b32 %r119, %r120, %r126, %r127, %r128;
	// end inline asm
	// begin inline asm
	shfl.sync.down.b32 %r124, %r125, %r126, %r127, %r128;
	// end inline asm
	mov.b64 	%rd159, {%r119, %r124};
	setp.gt.s32 	%p74, %r48, 23;
	mov.f64 	%fd349, %fd348;
	mov.u64 	%rd386, %rd385;
	@%p74 bra 	$L__BB6_181;
	abs.f64 	%fd245, %fd348;
	abs.f64 	%fd246, %fd244;
	setp.lt.f64 	%p75, %fd245, %fd246;
	mov.f64 	%fd349, %fd244;
	mov.u64 	%rd386, %rd159;
	@%p75 bra 	$L__BB6_181;
	setp.lt.f64 	%p76, %fd246, %fd245;
	mov.f64 	%fd349, %fd348;
	mov.u64 	%rd386, %rd385;
	@%p76 bra 	$L__BB6_181;
	setp.lt.s64 	%p77, %rd385, %rd159;
	selp.f64 	%fd349, %fd348, %fd244, %p77;
	min.s64 	%rd386, %rd385, %rd159;
$L__BB6_181:
	mov.b64 	%rd266, %fd349;
	mov.b64 	{%r130, %r135}, %rd266;
	mov.b32 	%r146, 16;
	mov.b32 	%r147, 31;
	mov.b32 	%r148, -1;
	// begin inline asm
	shfl.sync.down.b32 %r129, %r130, %r146, %r147, %r148;
	// end inline asm
	// begin inline asm
	shfl.sync.down.b32 %r134, %r135, %r146, %r147, %r148;
	// end inline asm
	mov.b64 	%rd267, {%r129, %r134};
	mov.b64 	%fd249, %rd267;
	mov.b64 	{%r140, %r145}, %rd386;
	// begin inline asm
	shfl.sync.down.b32 %r139, %r140, %r146, %r147, %r148;
	// end inline asm
	// begin inline asm
	shfl.sync.down.b32 %r144, %r145, %r146, %r147, %r148;
	// end inline asm
	mov.b64 	%rd162, {%r139, %r144};
	setp.gt.s32 	%p78, %r48, 15;
	mov.f64 	%fd357, %fd349;
	mov.u64 	%rd394, %rd386;
	@%p78 bra 	$L__BB6_185;
	abs.f64 	%fd250, %fd349;
	abs.f64 	%fd251, %fd249;
	setp.lt.f64 	%p79, %fd250, %fd251;
	mov.f64 	%fd357, %fd249;
	mov.u64 	%rd394, %rd162;
	@%p79 bra 	$L__BB6_185;
	setp.lt.f64 	%p80, %fd251, %fd250;
	mov.f64 	%fd357, %fd349;
	mov.u64 	%rd394, %rd386;
	@%p80 bra 	$L__BB6_185;
	setp.lt.s64 	%p81, %rd386, %rd162;
	selp.f64 	%fd357, %fd349, %fd249, %p81;
	min.s64 	%rd394, %rd386, %rd162;
$L__BB6_185:
	setp.ne.s32 	%p82, %r48, 0;
	@%p82 bra 	$L__BB6_187;
	shr.u32 	%r149, %r16, 1;
	and.b32  	%r150, %r149, 496;
	mov.u32 	%r151, _ZN6thrust24THRUST_300001_SM_1000_NS8cuda_cub4core6detail5shmemE;
	add.s32 	%r152, %r151, %r150;
	st.shared.f64 	[%r152+8], %fd357;
	st.shared.u64 	[%r152+16], %rd394;
$L__BB6_187:
	bar.sync 	0;
	setp.ne.s32 	%p83, %r16, 0;
	@%p83 bra 	$L__BB6_209;
	ld.shared.f64 	%fd254, [_ZN6thrust24THRUST_300001_SM_1000_NS8cuda_cub4core6detail5shmemE+24];
	ld.shared.u64 	%rd165, [_ZN6thrust24THRUST_300001_SM_1000_NS8cuda_cub4core6detail5shmemE+32];
	abs.f64 	%fd255, %fd357;
	abs.f64 	%fd256, %fd254;
	setp.lt.f64 	%p84, %fd255, %fd256;
	mov.f64 	%fd351, %fd254;
	mov.u64 	%rd388, %rd165;
	@%p84 bra 	$L__BB6_191;
	setp.lt.f64 	%p85, %fd256, %fd255;
	mov.f64 	%fd351, %fd357;
	mov.u64 	%rd388, %rd394;
	@%p85 bra 	$L__BB6_191;
	setp.lt.s64 	%p86, %rd394, %rd165;
	selp.f64 	%fd351, %fd357, %fd254, %p86;
	min.s64 	%rd388, %rd394, %rd165;
$L__BB6_191:
	ld.shared.f64 	%fd259, [_ZN6thrust24THRUST_300001_SM_1000_NS8cuda_cub4core6detail5shmemE+40];
	ld.shared.u64 	%rd168, [_ZN6thrust24THRUST_300001_SM_1000_NS8cuda_cub4core6detail5shmemE+48];
	abs.f64 	%fd260, %fd351;
	abs.f64 	%fd261, %fd259;
	setp.lt.f64 	%p87, %fd260, %fd261;
	mov.f64 	%fd352, %fd259;
	mov.u64 	%rd389, %rd168;
	@%p87 bra 	$L__BB6_194;
	setp.lt.f64 	%p88, %fd261, %fd260;
	mov.f64 	%fd352, %fd351;
	mov.u64 	%rd389, %rd388;
	@%p88 bra 	$L__BB6_194;
	setp.lt.s64 	%p89, %rd388, %rd168;
	selp.f64 	%fd352, %fd351, %fd259, %p89;
	min.s64 	%rd389, %rd388, %rd168;
$L__BB6_194:
	ld.shared.f64 	%fd264, [_ZN6thrust24THRUST_300001_SM_1000_NS8cuda_cub4core6detail5shmemE+56];
	ld.shared.u64 	%rd171, [_ZN6thrust24THRUST_300001_SM_1000_NS8cuda_cub4core6detail5shmemE+64];
	abs.f64 	%fd265, %fd352;
	abs.f64 	%fd266, %fd264;
	setp.lt.f64 	%p90, %fd265, %fd266;
	mov.f64 	%fd353, %fd264;
	mov.u64 	%rd390, %rd171;
	@%p90 bra 	$L__BB6_197;
	setp.lt.f64 	%p91, %fd266, %fd265;
	mov.f64 	%fd353, %fd352;
	mov.u64 	%rd390, %rd389;
	@%p91 bra 	$L__BB6_197;
	setp.lt.s64 	%p92, %rd389, %rd171;
	selp.f64 	%fd353, %fd352, %fd264, %p92;
	min.s64 	%rd390, %rd389, %rd171;
$L__BB6_197:
	ld.shared.f64 	%fd269, [_ZN6thrust24THRUST_300001_SM_1000_NS8cuda_cub4core6detail5shmemE+72];
	ld.shared.u64 	%rd174, [_ZN6thrust24THRUST_300001_SM_1000_NS8cuda_cub4core6detail5shmemE+80];
	abs.f64 	%fd270, %fd353;
	abs.f64 	%fd271, %fd269;
	setp.lt.f64 	%p93, %fd270, %fd271;
	mov.f64 	%fd354, %fd269;
	mov.u64 	%rd391, %rd174;
	@%p93 bra 	$L__BB6_200;
	setp.lt.f64 	%p94, %fd271, %fd270;
	mov.f64 	%fd354, %fd353;
	mov.u64 	%rd391, %rd390;
	@%p94 bra 	$L__BB6_200;
	setp.lt.s64 	%p95, %rd390, %rd174;
	selp.f64 	%fd354, %fd353, %fd269, %p95;
	min.s64 	%rd391, %rd390, %rd174;
$L__BB6_200:
	ld.shared.f64 	%fd274, [_ZN6thrust24THRUST_300001_SM_1000_NS8cuda_cub4core6detail5shmemE+88];
	ld.shared.u64 	%rd177, [_ZN6thrust24THRUST_300001_SM_1000_NS8cuda_cub4core6detail5shmemE+96];
	abs.f64 	%fd275, %fd354;
	abs.f64 	%fd276, %fd274;
	setp.lt.f64 	%p96, %fd275, %fd276;
	mov.f64 	%fd355, %fd274;
	mov.u64 	%rd392, %rd177;
	@%p96 bra 	$L__BB6_203;
	setp.lt.f64 	%p97, %fd276, %fd275;
	mov.f64 	%fd355, %fd354;
	mov.u64 	%rd392, %rd391;
	@%p97 bra 	$L__BB6_203;
	setp.lt.s64 	%p98, %rd391, %rd177;
	selp.f64 	%fd355, %fd354, %fd274, %p98;
	min.s64 	%rd392, %rd391, %rd177;
$L__BB6_203:
	ld.shared.f64 	%fd279, [_ZN6thrust24THRUST_300001_SM_1000_NS8cuda_cub4core6detail5shmemE+104];
	ld.shared.u64 	%rd180, [_ZN6thrust24THRUST_300001_SM_1000_NS8cuda_cub4core6detail5shmemE+112];
	abs.f64 	%fd280, %fd355;
	abs.f64 	%fd281, %fd279;
	setp.lt.f64 	%p99, %fd280, %fd281;
	mov.f64 	%fd356, %fd279;
	mov.u64 	%rd393, %rd180;
	@%p99 bra 	$L__BB6_206;
	setp.lt.f64 	%p100, %fd281, %fd280;
	mov.f64 	%fd356, %fd355;
	mov.u64 	%rd393, %rd392;
	@%p100 bra 	$L__BB6_206;
	setp.lt.s64 	%p101, %rd392, %rd180;
	selp.f64 	%fd356, %fd355, %fd279, %p101;
	min.s64 	%rd393, %rd392, %rd180;
$L__BB6_206:
	ld.shared.f64 	%fd284, [_ZN6thrust24THRUST_300001_SM_1000_NS8cuda_cub4core6detail5shmemE+120];
	ld.shared.u64 	%rd183, [_ZN6thrust24THRUST_300001_SM_1000_NS8cuda_cub4core6detail5shmemE+128];
	abs.f64 	%fd285, %fd356;
	abs.f64 	%fd286, %fd284;
	setp.lt.f64 	%p102, %fd285, %fd286;
	mov.u64 	%rd394, %rd183;
	mov.f64 	%fd357, %fd284;
	@%p102 bra 	$L__BB6_209;
	setp.lt.f64 	%p103, %fd286, %fd285;
	mov.u64 	%rd394, %rd393;
	mov.f64 	%fd357, %fd356;
	@%p103 bra 	$L__BB6_209;
	setp.lt.s64 	%p104, %rd393, %rd183;
	selp.f64 	%fd357, %fd356, %fd284, %p104;
	min.s64 	%rd394, %rd393, %rd183;
$L__BB6_209:
	mov.u32 	%r376, %tid.x;
	setp.ne.s32 	%p221, %r376, 0;
	@%p221 bra 	$L__BB6_211;
	ld.param.u64 	%rd326, [_ZN6thrust24THRUST_300001_SM_1000_NS8cuda_cub4core6detail13_kernel_agentINS1_8__reduce11ReduceAgentIPN4cuda3std3__45tupleIJ2ellEEESD_SC_iNS1_9__extrema9arg_max_fISB_l10comparatorEEEEJSD_SD_iSH_EEEvDpT0__param_1];
	cvta.to.global.u64 	%rd317, %rd326;
	st.global.f64 	[%rd317], %fd357;
	st.global.u64 	[%rd317+8], %rd394;
$L__BB6_211:
	ret;

}
	// .globl	_ZN6thrust24THRUST_300001_SM_1000_NS8cuda_cub4core6detail13_kernel_agentINS1_8__reduce11ReduceAgentINS0_12zip_iteratorIN4cuda3std3__45tupleIJNS0_10device_ptrI2elEENS0_17counting_iteratorIlNS0_11use_defaultESG_SG_EEEEEEEPNSB_IJSD_lEEESK_lNS1_9__extrema9arg_max_fISD_l10comparatorEEEEJSJ_SL_lSP_EEEvDpT0_
.visible .entry _ZN6thrust24THRUST_300001_SM_1000_NS8cuda_cub4core6detail13_kernel_agentINS1_8__reduce11ReduceAgentINS0_12zip_iteratorIN4cuda3std3__45tupleIJNS0_10device_ptrI2elEENS0_17counting_iteratorIlNS0_11use_defaultESG_SG_EEEEEEEPNSB_IJSD_lEEESK_lNS1_9__extrema9arg_max_fISD_l10comparatorEEEEJSJ_SL_lSP_EEEvDpT0_(
	.param .align 8 .b8 _ZN6thrust24THRUST_300001_SM_1000_NS8cuda_cub4core6detail13_kernel_agentINS1_8__reduce11ReduceAgentINS0_12zip_iteratorIN4cuda3std3__45tupleIJNS0_10device_ptrI2elEENS0_17counting_iteratorIlNS0_11use_defaultESG_SG_EEEEEEEPNSB_IJSD_lEEESK_lNS1_9__extrema9arg_max_fISD_l10comparatorEEEEJSJ_SL_lSP_EEEvDpT0__param_0[16],
	.param .u64 .ptr .align 1 _ZN6thrust24THRUST_300001_SM_1000_NS8cuda_cub4core6detail13_kernel_agentINS1_8__reduce11ReduceAgentINS0_12zip_iteratorIN4cuda3std3__45tupleIJNS0_10device_ptrI2elEENS0_17counting_iteratorIlNS0_11use_defaultESG_SG_EEEEEEEPNSB_IJSD_lEEESK_lNS1_9__extrema9arg_max_fISD_l10comparatorEEEEJSJ_SL_lSP_EEEvDpT0__param_1,
	.param .u64 _ZN6thrust24THRUST_300001_SM_1000_NS8cuda_cub4core6detail13_kernel_agentINS1_8__reduce11ReduceAgentINS0_12zip_iteratorIN4cuda3std3__45tupleIJNS0_10device_ptrI2elEENS0_17counting_iteratorIlNS0_11use_defaultESG_SG_EEEEEEEPNSB_IJSD_lEEESK_lNS1_9__extrema9arg_max_fISD_l10comparatorEEEEJSJ_SL_lSP_EEEvDpT0__param_2,
	.param .align 1 .b8 _ZN6thrust24THRUST_300001_SM_1000_NS8cuda_cub4core6detail13_kernel_agentINS1_8__reduce11ReduceAgentINS0_12zip_iteratorIN4cuda3std3__45tupleIJNS0_10device_ptrI2elEENS0_17counting_iteratorIlNS0_11use_defaultESG_SG_EEEEEEEPNSB_IJSD_lEEESK_lNS1_9__extrema9arg_max_fISD_l10comparatorEEEEJSJ_SL_lSP_EEEvDpT0__param_3[1]
)
.maxntid 256
{
	.reg .pred 	%p<213>;
	.reg .b32 	%r<391>;
	.reg .b64 	%rd<341>;
	.reg .b64 	%fd<352>;

	ld.param.u64 	%rd192, [_ZN6thrust24THRUST_300001_SM_1000_NS8cuda_cub4core6detail13_kernel_agentINS1_8__reduce11ReduceAgentINS0_12zip_iteratorIN4cuda3std3__45tupleIJNS0_10device_ptrI2elEENS0_17counting_iteratorIlNS0_11use_defaultESG_SG_EEEEEEEPNSB_IJSD_lEEESK_lNS1_9__extrema9arg_max_fISD_l10comparatorEEEEJSJ_SL_lSP_EEEvDpT0__param_0+8];
	ld.param.u64 	%rd191, [_ZN6thrust24THRUST_300001_SM_1000_NS8cuda_cub4core6detail13_kernel_agentINS1_8__reduce11ReduceAgentINS0_12zip_iteratorIN4cuda3std3__45tupleIJNS0_10device_ptrI2elEENS0_17counting_iteratorIlNS0_11use_defaultESG_SG_EEEEEEEPNSB_IJSD_lEEESK_lNS1_9__extrema9arg_max_fISD_l10comparatorEEEEJSJ_SL_lSP_EEEvDpT0__param_0];
	ld.param.u64 	%rd194, [_ZN6thrust24THRUST_300001_SM_1000_NS8cuda_cub4core6detail13_kernel_agentINS1_8__reduce11ReduceAgentINS0_12zip_iteratorIN4cuda3std3__45tupleIJNS0_10device_ptrI2elEENS0_17counting_iteratorIlNS0_11use_defaultESG_SG_EEEEEEEPNSB_IJSD_lEEESK_lNS1_9__extrema9arg_max_fISD_l10comparatorEEEEJSJ_SL_lSP_EEEvDpT0__param_2];
	setp.eq.s64 	%p1, %rd194, 0;
	@%p1 bra 	$L__BB7_206;
	cvta.to.global.u64 	%rd1, %rd191;
	setp.gt.s64 	%p2, %rd194, 1279;
	@%p2 bra 	$L__BB7_122;
	cvt.u32.u64 	%r1, %rd194;
	mov.u32 	%r2, %tid.x;
	setp.ge.s32 	%p96, %r2, %r1;
	mov.f64 	%fd298, 0d0000000000000000;
	mov.b64 	%rd283, 0;
	mov.u32 	%r385, %r2;
	@%p96 bra 	$L__BB7_4;
	cvt.u64.u32 	%rd239, %r2;
	mul.wide.u32 	%rd240, %r2, 8;
	add.s64 	%rd241, %rd1, %rd240;
	add.s64 	%rd283, %rd192, %rd239;
	ld.global.f64 	%fd298, [%rd241];
	add.s32 	%r385, %r2, 256;
$L__BB7_4:
	setp.ge.s32 	%p97, %r385, %r1;
	@%p97 bra 	$L__BB7_26;
	not.b32 	%r154, %r385;
	add.s32 	%r5, %r154, %r1;
	and.b32  	%r155, %r5, 768;
	setp.eq.s32 	%p98, %r155, 768;
	@%p98 bra 	$L__BB7_11;
	cvt.u64.u32 	%rd243, %r385;
	add.s64 	%rd274, %rd192, %rd243;
	mul.wide.u32 	%rd244, %r385, 8;
	add.s64 	%rd273, %rd1, %rd244;
	shr.u32 	%r156, %r5, 8;
	add.s32 	%r157, %r156, 1;
	and.b32  	%r158, %r157, 3;
	neg.s32 	%r383, %r158;
$L__BB7_7:
	.pragma "nounroll";
	mov.u64 	%rd9, %rd283;
	mov.f64 	%fd3, %fd298;
	ld.global.f64 	%fd4, [%rd273];
	abs.f64 	%fd5, %fd3;
	abs.f64 	%fd6, %fd4;
	setp.lt.f64 	%p99, %fd5, %fd6;
	mov.u64 	%rd283, %rd274;
	mov.f64 	%fd298, %fd4;
	@%p99 bra 	$L__BB7_10;
	setp.lt.f64 	%p100, %fd6, %fd5;
	mov.u64 	%rd283, %rd9;
	mov.f64 	%fd298, %fd3;
	@%p100 bra 	$L__BB7_10;
	setp.lt.s64 	%p101, %rd9, %rd274;
	min.s64 	%rd283, %rd9, %rd274;
	selp.f64 	%fd298, %fd3, %fd4, %p101;
$L__BB7_10:
	add.s32 	%r385, %r385, 256;
	add.s64 	%rd274, %rd274, 256;
	add.s64 	%rd273, %rd273, 2048;
	add.s32 	%r383, %r383, 1;
	setp.ne.s32 	%p102, %r383, 0;
	@%p102 bra 	$L__BB7_7;
$L__BB7_11:
	setp.lt.u32 	%p103, %r5, 768;
	@%p103 bra 	$L__BB7_26;
	add.s32 	%r386, %r385, 512;
$L__BB7_13:
	mov.u32 	%r13, %r386;
	add.s32 	%r159, %r13, -512;
	cvt.s64.s32 	%rd245, %r159;
	mul.wide.s32 	%rd246, %r159, 8;
	add.s64 	%rd17, %rd1, %rd246;
	add.s64 	%rd18, %rd192, %rd245;
	ld.global.f64 	%fd12, [%rd17];
	abs.f64 	%fd13, %fd298;
	abs.f64 	%fd14, %fd12;
	setp.lt.f64 	%p104, %fd13, %fd14;
	mov.u64 	%rd280, %rd18;
	mov.f64 	%fd295, %fd12;
	@%p104 bra 	$L__BB7_16;
	setp.lt.f64 	%p105, %fd14, %fd13;
	mov.u64 	%rd280, %rd283;
	mov.f64 	%fd295, %fd298;
	@%p105 bra 	$L__BB7_16;
	setp.lt.s64 	%p106, %rd283, %rd18;
	min.s64 	%rd280, %rd283, %rd18;
	selp.f64 	%fd295, %fd298, %fd12, %p106;
$L__BB7_16:
	add.s32 	%r160, %r13, -256;
	cvt.s64.s32 	%rd247, %r160;
	add.s64 	%rd21, %rd192, %rd247;
	ld.global.f64 	%fd17, [%rd17+2048];
	abs.f64 	%fd18, %fd295;
	abs.f64 	%fd19, %fd17;
	setp.lt.f64 	%p107, %fd18, %fd19;
	mov.u64 	%rd281, %rd21;
	mov.f64 	%fd296, %fd17;
	@%p107 bra 	$L__BB7_19;
	setp.lt.f64 	%p108, %fd19, %fd18;
	mov.u64 	%rd281, %rd280;
	mov.f64 	%fd296, %fd295;
	@%p108 bra 	$L__BB7_19;
	setp.lt.s64 	%p109, %rd280, %rd21;
	min.s64 	%rd281, %rd280, %rd21;
	selp.f64 	%fd296, %fd295, %fd17, %p109;
$L__BB7_19:
	cvt.s64.s32 	%rd248, %r13;
	add.s64 	%rd24, %rd192, %rd248;
	ld.global.f64 	%fd22, [%rd17+4096];
	abs.f64 	%fd23, %fd296;
	abs.f64 	%fd24, %fd22;
	setp.lt.f64 	%p110, %fd23, %fd24;
	mov.u64 	%rd282, %rd24;
	mov.f64 	%fd297, %fd22;
	@%p110 bra 	$L__BB7_22;
	setp.lt.f64 	%p111, %fd24, %fd23;
	mov.u64 	%rd282, %rd281;
	mov.f64 	%fd297, %fd296;
	@%p111 bra 	$L__BB7_22;
	setp.lt.s64 	%p112, %rd281, %rd24;
	min.s64 	%rd282, %rd281, %rd24;
	selp.f64 	%fd297, %fd296, %fd22, %p112;
$L__BB7_22:
	add.s32 	%r161, %r13, 256;
	cvt.s64.s32 	%rd249, %r161;
	add.s64 	%rd27, %rd192, %rd249;
	ld.global.f64 	%fd27, [%rd17+6144];
	abs.f64 	%fd28, %fd297;
	abs.f64 	%fd29, %fd27;
	setp.lt.f64 	%p113, %fd28, %fd29;
	mov.u64 	%rd283, %rd27;
	mov.f64 	%fd298, %fd27;
	@%p113 bra 	$L__BB7_25;
	setp.lt.f64 	%p114, %fd29, %fd28;
	mov.u64 	%rd283, %rd282;
	mov.f64 	%fd298, %fd297;
	@%p114 bra 	$L__BB7_25;
	setp.lt.s64 	%p115, %rd282, %rd27;
	min.s64 	%rd283, %rd282, %rd27;
	selp.f64 	%fd298, %fd297, %fd27, %p115;
$L__BB7_25:
	add.s32 	%r386, %r13, 1024;
	add.s32 	%r162, %r13, 512;
	setp.lt.s32 	%p116, %r162, %r1;
	@%p116 bra 	$L__BB7_13;
$L__BB7_26:
	setp.lt.s32 	%p117, %r1, 256;
	@%p117 bra 	$L__BB7_71;
	// begin inline asm
	mov.u32 %r276, %laneid;
	// end inline asm
	mov.b64 	%rd260, %fd298;
	mov.b64 	{%r278, %r283}, %rd260;
	mov.b32 	%r294, 1;
	mov.b32 	%r295, 31;
	mov.b32 	%r296, -1;
	// begin inline asm
	shfl.sync.down.b32 %r277, %r278, %r294, %r295, %r296;
	// end inline asm
	// begin inline asm
	shfl.sync.down.b32 %r282, %r283, %r294, %r295, %r296;
	// end inline asm
	mov.b64 	%rd261, {%r277, %r282};
	mov.b64 	%fd33, %rd261;
	mov.b64 	{%r288, %r293}, %rd283;
	// begin inline asm
	shfl.sync.down.b32 %r287, %r288, %r294, %r295, %r296;
	// end inline asm
	// begin inline asm
	shfl.sync.down.b32 %r292, %r293, %r294, %r295, %r296;
	// end inline asm
	mov.b64 	%rd31, {%r287, %r292};
	setp.gt.s32 	%p169, %r276, 30;
	mov.u64 	%rd285, %rd283;
	mov.f64 	%fd300, %fd298;
	@%p169 bra 	$L__BB7_31;
	abs.f64 	%fd34, %fd298;
	abs.f64 	%fd35, %fd33;
	setp.lt.f64 	%p170, %fd34, %fd35;
	mov.u64 	%rd285, %rd31;
	mov.f64 	%fd300, %fd33;
	@%p170 bra 	$L__BB7_31;
	setp.lt.f64 	%p171, %fd35, %fd34;
	mov.u64 	%rd285, %rd283;
	mov.f64 	%fd300, %fd298;
	@%p171 bra 	$L__BB7_31;
	setp.lt.s64 	%p172, %rd283, %rd31;
	min.s64 	%rd285, %rd283, %rd31;
	selp.f64 	%fd300, %fd298, %fd33, %p172;
$L__BB7_31:
	mov.b64 	%rd262, %fd300;
	mov.b64 	{%r298, %r303}, %rd262;
	mov.b32 	%r314, 2;
	mov.b32 	%r315, 31;
	mov.b32 	%r316, -1;
	// begin inline asm
	shfl.sync.down.b32 %r297, %r298, %r314, %r315, %r316;
	// end inline asm
	// begin inline asm
	shfl.sync.down.b32 %r302, %r303, %r314, %r315, %r316;
	// end inline asm
	mov.b64 	%rd263, {%r297, %r302};
	mov.b64 	%fd38, %rd263;
	mov.b64 	{%r308, %r313}, %rd285;
	// begin inline asm
	shfl.sync.down.b32 %r307, %r308, %r314, %r315, %r316;
	// end inline asm
	// begin inline asm
	shfl.sync.down.b32 %r312, %r313, %r314, %r315, %r316;
	// end inline asm
	mov.b64 	%rd34, {%r307, %r312};
	setp.gt.s32 	%p173, %r276, 29;
	mov.u64 	%rd286, %rd285;
	mov.f64 	%fd301, %fd300;
	@%p173 bra 	$L__BB7_35;
	abs.f64 	%fd39, %fd300;
	abs.f64 	%fd40, %fd38;
	setp.lt.f64 	%p174, %fd39, %fd40;
	mov.u64 	%rd286, %rd34;
	mov.f64 	%fd301, %fd38;
	@%p174 bra 	$L__BB7_35;
	setp.lt.f64 	%p175, %fd40, %fd39;
	mov.u64 	%rd286, %rd285;
	mov.f64 	%fd301, %fd300;
	@%p175 bra 	$L__BB7_35;
	setp.lt.s64 	%p176, %rd285, %rd34;
	min.s64 	%rd286, %rd285, %rd34;
	selp.f64 	%fd301, %fd300, %fd38, %p176;
$L__BB7_35:
	mov.b64 	%rd264, %fd301;
	mov.b64 	{%r318, %r323}, %rd264;
	mov.b32 	%r334, 4;
	mov.b32 	%r335, 31;
	mov.b32 	%r336, -1;
	// begin inline asm
	shfl.sync.down.b32 %r317, %r318, %r334, %r335, %r336;
	// end inline asm
	// begin inline asm
	shfl.sync.down.b32 %r322, %r323, %r334, %r335, %r336;
	// end inline asm
	mov.b64 	%rd265, {%r317, %r322};
	mov.b64 	%fd43, %rd265;
	mov.b64 	{%r328, %r333}, %rd286;
	// begin inline asm
	shfl.sync.down.b32 %r327, %r328, %r334, %r335, %r336;
	// end inline asm
	// begin inline asm
	shfl.sync.down.b32 %r332, %r333, %r334, %r335, %r336;
	// end inline asm
	mov.b64 	%rd37, {%r327, %r332};
	setp.gt.s32 	%p177, %r276, 27;
	mov.u64 	%rd287, %rd286;
	mov.f64 	%fd302, %fd301;
	@%p177 bra 	$L__BB7_39;
	abs.f64 	%fd44, %fd301;
	abs.f64 	%fd45, %fd43;
	setp.lt.f64 	%p178, %fd44, %fd45;
	mov.u64 	%rd287, %rd37;
	mov.f64 	%fd302, %fd43;
	@%p178 bra 	$L__BB7_39;
	setp.lt.f64 	%p179, %fd45, %fd44;
	mov.u64 	%rd287, %rd286;
	mov.f64 	%fd302, %fd301;
	@%p179 bra 	$L__BB7_39;
	setp.lt.s64 	%p180, %rd286, %rd37;
	min.s64 	%rd287, %rd286, %rd37;
	selp.f64 	%fd302, %fd301, %fd43, %p180;
$L__BB7_39:
	mov.b64 	%rd266, %fd302;
	mov.b64 	{%r338, %r343}, %rd266;
	mov.b32 	%r354, 8;
	mov.b32 	%r355, 31;
	mov.b32 	%r356, -1;
	// begin inline asm
	shfl.sync.down.b32 %r337, %r338, %r354, %r355, %r356;
	// end inline asm
	// begin inline asm
	shfl.sync.down.b32 %r342, %r343, %r354, %r355, %r356;
	// end inline asm
	mov.b64 	%rd267, {%r337, %r342};
	mov.b64 	%fd48, %rd267;
	mov.b64 	{%r348, %r353}, %rd287;
	// begin inline asm
	shfl.sync.down.b32 %r347, %r348, %r354, %r355, %r356;
	// end inline asm
	// begin inline asm
	shfl.sync.down.b32 %r352, %r353, %r354, %r355, %r356;
	// end inline asm
	mov.b64 	%rd40, {%r347, %r352};
	setp.gt.s32 	%p181, %r276, 23;
	mov.u64 	%rd288, %rd287;
	mov.f64 	%fd303, %fd302;
	@%p181 bra 	$L__BB7_43;
	abs.f64 	%fd49, %fd302;
	abs.f64 	%fd50, %fd48;
	setp.lt.f64 	%p182, %fd49, %fd50;
	mov.u64 	%rd288, %rd40;
	mov.f64 	%fd303, %fd48;
	@%p182 bra 	$L__BB7_43;
	setp.lt.f64 	%p183, %fd50, %fd49;
	mov.u64 	%rd288, %rd287;
	mov.f64 	%fd303, %fd302;
	@%p183 bra 	$L__BB7_43;
	setp.lt.s64 	%p184, %rd287, %rd40;
	min.s64 	%rd288, %rd287, %rd40;
	selp.f64 	%fd303, %fd302, %fd48, %p184;
$L__BB7_43:
	mov.b64 	%rd268, %fd303;
	mov.b64 	{%r358, %r363}, %rd268;
	mov.b32 	%r374, 16;
	mov.b32 	%r375, 31;
	mov.b32 	%r376, -1;
	// begin inline asm
	shfl.sync.down.b32 %r357, %r358, %r374, %r375, %r376;
	// end inline asm
	// begin inline asm
	shfl.sync.down.b32 %r362, %r363, %r374, %r375, %r376;
	// end inline asm
	mov.b64 	%rd269, {%r357, %r362};
	mov.b64 	%fd53, %rd269;
	mov.b64 	{%r368, %r373}, %rd288;
	// begin inline asm
	shfl.sync.down.b32 %r367, %r368, %r374, %r375, %r376;
	// end inline asm
	// begin inline asm
	shfl.sync.down.b32 %r372, %r373, %r374, %r375, %r376;
	// end inline asm
	mov.b64 	%rd43, {%r367, %r372};
	setp.gt.s32 	%p185, %r276, 15;
	mov.u64 	%rd340, %rd288;
	mov.f64 	%fd351, %fd303;
	@%p185 bra 	$L__BB7_47;
	abs.f64 	%fd54, %fd303;
	abs.f64 	%fd55, %fd53;
	setp.lt.f64 	%p186, %fd54, %fd55;
	mov.u64 	%rd340, %rd43;
	mov.f64 	%fd351, %fd53;
	@%p186 bra 	$L__BB7_47;
	setp.lt.f64 	%p187, %fd55, %fd54;
	mov.u64 	%rd340, %rd288;
	mov.f64 	%fd351, %fd303;
	@%p187 bra 	$L__BB7_47;
	setp.lt.s64 	%p188, %rd288, %rd43;
	min.s64 	%rd340, %rd288, %rd43;
	selp.f64 	%fd351, %fd303, %fd53, %p188;
$L__BB7_47:
	setp.ne.s32 	%p189, %r276, 0;
	@%p189 bra 	$L__BB7_49;
	shr.u32 	%r377, %r2, 1;
	and.b32  	%r378, %r377, 496;
	mov.u32 	%r379, _ZN6thrust24THRUST_300001_SM_1000_NS8cuda_cub4core6detail5shmemE;
	add.s32 	%r380, %r379, %r378;
	st.shared.f64 	[%r380+8], %fd351;
	st.shared.u64 	[%r380+16], %rd340;
$L__BB7_49:
	bar.sync 	0;
	setp.ne.s32 	%p190, %r2, 0;
	@%p190 bra 	$L__BB7_204;
	ld.shared.f64 	%fd58, [_ZN6thrust24THRUST_300001_SM_1000_NS8cuda_cub4core6detail5shmemE+24];
	ld.shared.u64 	%rd46, [_ZN6thrust24THRUST_300001_SM_1000_NS8cuda_cub4core6detail5shmemE+32];
	abs.f64 	%fd59, %fd351;
	abs.f64 	%fd60, %fd58;
	setp.lt.f64 	%p191, %fd59, %fd60;
	mov.u64 	%rd290, %rd46;
	mov.f64 	%fd305, %fd58;
	@%p191 bra 	$L__BB7_53;
	setp.lt.f64 	%p192, %fd60, %fd59;
	mov.u64 	%rd290, %rd340;
	mov.f64 	%fd305, %fd351;
	@%p192 bra 	$L__BB7_53;
	setp.lt.s64 	%p193, %rd340, %rd46;
	min.s64 	%rd290, %rd340, %rd46;
	selp.f64 	%fd305, %fd351, %fd58, %p193;
$L__BB7_53:
	ld.shared.f64 	%fd63, [_ZN6thrust24THRUST_300001_SM_1000_NS8cuda_cub4core6detail5shmemE+40];
	ld.shared.u64 	%rd49, [_ZN6thrust24THRUST_300001_SM_1000_NS8cuda_cub4core6detail5shmemE+48];
	abs.f64 	%fd64, %fd305;
	abs.f64 	%fd65, %fd63;
	setp.lt.f64 	%p194, %fd64, %fd65;
	mov.u64 	%rd291, %rd49;
	mov.f64 	%fd306, %fd63;
	@%p194 bra 	$L__BB7_56;
	setp.lt.f64 	%p195, %fd65, %fd64;
	mov.u64 	%rd291, %rd290;
	mov.f64 	%fd306, %fd305;
	@%p195 bra 	$L__BB7_56;
	setp.lt.s64 	%p196, %rd290, %rd49;
	min.s64 	%rd291, %rd290, %rd49;
	selp.f64 	%fd306, %fd305, %fd63, %p196;
$L__BB7_56:
	ld.shared.f64 	%fd68, [_ZN6thrust24THRUST_300001_SM_1000_NS8cuda_cub4core6detail5shmemE+56];
	ld.shared.u64 	%rd52, [_ZN6thrust24THRUST_300001_SM_1000_NS8cuda_cub4core6detail5shmemE+64];
	abs.f64 	%fd69, %fd306;
	abs.f64 	%fd70, %fd68;
	setp.lt.f64 	%p197, %fd69, %fd70;
	mov.u64 	%rd292, %rd52;
	mov.f64 	%fd307, %fd68;
	@%p197 bra 	$L__BB7_59;
	setp.lt.f64 	%p198, %fd70, %fd69;
	mov.u64 	%rd292, %rd291;
	mov.f64 	%fd307, %fd306;
	@%p198 bra 	$L__BB7_59;
	setp.lt.s64 	%p199, %rd291, %rd52;
	min.s64 	%rd292, %rd291, %rd52;
	selp.f64 	%fd307, %fd306, %fd68, %p199;
$L__BB7_59:
	ld.shared.f64 	%fd73, [_ZN6thrust24THRUST_300001_SM_1000_NS8cuda_cub4core6detail5shmemE+72];
	ld.shared.u64 	%rd55, [_ZN6thrust24THRUST_300001_SM_1000_NS8cuda_cub4core6detail5shmemE+80];
	abs.f64 	%fd74, %fd307;
	abs.f64 	%fd75, %fd73;
	setp.lt.f64 	%p200, %fd74, %fd75;
	mov.u64 	%rd293, %rd55;
	mov.f64 	%fd308, %fd73;
	@%p200 bra 	$L__BB7_62;
	setp.lt.f64 	%p201, %fd75, %fd74;
	mov.u64 	%rd293, %rd292;
	mov.f64 	%fd308, %fd307;
	@%p201 bra 	$L__BB7_62;
	setp.lt.s64 	%p202, %rd292, %rd55;
	min.s64 	%rd293, %rd292, %rd55;
	selp.f64 	%fd308, %fd307, %fd73, %p202;
$L__BB7_62:
	ld.shared.f64 	%fd78, [_ZN6thrust24THRUST_300001_SM_1000_NS8cuda_cub4core6detail5shmemE+88];
	ld.shared.u64 	%rd58, [_ZN6thrust24THRUST_300001_SM_1000_NS8cuda_cub4core6detail5shmemE+96];
	abs.f64 	%fd79, %fd308;
	abs.f64 	%fd80, %fd78;
	setp.lt.f64 	%p203, %fd79, %fd80;
	mov.u64 	%rd294, %rd58;
	mov.f64 	%fd309, %fd78;
	@%p203 bra 	$L__BB7_65;
	setp.lt.f64 	%p204, %fd80, %fd79;
	mov.u64 	%rd294, %rd293;
	mov.f64 	%fd309, %fd308;
	@%p204 bra 	$L__BB7_65;
	setp.lt.s64 	%p205, %rd293, %rd58;
	min.s64 	%rd294, %rd293, %rd58;
	selp.f64 	%fd309, %fd308, %fd78, %p205;
$L__BB7_65:
	ld.shared.f64 	%fd83, [_ZN6thrust24THRUST_300001_SM_1000_NS8cuda_cub4core6detail5shmemE+104];
	ld.shared.u64 	%rd61, [_ZN6thrust24THRUST_300001_SM_1000_NS8cuda_cub4core6detail5shmemE+112];
	abs.f64 	%fd84, %fd309;
	abs.f64 	%fd85, %fd83;
	setp.lt.f64 	%p206, %fd84, %fd85;
	mov.u64 	%rd295, %rd61;
	mov.f64 	%fd310, %fd83;
	@%p206 bra 	$L__BB7_68;
	setp.lt.f64 	%p207, %fd85, %fd84;
	mov.u64 	%rd295, %rd294;
	mov.f64 	%fd310, %fd309;
	@%p207 bra 	$L__BB7_68;
	setp.lt.s64 	%p208, %rd294, %rd61;
	min.s64 	%rd295, %rd294, %rd61;
	selp.f64 	%fd310, %fd309, %fd83, %p208;
$L__BB7_68:
	ld.shared.f64 	%fd88, [_ZN6thrust24THRUST_300001_SM_1000_NS8cuda_cub4core6detail5shmemE+120];
	ld.shared.u64 	%rd64, [_ZN6thrust24THRUST_300001_SM_1000_NS8cuda_cub4core6detail5shmemE+128];
	abs.f64 	%fd89, %fd310;
	abs.f64 	%fd90, %fd88;
	setp.lt.f64 	%p209, %fd89, %fd90;
	mov.u64 	%rd340, %rd64;
	mov.f64 	%fd351, %fd88;
	@%p209 bra 	$L__BB7_204;
	setp.lt.f64 	%p210, %fd90, %fd89;
	mov.u64 	%rd340, %rd295;
	mov.f64 	%fd351, %fd310;
	@%p210 bra 	$L__BB7_204;
	setp.lt.s64 	%p211, %rd295, %rd64;
	min.s64 	%rd340, %rd295, %rd64;
	selp.f64 	%fd351, %fd310, %fd88, %p211;
	bra.uni 	$L__BB7_204;
$L__BB7_71:
	// begin inline asm
	mov.u32 %r163, %laneid;
	// end inline asm
	and.b32  	%r184, %r2, 992;
	add.s32 	%r185, %r184, 32;
	setp.gt.s32 	%p118, %r185, %r1;
	not.b32 	%r186, %r184;
	add.s32 	%r187, %r1, %r186;
	selp.b32 	%r182, %r187, 31, %p118;
	mov.b64 	%rd250, %fd298;
	mov.b64 	{%r165, %r170}, %rd250;
	mov.b32 	%r181, 1;
	mov.b32 	%r183, -1;
	// begin inline asm
	shfl.sync.down.b32 %r164, %r165, %r181, %r182, %r183;
	// end inline asm
	// begin inline asm
	shfl.sync.down.b32 %r169, %r170, %r181, %r182, %r183;
	// end inline asm
	mov.b64 	%rd251, {%r164, %r169};
	mov.b64 	%fd92, %rd251;
	mov.b64 	{%r175, %r180}, %rd283;
	// begin inline asm
	shfl.sync.down.b32 %r174, %r175, %r181, %r182, %r183;
	// end inline asm
	// begin inline asm
	shfl.sync.down.b32 %r179, %r180, %r181, %r182, %r183;
	// end inline asm
	mov.b64 	%rd66, {%r174, %r179};
	setp.ge.s32 	%p119, %r163, %r182;
	mov.u64 	%rd296, %rd283;
	mov.f64 	%fd311, %fd298;
	@%p119 bra 	$L__BB7_75;
	abs.f64 	%fd93, %fd298;
	abs.f64 	%fd94, %fd92;
	setp.lt.f64 	%p120, %fd93, %fd94;
	mov.u64 	%rd296, %rd66;
	mov.f64 	%fd311, %fd92;
	@%p120 bra 	$L__BB7_75;
	setp.lt.f64 	%p121, %fd94, %fd93;
	mov.u64 	%rd296, %rd283;
	mov.f64 	%fd311, %fd298;
	@%p121 bra 	$L__BB7_75;
	setp.lt.s64 	%p122, %rd283, %rd66;
	min.s64 	%rd296, %rd283, %rd66;
	selp.f64 	%fd311, %fd298, %fd92, %p122;
$L__BB7_75:
	mov.b64 	%rd252, %fd311;
	mov.b64 	{%r189, %r194}, %rd252;
	mov.b32 	%r205, 2;
	mov.b32 	%r207, -1;
	// begin inline asm
	shfl.sync.down.b32 %r188, %r189, %r205, %r182, %r207;
	// end inline asm
	// begin inline asm
	shfl.sync.down.b32 %r193, %r194, %r205, %r182, %r207;
	// end inline asm
	mov.b64 	%rd253, {%r188, %r193};
	mov.b64 	%fd97, %rd253;
	mov.b64 	{%r199, %r204}, %rd296;
	// begin inline asm
	shfl.sync.down.b32 %r198, %r199, %r205, %r182, %r207;
	// end inline asm
	// begin inline asm
	shfl.sync.down.b32 %r203, %r204, %r205, %r182, %r207;
	// end inline asm
	mov.b64 	%rd69, {%r198, %r203};
	add.s32 	%r208, %r163, 2;
	setp.gt.s32 	%p123, %r208, %r182;
	mov.u64 	%rd297, %rd296;
	mov.f64 	%fd312, %fd311;
	@%p123 bra 	$L__BB7_79;
	abs.f64 	%fd98, %fd311;
	abs.f64 	%fd99, %fd97;
	setp.lt.f64 	%p124, %fd98, %fd99;
	mov.u64 	%rd297, %rd69;
	mov.f64 	%fd312, %fd97;
	@%p124 bra 	$L__BB7_79;
	setp.lt.f64 	%p125, %fd99, %fd98;
	mov.u64 	%rd297, %rd296;
	mov.f64 	%fd312, %fd311;
	@%p125 bra 	$L__BB7_79;
	setp.lt.s64 	%p126, %rd296, %rd69;
	min.s64 	%rd297, %rd296, %rd69;
	selp.f64 	%fd312, %fd311, %fd97, %p126;
$L__BB7_79:
	mov.b64 	%rd254, %fd312;
	mov.b64 	{%r210, %r215}, %rd254;
	mov.b32 	%r226, 4;
	mov.b32 	%r228, -1;
	// begin inline asm
	shfl.sync.down.b32 %r209, %r210, %r226, %r182, %r228;
	// end inline asm
	// begin inline asm
	shfl.sync.down.b32 %r214, %r215, %r226, %r182, %r228;
	// end inline asm
	mov.b64 	%rd255, {%r209, %r214};
	mov.b64 	%fd102, %rd255;
	mov.b64 	{%r220, %r225}, %rd297;
	// begin inline asm
	shfl.sync.down.b32 %r219, %r220, %r226, %r182, %r228;
	// end inline asm
	// begin inline asm
	shfl.sync.down.b32 %r224, %r225, %r226, %r182, %r228;
	// end inline asm
	mov.b64 	%rd72, {%r219, %r224};
	add.s32 	%r229, %r163, 4;
	setp.gt.s32 	%p127, %r229, %r182;
	mov.u64 	%rd298, %rd297;
	mov.f64 	%fd313, %fd312;
	@%p127 bra 	$L__BB7_83;
	abs.f64 	%fd103, %fd312;
	abs.f64 	%fd104, %fd102;
	setp.lt.f64 	%p128, %fd103, %fd104;
	mov.u64 	%rd298, %rd72;
	mov.f64 	%fd313, %fd102;
	@%p128 bra 	$L__BB7_83;
	setp.lt.f64 	%p129, %fd104, %fd103;
	mov.u64 	%rd298, %rd297;
	mov.f64 	%fd313, %fd312;
	@%p129 bra 	$L__BB7_83;
	setp.lt.s64 	%p130, %rd297, %rd72;
	min.s64 	%rd298, %rd297, %rd72;
	selp.f64 	%fd313, %fd312, %fd102, %p130;
$L__BB7_83:
	mov.b64 	%rd256, %fd313;
	mov.b64 	{%r231, %r236}, %rd256;
	mov.b32 	%r247, 8;
	mov.b32 	%r249, -1;
	// begin inline asm
	shfl.sync.down.b32 %r230, %r231, %r247, %r182, %r249;
	// end inline asm
	// begin inline asm
	shfl.sync.down.b32 %r235, %r236, %r247, %r182, %r249;
	// end inline asm
	mov.b64 	%rd257, {%r230, %r235};
	mov.b64 	%fd107, %rd257;
	mov.b64 	{%r241, %r246}, %rd298;
	// begin inline asm
	shfl.sync.down.b32 %r240, %r241, %r247, %r182, %r249;
	// end inline asm
	// begin inline asm
	shfl.sync.down.b32 %r245, %r246, %r247, %r182, %r249;
	// end inline asm
	mov.b64 	%rd75, {%r240, %r245};
	add.s32 	%r250, %r163, 8;
	setp.gt.s32 	%p131, %r250, %r182;
	mov.u64 	%rd299, %rd298;
	mov.f64 	%fd314, %fd313;
	@%p131 bra 	$L__BB7_87;
	abs.f64 	%fd108, %fd313;
	abs.f64 	%fd109, %fd107;
	setp.lt.f64 	%p132, %fd108, %fd109;
	mov.u64 	%rd299, %rd75;
	mov.f64 	%fd314, %fd107;
	@%p132 bra 	$L__BB7_87;
	setp.lt.f64 	%p133, %fd109, %fd108;
	mov.u64 	%rd299, %rd298;
	mov.f64 	%fd314, %fd313;
	@%p133 bra 	$L__BB7_87;
	setp.lt.s64 	%p134, %rd298, %rd75;
	min.s64 	%rd299, %rd298, %rd75;
	selp.f64 	%fd314, %fd313, %fd107, %p134;
$L__BB7_87:
	mov.b64 	%rd258, %fd314;
	mov.b64 	{%r252, %r257}, %rd258;
	mov.b32 	%r268, 16;
	mov.b32 	%r270, -1;
	// begin inline asm
	shfl.sync.down.b32 %r251, %r252, %r268, %r182, %r270;
	// end inline asm
	// begin inline asm
	shfl.sync.down.b32 %r256, %r257, %r268, %r182, %r270;
	// end inline asm
	mov.b64 	%rd259, {%r251, %r256};
	mov.b64 	%fd112, %rd259;
	mov.b64 	{%r262, %r267}, %rd299;
	// begin inline asm
	shfl.sync.down.b32 %r261, %r262, %r268, %r182, %r270;
	// end inline asm
	// begin inline asm
	shfl.sync.down.b32 %r266, %r267, %r268, %r182, %r270;
	// end inline asm
	mov.b64 	%rd78, {%r261, %r266};
	add.s32 	%r271, %r163, 16;
	setp.gt.s32 	%p135, %r271, %r182;
	mov.u64 	%rd340, %rd299;
	mov.f64 	%fd351, %fd314;
	@%p135 bra 	$L__BB7_91;
	abs.f64 	%fd113, %fd314;
	abs.f64 	%fd114, %fd112;
	setp.lt.f64 	%p136, %fd113, %fd114;
	mov.u64 	%rd340, %rd78;
	mov.f64 	%fd351, %fd112;
	@%p136 bra 	$L__BB7_91;
	setp.lt.f64 	%p137, %fd114, %fd113;
	mov.u64 	%rd340, %rd299;
	mov.f64 	%fd351, %fd314;
	@%p137 bra 	$L__BB7_91;
	setp.lt.s64 	%p138, %rd299, %rd78;
	min.s64 	%rd340, %rd299, %rd78;
	selp.f64 	%fd351, %fd314, %fd112, %p138;
$L__BB7_91:
	setp.ne.s32 	%p139, %r163, 0;
	@%p139 bra 	$L__BB7_93;
	shr.u32 	%r272, %r2, 1;
	and.b32  	%r273, %r272, 496;
	mov.u32 	%r274, _ZN6thrust24THRUST_300001_SM_1000_NS8cuda_cub4core6detail5shmemE;
	add.s32 	%r275, %r274, %r273;
	st.shared.f64 	[%r275+8], %fd351;
	st.shared.u64 	[%r275+16], %rd340;
$L__BB7_93:
	bar.sync 	0;
	setp.ne.s32 	%p140, %r2, 0;
	@%p140 bra 	$L__BB7_204;
	setp.lt.s32 	%p141, %r1, 33;
	mov.f64 	%fd316, %fd351;
	mov.u64 	%rd301, %rd340;
	@%p141 bra 	$L__BB7_98;
	ld.shared.f64 	%fd117, [_ZN6thrust24THRUST_300001_SM_1000_NS8cuda_cub4core6detail5shmemE+24];
	ld.shared.u64 	%rd81, [_ZN6thrust24THRUST_300001_SM_1000_NS8cuda_cub4core6detail5shmemE+32];
	abs.f64 	%fd118, %fd351;
	abs.f64 	%fd119, %fd117;
	setp.lt.f64 	%p142, %fd118, %fd119;
	mov.f64 	%fd316, %fd117;
	mov.u64 	%rd301, %rd81;
	@%p142 bra 	$L__BB7_98;
	setp.lt.f64 	%p143, %fd119, %fd118;
	mov.f64 	%fd316, %fd351;
	mov.u64 	%rd301, %rd340;
	@%p143 bra 	$L__BB7_98;
	setp.lt.s64 	%p144, %rd340, %rd81;
	min.s64 	%rd301, %rd340, %rd81;
	selp.f64 	%fd316, %fd351, %fd117, %p144;
$L__BB7_98:
	setp.lt.s32 	%p145, %r1, 65;
	mov.f64 	%fd317, %fd316;
	mov.u64 	%rd302, %rd301;
	@%p145 bra 	$L__BB7_102;
	ld.shared.f64 	%fd122, [_ZN6thrust24THRUST_300001_SM_1000_NS8cuda_cub4core6detail5shmemE+40];
	ld.shared.u64 	%rd84, [_ZN6thrust24THRUST_300001_SM_1000_NS8cuda_cub4core6detail5shmemE+48];
	abs.f64 	%fd123, %fd316;
	abs.f64 	%fd124, %fd122;
	setp.lt.f64 	%p146, %fd123, %fd124;
	mov.f64 	%fd317, %fd122;
	mov.u64 	%rd302, %rd84;
	@%p146 bra 	$L__BB7_102;
	setp.lt.f64 	%p147, %fd124, %fd123;
	mov.f64 	%fd317, %fd316;
	mov.u64 	%rd302, %rd301;
	@%p147 bra 	$L__BB7_102;
	setp.lt.s64 	%p148, %rd301, %rd84;
	min.s64 	%rd302, %rd301, %rd84;
	selp.f64 	%fd317, %fd316, %fd122, %p148;
$L__BB7_102:
	setp.lt.s32 	%p149, %r1, 97;
	mov.f64 	%fd318, %fd317;
	mov.u64 	%rd303, %rd302;
	@%p149 bra 	$L__BB7_106;
	ld.shared.f64 	%fd127, [_ZN6thrust24THRUST_300001_SM_1000_NS8cuda_cub4core6detail5shmemE+56];
	ld.shared.u64 	%rd87, [_ZN6thrust24THRUST_300001_SM_1000_NS8cuda_cub4core6detail5shmemE+64];
	abs.f64 	%fd128, %fd317;
	abs.f64 	%fd129, %fd127;
	setp.lt.f64 	%p150, %fd128, %fd129;
	mov.f64 	%fd318, %fd127;
	mov.u64 	%rd303, %rd87;
	@%p150 bra 	$L__BB7_106;
	setp.lt.f64 	%p151, %fd129, %fd128;
	mov.f64 	%fd318, %fd317;
	mov.u64 	%rd303, %rd302;
	@%p151 bra 	$L__BB7_106;
	setp.lt.s64 	%p152, %rd302, %rd87;
	min.s64 	%rd303, %rd302, %rd87;
	selp.f64 	%fd318, %fd317, %fd127, %p152;
$L__BB7_106:
	setp.lt.s32 	%p153, %r1, 129;
	mov.f64 	%fd319, %fd318;
	mov.u64 	%rd304, %rd303;
	@%p153 bra 	$L__BB7_110;
	ld.shared.f64 	%fd132, [_ZN6thrust24THRUST_300001_SM_1000_NS8cuda_cub4core6detail5shmemE+72];
	ld.shared.u64 	%rd90, [_ZN6thrust24THRUST_300001_SM_1000_NS8cuda_cub4core6detail5shmemE+80];
	abs.f64 	%fd133, %fd318;
	abs.f64 	%fd134, %fd132;
	setp.lt.f64 	%p154, %fd133, %fd134;
	mov.f64 	%fd319, %fd132;
	mov.u64 	%rd304, %rd90;
	@%p154 bra 	$L__BB7_110;
	setp.lt.f64 	%p155, %fd134, %fd133;
	mov.f64 	%fd319, %fd318;
	mov.u64 	%rd304, %rd303;
	@%p155 bra 	$L__BB7_110;
	setp.lt.s64 	%p156, %rd303, %rd90;
	min.s64 	%rd304, %rd303, %rd90;
	selp.f64 	%fd319, %fd318, %fd132, %p156;
$L__BB7_110:
	setp.lt.s32 	%p157, %r1, 161;
	mov.f64 	%fd320, %fd319;
	mov.u64 	%rd305, %rd304;
	@%p157 bra 	$L__BB7_114;
	ld.shared.f64 	%fd137, [_ZN6thrust24THRUST_300001_SM_1000_NS8cuda_cub4core6detail5shmemE+88];
	ld.shared.u64 	%rd93, [_ZN6thrust24THRUST_300001_SM_1000_NS8cuda_cub4core6detail5shmemE+96];
	abs.f64 	%fd138, %fd319;
	abs.f64 	%fd139, %fd137;
	setp.lt.f64 	%p158, %fd138, %fd139;
	mov.f64 	%fd320, %fd137;
	mov.u64 	%rd305, %rd93;
	@%p158 bra 	$L__BB7_114;
	setp.lt.f64 	%p159, %fd139, %fd138;
	mov.f64 	%fd320, %fd319;
	mov.u64 	%rd305, %rd304;
	@%p159 bra 	$L__BB7_114;
	setp.lt.s64 	%p160, %rd304, %rd93;
	min.s64 	%rd305, %rd304, %rd93;
	selp.f64 	%fd320, %fd319, %fd137, %p160;
$L__BB7_114:
	setp.lt.s32 	%p161, %r1, 193;
	mov.f64 	%fd321, %fd320;
	mov.u64 	%rd306, %rd305;
	@%p161 bra 	$L__BB7_118;
	ld.shared.f64 	%fd142, [_ZN6thrust24THRUST_300001_SM_1000_NS8cuda_cub4core6detail5shmemE+104];
	ld.shared.u64 	%rd96, [_ZN6thrust24THRUST_300001_SM_1000_NS8cuda_cub4core6detail5shmemE+112];
	abs.f64 	%fd143, %fd320;
	abs.f64 	%fd144, %fd142;
	setp.lt.f64 	%p162, %fd143, %fd144;
	mov.f64 	%fd321, %fd142;
	mov.u64 	%rd306, %rd96;
	@%p162 bra 	$L__BB7_118;
	setp.lt.f64 	%p163, %fd144, %fd143;
	mov.f64 	%fd321, %fd320;
	mov.u64 	%rd306, %rd305;
	@%p163 bra 	$L__BB7_118;
	setp.lt.s64 	%p164, %rd305, %rd96;
	min.s64 	%rd306, %rd305, %rd96;
	selp.f64 	%fd321, %fd320, %fd142, %p164;
$L__BB7_118:
	setp.lt.s32 	%p165, %r1, 225;
	mov.u64 	%rd340, %rd306;
	mov.f64 	%fd351, %fd321;
	@%p165 bra 	$L__BB7_204;
	ld.shared.f64 	%fd147, [_ZN6thrust24THRUST_300001_SM_1000_NS8cuda_cub4core6detail5shmemE+120];
	ld.shared.u64 	%rd99, [_ZN6thrust24THRUST_300001_SM_1000_NS8cuda_cub4core6detail5shmemE+128];
	abs.f64 	%fd148, %fd321;
	abs.f64 	%fd149, %fd147;
	setp.lt.f64 	%p166, %fd148, %fd149;
	mov.u64 	%rd340, %rd99;
	mov.f64 	%fd351, %fd147;
	@%p166 bra 	$L__BB7_204;
	setp.lt.f64 	%p167, %fd149, %fd148;
	mov.u64 	%rd340, %rd306;
	mov.f64 	%fd351, %fd321;
	@%p167 bra 	$L__BB7_204;
	setp.lt.s64 	%p168, %rd306, %rd99;
	min.s64 	%rd340, %rd306, %rd99;
	selp.f64 	%fd351, %fd321, %fd147, %p168;
	bra.uni 	$L__BB7_204;
$L__BB7_122:
	mov.u32 	%r18, %tid.x;
	cvt.u64.u32 	%rd101, %r18;
	mul.wide.u32 	%rd195, %r18, 8;
	add.s64 	%rd102, %rd1, %rd195;
	ld.global.f64 	%fd274, [%rd102];
	add.s32 	%r31, %r18, 256;
	cvt.u64.u32 	%rd196, %r31;
	ld.global.f64 	%fd275, [%rd102+2048];
	add.s32 	%r32, %r18, 512;
	cvt.u64.u32 	%rd197, %r32;
	ld.global.f64 	%fd276, [%rd102+4096];
	add.s32 	%r33, %r18, 768;
	cvt.u64.u32 	%rd198, %r33;
	ld.global.f64 	%fd277, [%rd102+6144];
	or.b32  	%r34, %r18, 1024;
	cvt.u64.u32 	%rd103, %r34;
	add.s64 	%rd327, %rd192, %rd103;
	ld.global.f64 	%fd338, [%rd102+8192];
	abs.f64 	%fd278, %fd274;
	abs.f64 	%fd279, %fd275;
	setp.geu.f64 	%p3, %fd278, %fd279;
	selp.f64 	%fd280, %fd274, %fd275, %p3;
	selp.b64 	%rd199, %rd101, %rd196, %p3;
	abs.f64 	%fd281, %fd280;
	abs.f64 	%fd282, %fd276;
	setp.geu.f64 	%p4, %fd281, %fd282;
	selp.f64 	%fd283, %fd280, %fd276, %p4;
	selp.b64 	%rd200, %rd199, %rd197, %p4;
	abs.f64 	%fd284, %fd283;
	abs.f64 	%fd285, %fd277;
	setp.geu.f64 	%p5, %fd284, %fd285;
	selp.f64 	%fd152, %fd283, %fd277, %p5;
	selp.b64 	%rd105, %rd200, %rd198, %p5;
	abs.f64 	%fd153, %fd152;
	abs.f64 	%fd154, %fd338;
	setp.lt.f64 	%p6, %fd153, %fd154;
	@%p6 bra 	$L__BB7_124;
	setp.lt.f64 	%p7, %fd154, %fd153;
	setp.lt.u64 	%p8, %rd105, %rd103;
	or.pred  	%p9, %p7, %p8;
	selp.f64 	%fd338, %fd152, %fd338, %p9;
	add.s64 	%rd203, %rd192, %rd105;
	selp.b64 	%rd327, %rd203, %rd327, %p9;
$L__BB7_124:
	setp.lt.u64 	%p10, %rd194, 2560;
	mov.b64 	%rd316, 1280;
	@%p10 bra 	$L__BB7_137;
	mov.b64 	%rd308, 1280;
	mov.f64 	%fd323, %fd338;
$L__BB7_126:
	add.s64 	%rd206, %rd308, %rd101;
	shl.b64 	%rd207, %rd308, 3;
	add.s64 	%rd208, %rd102, %rd207;
	add.s64 	%rd310, %rd206, %rd192;
	ld.global.f64 	%fd324, [%rd208];
	ld.global.f64 	%fd325, [%rd208+2048];
	ld.global.f64 	%fd326, [%rd208+4096];
	add.s64 	%rd313, %rd310, 768;
	ld.global.f64 	%fd327, [%rd208+6144];
	ld.global.f64 	%fd338, [%rd208+8192];
	abs.f64 	%fd163, %fd323;
	abs.f64 	%fd164, %fd324;
	setp.lt.f64 	%p11, %fd163, %fd164;
	@%p11 bra 	$L__BB7_128;
	setp.lt.f64 	%p12, %fd164, %fd163;
	setp.lt.s64 	%p13, %rd327, %rd310;
	or.pred  	%p14, %p12, %p13;
	selp.f64 	%fd324, %fd323, %fd324, %p14;
	selp.b64 	%rd310, %rd327, %rd310, %p14;
$L__BB7_128:
	add.s64 	%rd209, %rd308, %rd101;
	add.s64 	%rd210, %rd209, %rd192;
	add.s64 	%rd311, %rd210, 256;
	abs.f64 	%fd167, %fd324;
	abs.f64 	%fd168, %fd325;
	setp.lt.f64 	%p15, %fd167, %fd168;
	@%p15 bra 	$L__BB7_130;
	setp.lt.f64 	%p16, %fd168, %fd167;
	setp.lt.s64 	%p17, %rd310, %rd311;
	or.pred  	%p18, %p16, %p17;
	selp.f64 	%fd325, %fd324, %fd325, %p18;
	selp.b64 	%rd311, %rd310, %rd311, %p18;
$L__BB7_130:
	add.s64 	%rd211, %rd308, %rd101;
	add.s64 	%rd212, %rd211, %rd192;
	add.s64 	%rd312, %rd212, 512;
	abs.f64 	%fd171, %fd325;
	abs.f64 	%fd172, %fd326;
	setp.lt.f64 	%p19, %fd171, %fd172;
	@%p19 bra 	$L__BB7_132;
	setp.lt.f64 	%p20, %fd172, %fd171;
	setp.lt.s64 	%p21, %rd311, %rd312;
	or.pred  	%p22, %p20, %p21;
	selp.f64 	%fd326, %fd325, %fd326, %p22;
	selp.b64 	%rd312, %rd311, %rd312, %p22;
$L__BB7_132:
	abs.f64 	%fd175, %fd326;
	abs.f64 	%fd176, %fd327;
	setp.lt.f64 	%p23, %fd175, %fd176;
	@%p23 bra 	$L__BB7_134;
	setp.lt.f64 	%p24, %fd176, %fd175;
	setp.lt.s64 	%p25, %rd312, %rd313;
	or.pred  	%p26, %p24, %p25;
	selp.f64 	%fd327, %fd326, %fd327, %p26;
	selp.b64 	%rd313, %rd312, %rd313, %p26;
$L__BB7_134:
	add.s64 	%rd213, %rd308, %rd101;
	add.s64 	%rd214, %rd213, %rd192;
	add.s64 	%rd327, %rd214, 1024;
	abs.f64 	%fd179, %fd327;
	abs.f64 	%fd180, %fd338;
	setp.lt.f64 	%p27, %fd179, %fd180;
	@%p27 bra 	$L__BB7_136;
	setp.lt.f64 	%p28, %fd180, %fd179;
	setp.lt.s64 	%p29, %rd313, %rd327;
	or.pred  	%p30, %p28, %p29;
	selp.f64 	%fd338, %fd327, %fd338, %p30;
	selp.b64 	%rd327, %rd313, %rd327, %p30;
$L__BB7_136:
	add.s64 	%rd316, %rd308, 1280;
	add.s64 	%rd215, %rd308, 2560;
	setp.le.s64 	%p31, %rd215, %rd194;
	mov.u64 	%rd308, %rd316;
	mov.f64 	%fd323, %fd338;
	@%p31 bra 	$L__BB7_126;
$L__BB7_137:
	setp.le.s64 	%p32, %rd194, %rd316;
	@%p32 bra 	$L__BB7_160;
	cvt.u32.u64 	%r35, %rd316;
	cvt.u32.u64 	%r36, %rd194;
	sub.s32 	%r19, %r36, %r35;
	setp.ge.s32 	%p33, %r18, %r19;
	@%p33 bra 	$L__BB7_160;
	cvta.to.global.u64 	%rd128, %rd191;
	not.b32 	%r38, %r18;
	add.s32 	%r39, %r38, %r36;
	sub.s32 	%r20, %r39, %r35;
	and.b32  	%r41, %r20, 768;
	setp.eq.s32 	%p34, %r41, 768;
	mov.u32 	%r389, %r18;
	@%p34 bra 	$L__BB7_145;
	add.s64 	%rd217, %rd316, %rd101;
	add.s64 	%rd318, %rd217, %rd192;
	shl.b64 	%rd218, %rd217, 3;
	add.s64 	%rd317, %rd128, %rd218;
	shr.u32 	%r42, %r20, 8;
	add.s32 	%r43, %r42, 1;
	and.b32  	%r44, %r43, 3;
	neg.s32 	%r387, %r44;
	mov.u32 	%r389, %r18;
$L__BB7_141:
	.pragma "nounroll";
	mov.u64 	%rd133, %rd327;
	mov.f64 	%fd184, %fd338;
	ld.global.f64 	%fd185, [%rd317];
	abs.f64 	%fd186, %fd184;
	abs.f64 	%fd187, %fd185;
	setp.lt.f64 	%p35, %fd186, %fd187;
	mov.f64 	%fd338, %fd185;
	mov.u64 	%rd327, %rd318;
	@%p35 bra 	$L__BB7_144;
	setp.lt.f64 	%p36, %fd187, %fd186;
	mov.f64 	%fd338, %fd184;
	mov.u64 	%rd327, %rd133;
	@%p36 bra 	$L__BB7_144;
	setp.lt.s64 	%p37, %rd133, %rd318;
	selp.f64 	%fd338, %fd184, %fd185, %p37;
	min.s64 	%rd327, %rd133, %rd318;
$L__BB7_144:
	add.s32 	%r389, %r389, 256;
	add.s64 	%rd318, %rd318, 256;
	add.s64 	%rd317, %rd317, 2048;
	add.s32 	%r387, %r387, 1;
	setp.ne.s32 	%p38, %r387, 0;
	@%p38 bra 	$L__BB7_141;
$L__BB7_145:
	setp.lt.u32 	%p39, %r20, 768;
	@%p39 bra 	$L__BB7_160;
	add.s32 	%r390, %r389, 512;
$L__BB7_147:
	mov.u32 	%r28, %r390;
	add.s32 	%r45, %r28, -512;
	cvt.u64.u32 	%rd219, %r45;
	add.s64 	%rd220, %rd316, %rd219;
	shl.b64 	%rd221, %rd220, 3;
	add.s64 	%rd141, %rd128, %rd221;
	add.s64 	%rd142, %rd220, %rd192;
	ld.global.f64 	%fd193, [%rd141];
	abs.f64 	%fd194, %fd338;
	abs.f64 	%fd195, %fd193;
	setp.lt.f64 	%p40, %fd194, %fd195;
	mov.f64 	%fd335, %fd193;
	mov.u64 	%rd324, %rd142;
	@%p40 bra 	$L__BB7_150;
	setp.lt.f64 	%p41, %fd195, %fd194;
	mov.f64 	%fd335, %fd338;
	mov.u64 	%rd324, %rd327;
	@%p41 bra 	$L__BB7_150;
	setp.lt.s64 	%p42, %rd327, %rd142;
	selp.f64 	%fd335, %fd338, %fd193, %p42;
	min.s64 	%rd324, %rd327, %rd142;
$L__BB7_150:
	add.s32 	%r46, %r28, -256;
	cvt.u64.u32 	%rd222, %r46;
	add.s64 	%rd223, %rd316, %rd222;
	add.s64 	%rd145, %rd223, %rd192;
	ld.global.f64 	%fd198, [%rd141+2048];
	abs.f64 	%fd199, %fd335;
	abs.f64 	%fd200, %fd198;
	setp.lt.f64 	%p43, %fd199, %fd200;
	mov.f64 	%fd336, %fd198;
	mov.u64 	%rd325, %rd145;
	@%p43 bra 	$L__BB7_153;
	setp.lt.f64 	%p44, %fd200, %fd199;
	mov.f64 	%fd336, %fd335;
	mov.u64 	%rd325, %rd324;
	@%p44 bra 	$L__BB7_153;
	setp.lt.s64 	%p45, %rd324, %rd145;
	selp.f64 	%fd336, %fd335, %fd198, %p45;
	min.s64 	%rd325, %rd324, %rd145;
$L__BB7_153:
	cvt.u64.u32 	%rd224, %r28;
	add.s64 	%rd225, %rd316, %rd224;
	add.s64 	%rd148, %rd225, %rd192;
	ld.global.f64 	%fd203, [%rd141+4096];
	abs.f64 	%fd204, %fd336;
	abs.f64 	%fd205, %fd203;
	setp.lt.f64 	%p46, %fd204, %fd205;
	mov.f64 	%fd337, %fd203;
	mov.u64 	%rd326, %rd148;
	@%p46 bra 	$L__BB7_156;
	setp.lt.f64 	%p47, %fd205, %fd204;
	mov.f64 	%fd337, %fd336;
	mov.u64 	%rd326, %rd325;
	@%p47 bra 	$L__BB7_156;
	setp.lt.s64 	%p48, %rd325, %rd148;
	selp.f64 	%fd337, %fd336, %fd203, %p48;
	min.s64 	%rd326, %rd325, %rd148;
$L__BB7_156:
	add.s32 	%r47, %r28, 256;
	cvt.u64.u32 	%rd226, %r47;
	add.s64 	%rd227, %rd316, %rd226;
	add.s64 	%rd151, %rd227, %rd192;
	ld.global.f64 	%fd208, [%rd141+6144];
	abs.f64 	%fd209, %fd337;
	abs.f64 	%fd210, %fd208;
	setp.lt.f64 	%p49, %fd209, %fd210;
	mov.f64 	%fd338, %fd208;
	mov.u64 	%rd327, %rd151;
	@%p49 bra 	$L__BB7_159;
	setp.lt.f64 	%p50, %fd210, %fd209;
	mov.f64 	%fd338, %fd337;
	mov.u64 	%rd327, %rd326;
	@%p50 bra 	$L__BB7_159;
	setp.lt.s64 	%p51, %rd326, %rd151;
	selp.f64 	%fd338, %fd337, %fd208, %p51;
	min.s64 	%rd327, %rd326, %rd151;
$L__BB7_159:
	add.s32 	%r390, %r28, 1024;
	add.s32 	%r48, %r28, 512;
	setp.lt.s32 	%p52, %r48, %r19;
	@%p52 bra 	$L__BB7_147;
$L__BB7_160:
	// begin inline asm
	mov.u32 %r49, %laneid;
	// end inline asm
	mov.b64 	%rd228, %fd338;
	mov.b64 	{%r51, %r56}, %rd228;
	mov.b32 	%r67, 1;
	mov.b32 	%r68, 31;
	mov.b32 	%r69, -1;
	// begin inline asm
	shfl.sync.down.b32 %r50, %r51, %r67, %r68, %r69;
	// end inline asm
	// begin inline asm
	shfl.sync.down.b32 %r55, %r56, %r67, %r68, %r69;
	// end inline asm
	mov.b64 	%rd229, {%r50, %r55};
	mov.b64 	%fd214, %rd229;
	mov.b64 	{%r61, %r66}, %rd327;
	// begin inline asm
	shfl.sync.down.b32 %r60, %r61, %r67, %r68, %r69;
	// end inline asm
	// begin inline asm
	shfl.sync.down.b32 %r65, %r66, %r67, %r68, %r69;
	// end inline asm
	mov.b64 	%rd155, {%r60, %r65};
	setp.gt.s32 	%p53, %r49, 30;
	mov.f64 	%fd340, %fd338;
	mov.u64 	%rd329, %rd327;
	@%p53 bra 	$L__BB7_164;
	abs.f64 	%fd215, %fd338;
	abs.f64 	%fd216, %fd214;
	setp.lt.f64 	%p54, %fd215, %fd216;
	mov.f64 	%fd340, %fd214;
	mov.u64 	%rd329, %rd155;
	@%p54 bra 	$L__BB7_164;
	setp.lt.f64 	%p55, %fd216, %fd215;
	mov.f64 	%fd340, %fd338;
	mov.u64 	%rd329, %rd327;
	@%p55 bra 	$L__BB7_164;
	setp.lt.s64 	%p56, %rd327, %rd155;
	selp.f64 	%fd340, %fd338, %fd214, %p56;
	min.s64 	%rd329, %rd327, %rd155;
$L__BB7_164:
	mov.b64 	%rd230, %fd340;
	mov.b64 	{%r71, %r76}, %rd230;
	mov.b32 	%r87, 2;
	mov.b32 	%r88, 31;
	mov.b32 	%r89, -1;
	// begin inline asm
	shfl.sync.down.b32 %r70, %r71, %r87, %r88, %r89;
	// end inline asm
	// begin inline asm
	shfl.sync.down.b32 %r75, %r76, %r87, %r88, %r89;
	// end inline asm
	mov.b64 	%rd231, {%r70, %r75};
	mov.b64 	%fd219, %rd231;
	mov.b64 	{%r81, %r86}, %rd329;
	// begin inline asm
	shfl.sync.down.b32 %r80, %r81, %r87, %r88, %r89;
	// end inline asm
	// begin inline asm
	shfl.sync.down.b32 %r85, %r86, %r87, %r88, %r89;
	// end inline asm
	mov.b64 	%rd158, {%r80, %r85};
	setp.gt.s32 	%p57, %r49, 29;
	mov.f64 	%fd341, %fd340;
	mov.u64 	%rd330, %rd329;
	@%p57 bra 	$L__BB7_168;
	abs.f64 	%fd220, %fd340;
	abs.f64 	%fd221, %fd219;
	setp.lt.f64 	%p58, %fd220, %fd221;
	mov.f64 	%fd341, %fd219;
	mov.u64 	%rd330, %rd158;
	@%p58 bra 	$L__BB7_168;
	setp.lt.f64 	%p59, %fd221, %fd220;
	mov.f64 	%fd341, %fd340;
	mov.u64 	%rd330, %rd329;
	@%p59 bra 	$L__BB7_168;
	setp.lt.s64 	%p60, %rd329, %rd158;
	selp.f64 	%fd341, %fd340, %fd219, %p60;
	min.s64 	%rd330, %rd329, %rd158;
$L__BB7_168:
	mov.b64 	%rd232, %fd341;
	mov.b64 	{%r91, %r96}, %rd232;
	mov.b32 	%r107, 4;
	mov.b32 	%r108, 31;
	mov.b32 	%r109, -1;
	// begin inline asm
	shfl.sync.down.b32 %r90, %r91, %r107, %r108, %r109;
	// end inline asm
	// begin inline asm
	shfl.sync.down.b32 %r95, %r96, %r107, %r108, %r109;
	// end inline asm
	mov.b64 	%rd233, {%r90, %r95};
	mov.b64 	%fd224, %rd233;
	mov.b64 	{%r101, %r106}, %rd330;
	// begin inline asm
	shfl.sync.down.b32 %r100, %r101, %r107, %r108, %r109;
	// end inline asm
	// begin inline asm
	shfl.sync.down.b32 %r105, %r106, %r107, %r108, %r109;
	// end inline asm
	mov.b64 	%rd161, {%r100, %r105};
	setp.gt.s32 	%p61, %r49, 27;
	mov.f64 	%fd342, %fd341;
	mov.u64 	%rd331, %rd330;
	@%p61 bra 	$L__BB7_172;
	abs.f64 	%fd225, %fd341;
	abs.f64 	%fd226, %fd224;
	setp.lt.f64 	%p62, %fd225, %fd226;
	mov.f64 	%fd342, %fd224;
	mov.u64 	%rd331, %rd161;
	@%p62 bra 	$L__BB7_172;
	setp.lt.f64 	%p63, %fd226, %fd225;
	mov.f64 	%fd342, %fd341;
	mov.u64 	%rd331, %rd330;
	@%p63 bra 	$L__BB7_172;
	setp.lt.s64 	%p64, %rd330, %rd161;
	selp.f64 	%fd342, %fd341, %fd224, %p64;
	min.s64 	%rd331, %rd330, %rd161;
$L__BB7_172:
	mov.b64 	%rd234, %fd342;
	mov.b64 	{%r111, %r116}, %rd234;
	mov.b32 	%r127, 8;
	mov.b32 	%r128, 31;
	mov.b32 	%r129, -1;
	// begin inline asm
	shfl.sync.down.b32 %r110, %r111, %r127, %r128, %r129;
	// end inline asm
	// begin inline asm
	shfl.sync.down.b32 %r115, %r116, %r127, %r128, %r129;
	// end inline asm
	mov.b64 	%rd235, {%r110, %r115};
	mov.b64 	%fd229, %rd235;
	mov.b64 	{%r121, %r126}, %rd331;
	// begin inline asm
	shfl.sync.down.b32 %r120, %r121, %r127, %r128, %r129;
	// end inline asm
	// begin inline asm
	shfl.sync.down.b32 %r125, %r126, %r127, %r128, %r129;
	// end inline asm
	mov.b64 	%rd164, {%r120, %r125};
	setp.gt.s32 	%p65, %r49, 23;
	mov.f64 	%fd343, %fd342;
	mov.u64 	%rd332, %rd331;
	@%p65 bra 	$L__BB7_176;
	abs.f64 	%fd230, %fd342;
	abs.f64 	%fd231, %fd229;
	setp.lt.f64 	%p66, %fd230, %fd231;
	mov.f64 	%fd343, %fd229;
	mov.u64 	%rd332, %rd164;
	@%p66 bra 	$L__BB7_176;
	setp.lt.f64 	%p67, %fd231, %fd230;
	mov.f64 	%fd343, %fd342;
	mov.u64 	%rd332, %rd331;
	@%p67 bra 	$L__BB7_176;
	setp.lt.s64 	%p68, %rd331, %rd164;
	selp.f64 	%fd343, %fd342, %fd229, %p68;
	min.s64 	%rd332, %rd331, %rd164;
$L__BB7_176:
	mov.b64 	%rd236, %fd343;
	mov.b64 	{%r131, %r136}, %rd236;
	mov.b32 	%r147, 16;
	mov.b32 	%r148, 31;
	mov.b32 	%r149, -1;
	// begin inline asm
	shfl.sync.down.b32 %r130, %r131, %r147, %r148, %r149;
	// end inline asm
	// begin inline asm
	shfl.sync.down.b32 %r135, %r136, %r147, %r148, %r149;
	// end inline asm
	mov.b64 	%rd237, {%r130, %r135};
	mov.b64 	%fd234, %rd237;
	mov.b64 	{%r141, %r146}, %rd332;
	// begin inline asm
	shfl.sync.down.b32 %r140, %r141, %r147, %r148, %r149;
	// end inline asm
	// begin inline asm
	shfl.sync.down.b32 %r145, %r146, %r147, %r148, %r149;
	// end inline asm
	mov.b64 	%rd167, {%r140, %r145};
	setp.gt.s32 	%p69, %r49, 15;
	mov.f64 	%fd351, %fd343;
	mov.u64 	%rd340, %rd332;
	@%p69 bra 	$L__BB7_180;
	abs.f64 	%fd235, %fd343;
	abs.f64 	%fd236, %fd234;
	setp.lt.f64 	%p70, %fd235, %fd236;
	mov.f64 	%fd351, %fd234;
	mov.u64 	%rd340, %rd167;
	@%p70 bra 	$L__BB7_180;
	setp.lt.f64 	%p71, %fd236, %fd235;
	mov.f64 	%fd351, %fd343;
	mov.u64 	%rd340, %rd332;
	@%p71 bra 	$L__BB7_180;
	setp.lt.s64 	%p72, %rd332, %rd167;
	selp.f64 	%fd351, %fd343, %fd234, %p72;
	min.s64 	%rd340, %rd332, %rd167;
$L__BB7_180:
	setp.ne.s32 	%p73, %r49, 0;
	@%p73 bra 	$L__BB7_182;
	shr.u32 	%r150, %r18, 1;
	and.b32  	%r151, %r150, 496;
	mov.u32 	%r152, _ZN6thrust24THRUST_300001_SM_1000_NS8cuda_cub4core6detail5shmemE;
	add.s32 	%r153, %r152, %r151;
	st.shared.f64 	[%r153+8], %fd351;
	st.shared.u64 	[%r153+16], %rd340;
$L__BB7_182:
	bar.sync 	0;
	setp.ne.s32 	%p74, %r18, 0;
	@%p74 bra 	$L__BB7_204;
	ld.shared.f64 	%fd239, [_ZN6thrust24THRUST_300001_SM_1000_NS8cuda_cub4core6detail5shmemE+24];
	ld.shared.u64 	%rd170, [_ZN6thrust24THRUST_300001_SM_1000_NS8cuda_cub4core6detail5shmemE+32];
	abs.f64 	%fd240, %fd351;
	abs.f64 	%fd241, %fd239;
	setp.lt.f64 	%p75, %fd240, %fd241;
	mov.f64 	%fd345, %fd239;
	mov.u64 	%rd334, %rd170;
	@%p75 bra 	$L__BB7_186;
	setp.lt.f64 	%p76, %fd241, %fd240;
	mov.f64 	%fd345, %fd351;
	mov.u64 	%rd334, %rd340;
	@%p76 bra 	$L__BB7_186;
	setp.lt.s64 	%p77, %rd340, %rd170;
	selp.f64 	%fd345, %fd351, %fd239, %p77;
	min.s64 	%rd334, %rd340, %rd170;
$L__BB7_186:
	ld.shared.f64 	%fd244, [_ZN6thrust24THRUST_300001_SM_1000_NS8cuda_cub4core6detail5shmemE+40];
	ld.shared.u64 	%rd173, [_ZN6thrust24THRUST_300001_SM_1000_NS8cuda_cub4core6detail5shmemE+48];
	abs.f64 	%fd245, %fd345;
	abs.f64 	%fd246, %fd244;
	setp.lt.f64 	%p78, %fd245, %fd246;
	mov.f64 	%fd346, %fd244;
	mov.u64 	%rd335, %rd173;
	@%p78 bra 	$L__BB7_189;
	setp.lt.f64 	%p79, %fd246, %fd245;
	mov.f64 	%fd346, %fd345;
	mov.u64 	%rd335, %rd334;
	@%p79 bra 	$L__BB7_189;
	setp.lt.s64 	%p80, %rd334, %rd173;
	selp.f64 	%fd346, %fd345, %fd244, %p80;
	min.s64 	%rd335, %rd334, %rd173;
$L__BB7_189:
	ld.shared.f64 	%fd249, [_ZN6thrust24THRUST_300001_SM_1000_NS8cuda_cub4core6detail5shmemE+56];
	ld.shared.u64 	%rd176, [_ZN6thrust24THRUST_300001_SM_1000_NS8cuda_cub4core6detail5shmemE+64];
	abs.f64 	%fd250, %fd346;
	abs.f64 	%fd251, %fd249;
	setp.lt.f64 	%p81, %fd250, %fd251;
	mov.f64 	%fd347, %fd249;
	mov.u64 	%rd336, %rd176;
	@%p81 bra 	$L__BB7_192;
	setp.lt.f64 	%p82, %fd251, %fd250;
	mov.f64 	%fd347, %fd346;
	mov.u64 	%rd336, %rd335;
	@%p82 bra 	$L__BB7_192;
	setp.lt.s64 	%p83, %rd335, %rd176;
	selp.f64 	%fd347, %fd346, %fd249, %p83;
	min.s64 	%rd336, %rd335, %rd176;
$L__BB7_192:
	ld.shared.f64 	%fd254, [_ZN6thrust24THRUST_300001_SM_1000_NS8cuda_cub4core6detail5shmemE+72];
	ld.shared.u64 	%rd179, [_ZN6thrust24THRUST_300001_SM_1000_NS8cuda_cub4core6detail5shmemE+80];
	abs.f64 	%fd255, %fd347;
	abs.f64 	%fd256, %fd254;
	setp.lt.f64 	%p84, %fd255, %fd256;
	mov.f64 	%fd348, %fd254;
	mov.u64 	%rd337, %rd179;
	@%p84 bra 	$L__BB7_195;
	setp.lt.f64 	%p85, %fd256, %fd255;
	mov.f64 	%fd348, %fd347;
	mov.u64 	%rd337, %rd336;
	@%p85 bra 	$L__BB7_195;
	setp.lt.s64 	%p86, %rd336, %rd179;
	selp.f64 	%fd348, %fd347, %fd254, %p86;
	min.s64 	%rd337, %rd336, %rd179;
$L__BB7_195:
	ld.shared.f64 	%fd259, [_ZN6thrust24THRUST_300001_SM_1000_NS8cuda_cub4core6detail5shmemE+88];
	ld.shared.u64 	%rd182, [_ZN6thrust24THRUST_300001_SM_1000_NS8cuda_cub4core6detail5shmemE+96];
	abs.f64 	%fd260, %fd348;
	abs.f64 	%fd261, %fd259;
	setp.lt.f64 	%p87, %fd260, %fd261;
	mov.f64 	%fd349, %fd259;
	mov.u64 	%rd338, %rd182;
	@%p87 bra 	$L__BB7_198;
	setp.lt.f64 	%p88, %fd261, %fd260;
	mov.f64 	%fd349, %fd348;
	mov.u64 	%rd338, %rd337;
	@%p88 bra 	$L__BB7_198;
	setp.lt.s64 	%p89, %rd337, %rd182;
	selp.f64 	%fd349, %fd348, %fd259, %p89;
	min.s64 	%rd338, %rd337, %rd182;
$L__BB7_198:
	ld.shared.f64 	%fd264, [_ZN6thrust24THRUST_300001_SM_1000_NS8cuda_cub4core6detail5shmemE+104];
	ld.shared.u64 	%rd185, [_ZN6thrust24THRUST_300001_SM_1000_NS8cuda_cub4core6detail5shmemE+112];
	abs.f64 	%fd265, %fd349;
	abs.f64 	%fd266, %fd264;
	setp.lt.f64 	%p90, %fd265, %fd266;
	mov.f64 	%fd350, %fd264;
	mov.u64 	%rd339, %rd185;
	@%p90 bra 	$L__BB7_201;
	setp.lt.f64 	%p91, %fd266, %fd265;
	mov.f64 	%fd350, %fd349;
	mov.u64 	%rd339, %rd338;
	@%p91 bra 	$L__BB7_201;
	setp.lt.s64 	%p92, %rd338, %rd185;
	selp.f64 	%fd350, %fd349, %fd264, %p92;
	min.s64 	%rd339, %rd338, %rd185;
$L__BB7_201:
	ld.shared.f64 	%fd269, [_ZN6thrust24THRUST_300001_SM_1000_NS8cuda_cub4core6detail5shmemE+120];
	ld.shared.u64 	%rd188, [_ZN6thrust24THRUST_300001_SM_1000_NS8cuda_cub4core6detail5shmemE+128];
	abs.f64 	%fd270, %fd350;
	abs.f64 	%fd271, %fd269;
	setp.lt.f64 	%p93, %fd270, %fd271;
	mov.u64 	%rd340, %rd188;
	mov.f64 	%fd351, %fd269;
	@%p93 bra 	$L__BB7_204;
	setp.lt.f64 	%p94, %fd271, %fd270;
	mov.u64 	%rd340, %rd339;
	mov.f64 	%fd351, %fd350;
	@%p94 bra 	$L__BB7_204;
	setp.lt.s64 	%p95, %rd339, %rd188;
	selp.f64 	%fd351, %fd350, %fd269, %p95;
	min.s64 	%rd340, %rd339, %rd188;
$L__BB7_204:
	mov.u32 	%r381, %tid.x;
	setp.ne.s32 	%p212, %r381, 0;
	@%p212 bra 	$L__BB7_206;
	ld.param.u64 	%rd271, [_ZN6thrust24THRUST_300001_SM_1000_NS8cuda_cub4core6detail13_kernel_agentINS1_8__reduce11ReduceAgentINS0_12zip_iteratorIN4cuda3std3__45tupleIJNS0_10device_ptrI2elEENS0_17counting_iteratorIlNS0_11use_defaultESG_SG_EEEEEEEPNSB_IJSD_lEEESK_lNS1_9__extrema9arg_max_fISD_l10comparatorEEEEJSJ_SL_lSP_EEEvDpT0__param_1];
	cvta.to.global.u64 	%rd270, %rd271;
	st.global.f64 	[%rd270], %fd351;
	st.global.u64 	[%rd270+8], %rd340;
$L__BB7_206:
	ret;

}
	// .globl	_ZN6thrust24THRUST_300001_SM_1000_NS8cuda_cub4core6detail13_kernel_agentINS1_8__reduce11ReduceAgentINS0_12zip_iteratorIN4cuda3std3__45tupleIJNS0_10device_ptrI2elEENS0_17counting_iteratorIlNS0_11use_defaultESG_SG_EEEEEEEPNSB_IJSD_lEEESK_lNS1_9__extrema9arg_max_fISD_l10comparatorEEEEJSJ_SL_lN3cub18CUB_300001_SM_100013GridEvenShareIlEENSS_9GridQueueIyEESP_EEEvDpT0_
.visible .entry _ZN6thrust24THRUST_300001_SM_1000_NS8cuda_cub4core6detail13_kernel_agentINS1_8__reduce11ReduceAgentINS0_12zip_iteratorIN4cuda3std3__45tupleIJNS0_10device_ptrI2elEENS0_17counting_iteratorIlNS0_11use_defaultESG_SG_EEEEEEEPNSB_IJSD_lEEESK_lNS1_9__extrema9arg_max_fISD_l10comparatorEEEEJSJ_SL_lN3cub18CUB_300001_SM_100013GridEvenShareIlEENSS_9GridQueueIyEESP_EEEvDpT0_(
	.param .align 8 .b8 _ZN6thrust24THRUST_300001_SM_1000_NS8cuda_cub4core6detail13_kernel_agentINS1_8__reduce11ReduceAgentINS0_12zip_iteratorIN4cuda3std3__45tupleIJNS0_10device_ptrI2elEENS0_17counting_iteratorIlNS0_11use_defaultESG_SG_EEEEEEEPNSB_IJSD_lEEESK_lNS1_9__extrema9arg_max_fISD_l10comparatorEEEEJSJ_SL_lN3cub18CUB_300001_SM_100013GridEvenShareIlEENSS_9GridQueueIyEESP_EEEvDpT0__param_0[16],
	.param .u64 .ptr .align 1 _ZN6thrust24THRUST_300001_SM_1000_NS8cuda_cub4core6detail13_kernel_agentINS1_8__reduce11ReduceAgentINS0_12zip_iteratorIN4cuda3std3__45tupleIJNS0_10device_ptrI2elEENS0_17counting_iteratorIlNS0_11use_defaultESG_SG_EEEEEEEPNSB_IJSD_lEEESK_lNS1_9__extrema9arg_max_fISD_l10comparatorEEEEJSJ_SL_lN3cub18CUB_300001_SM_100013GridEvenShareIlEENSS_9GridQueueIyEESP_EEEvDpT0__param_1,
	.param .u64 _ZN6thrust24THRUST_300001_SM_1000_NS8cuda_cub4core6detail13_kernel_agentINS1_8__reduce11ReduceAgentINS0_12zip_iteratorIN4cuda3std3__45tupleIJNS0_10device_ptrI2elEENS0_17counting_iteratorIlNS0_11use_defaultESG_SG_EEEEEEEPNSB_IJSD_lEEESK_lNS1_9__extrema9arg_max_fISD_l10comparatorEEEEJSJ_SL_lN3cub18CUB_300001_SM_100013GridEvenShareIlEENSS_9GridQueueIyEESP_EEEvDpT0__param_2,
	.param .align 8 .b8 _ZN6thrust24THRUST_300001_SM_1000_NS8cuda_cub4core6detail13_kernel_agentINS1_8__reduce11ReduceAgentINS0_12zip_iteratorIN4cuda3std3__45tupleIJNS0_10device_ptrI2elEENS0_17counting_iteratorIlNS0_11use_defaultESG_SG_EEEEEEEPNSB_IJSD_lEEESK_lNS1_9__extrema9arg_max_fISD_l10comparatorEEEEJSJ_SL_lN3cub18CUB_300001_SM_100013GridEvenShareIlEENSS_9GridQueueIyEESP_EEEvDpT0__param_3[72],
	.param .align 8 .b8 _ZN6thrust24THRUST_300001_SM_1000_NS8cuda_cub4core6detail13_kernel_agentINS1_8__reduce11ReduceAgentINS0_12zip_iteratorIN4cuda3std3__45tupleIJNS0_10device_ptrI2elEENS0_17counting_iteratorIlNS0_11use_defaultESG_SG_EEEEEEEPNSB_IJSD_lEEESK_lNS1_9__extrema9arg_max_fISD_l10comparatorEEEEJSJ_SL_lN3cub18CUB_300001_SM_100013GridEvenShareIlEENSS_9GridQueueIyEESP_EEEvDpT0__param_4[8],
	.param .align 1 .b8 _ZN6thrust24THRUST_300001_SM_1000_NS8cuda_cub4core6detail13_kernel_agentINS1_8__reduce11ReduceAgentINS0_12zip_iteratorIN4cuda3std3__45tupleIJNS0_10device_ptrI2elEENS0_17counting_iteratorIlNS0_11use_defaultESG_SG_EEEEEEEPNSB_IJSD_lEEESK_lNS1_9__extrema9arg_max_fISD_l10comparatorEEEEJSJ_SL_lN3cub18CUB_300001_SM_100013GridEvenShareIlEENSS_9GridQueueIyEESP_EEEvDpT0__param_5[1]
)
.maxntid 256
{
	.reg .pred 	%p<215>;
	.reg .b32 	%r<399>;
	.reg .b64 	%rd<356>;
	.reg .b64 	%fd<352>;

	ld.param.u64 	%rd196, [_ZN6thrust24THRUST_300001_SM_1000_NS8cuda_cub4core6detail13_kernel_agentINS1_8__reduce11ReduceAgentINS0_12zip_iteratorIN4cuda3std3__45tupleIJNS0_10device_ptrI2elEENS0_17counting_iteratorIlNS0_11use_defaultESG_SG_EEEEEEEPNSB_IJSD_lEEESK_lNS1_9__extrema9arg_max_fISD_l10comparatorEEEEJSJ_SL_lN3cub18CUB_300001_SM_100013GridEvenShareIlEENSS_9GridQueueIyEESP_EEEvDpT0__param_0+8];
	ld.param.u64 	%rd195, [_ZN6thrust24THRUST_300001_SM_1000_NS8cuda_cub4core6detail13_kernel_agentINS1_8__reduce11ReduceAgentINS0_12zip_iteratorIN4cuda3std3__45tupleIJNS0_10device_ptrI2elEENS0_17counting_iteratorIlNS0_11use_defaultESG_SG_EEEEEEEPNSB_IJSD_lEEESK_lNS1_9__extrema9arg_max_fISD_l10comparatorEEEEJSJ_SL_lN3cub18CUB_300001_SM_100013GridEvenShareIlEENSS_9GridQueueIyEESP_EEEvDpT0__param_0];
	ld.param.u64 	%rd199, [_ZN6thrust24THRUST_300001_SM_1000_NS8cuda_cub4core6detail13_kernel_agentINS1_8__reduce11ReduceAgentINS0_12zip_iteratorIN4cuda3std3__45tupleIJNS0_10device_ptrI2elEENS0_17counting_iteratorIlNS0_11use_defaultESG_SG_EEEEEEEPNSB_IJSD_lEEESK_lNS1_9__extrema9arg_max_fISD_l10comparatorEEEEJSJ_SL_lN3cub18CUB_300001_SM_100013GridEvenShareIlEENSS_9GridQueueIyEESP_EEEvDpT0__param_4];
	ld.param.u64 	%rd198, [_ZN6thrust24THRUST_300001_SM_1000_NS8cuda_cub4core6detail13_kernel_agentINS1_8__reduce11ReduceAgentINS0_12zip_iteratorIN4cuda3std3__45tupleIJNS0_10device_ptrI2elEENS0_17counting_iteratorIlNS0_11use_defaultESG_SG_EEEEEEEPNSB_IJSD_lEEESK_lNS1_9__extrema9arg_max_fISD_l10comparatorEEEEJSJ_SL_lN3cub18CUB_300001_SM_100013GridEvenShareIlEENSS_9GridQueueIyEESP_EEEvDpT0__param_2];
	cvta.to.global.u64 	%rd1, %rd199;
	cvta.to.global.u64 	%rd2, %rd195;
	mov.u32 	%r1, %ctaid.x;
	mul.lo.s32 	%r33, %r1, 1280;
	cvt.u64.u32 	%rd4, %r33;
	mov.u32 	%r34, %nctaid.x;
	mul.lo.s32 	%r35, %r34, 1280;
	cvt.u64.u32 	%rd5, %r35;
	add.s64 	%rd200, %rd4, 1280;
	setp.le.s64 	%p1, %rd200, %rd198;
	@%p1 bra 	$L__BB8_121;
	cvt.u32.u64 	%r159, %rd4;
	cvt.u32.u64 	%r2, %rd198;
	sub.s32 	%r3, %r2, %r159;
	mov.u32 	%r4, %tid.x;
	setp.ge.s32 	%p98, %r4, %r3;
	mov.f64 	%fd298, 0d0000000000000000;
	mov.b64 	%rd298, 0;
	mov.u32 	%r393, %r4;
	@%p98 bra 	$L__BB8_3;
	cvt.u64.u32 	%rd246, %r4;
	add.s64 	%rd247, %rd4, %rd246;
	shl.b64 	%rd248, %rd247, 3;
	add.s64 	%rd249, %rd2, %rd248;
	add.s64 	%rd298, %rd196, %rd247;
	ld.global.f64 	%fd298, [%rd249];
	add.s32 	%r393, %r4, 256;
$L__BB8_3:
	setp.ge.s32 	%p99, %r393, %r3;
	@%p99 bra 	$L__BB8_25;
	not.b32 	%r161, %r393;
	add.s32 	%r162, %r161, %r2;
	sub.s32 	%r7, %r162, %r159;
	and.b32  	%r163, %r7, 768;
	setp.eq.s32 	%p100, %r163, 768;
	@%p100 bra 	$L__BB8_10;
	cvt.u64.u32 	%rd251, %r393;
	add.s64 	%rd252, %rd251, %rd4;
	add.s64 	%rd289, %rd252, %rd196;
	shl.b64 	%rd253, %rd252, 3;
	add.s64 	%rd288, %rd2, %rd253;
	shr.u32 	%r164, %r7, 8;
	add.s32 	%r165, %r164, 1;
	and.b32  	%r166, %r165, 3;
	neg.s32 	%r391, %r166;
$L__BB8_6:
	.pragma "nounroll";
	mov.u64 	%rd12, %rd298;
	mov.f64 	%fd3, %fd298;
	ld.global.f64 	%fd4, [%rd288];
	abs.f64 	%fd5, %fd3;
	abs.f64 	%fd6, %fd4;
	setp.lt.f64 	%p101, %fd5, %fd6;
	mov.u64 	%rd298, %rd289;
	mov.f64 	%fd298, %fd4;
	@%p101 bra 	$L__BB8_9;
	setp.lt.f64 	%p102, %fd6, %fd5;
	mov.u64 	%rd298, %rd12;
	mov.f64 	%fd298, %fd3;
	@%p102 bra 	$L__BB8_9;
	setp.lt.s64 	%p103, %rd12, %rd289;
	min.s64 	%rd298, %rd12, %rd289;
	selp.f64 	%fd298, %fd3, %fd4, %p103;
$L__BB8_9:
	add.s32 	%r393, %r393, 256;
	add.s64 	%rd289, %rd289, 256;
	add.s64 	%rd288, %rd288, 2048;
	add.s32 	%r391, %r391, 1;
	setp.ne.s32 	%p104, %r391, 0;
	@%p104 bra 	$L__BB8_6;
$L__BB8_10:
	setp.lt.u32 	%p105, %r7, 768;
	@%p105 bra 	$L__BB8_25;
	add.s32 	%r394, %r393, 512;
$L__BB8_12:
	mov.u32 	%r15, %r394;
	add.s32 	%r167, %r15, -512;
	cvt.s64.s32 	%rd254, %r167;
	add.s64 	%rd255, %rd254, %rd4;
	shl.b64 	%rd256, %rd255, 3;
	add.s64 	%rd20, %rd2, %rd256;
	add.s64 	%rd21, %rd255, %rd196;
	ld.global.f64 	%fd12, [%rd20];
	abs.f64 	%fd13, %fd298;
	abs.f64 	%fd14, %fd12;
	setp.lt.f64 	%p106, %fd13, %fd14;
	mov.u64 	%rd295, %rd21;
	mov.f64 	%fd295, %fd12;
	@%p106 bra 	$L__BB8_15;
	setp.lt.f64 	%p107, %fd14, %fd13;
	mov.u64 	%rd295, %rd298;
	mov.f64 	%fd295, %fd298;
	@%p107 bra 	$L__BB8_15;
	setp.lt.s64 	%p108, %rd298, %rd21;
	min.s64 	%rd295, %rd298, %rd21;
	selp.f64 	%fd295, %fd298, %fd12, %p108;
$L__BB8_15:
	add.s32 	%r168, %r15, -256;
	cvt.s64.s32 	%rd257, %r168;
	add.s64 	%rd258, %rd257, %rd4;
	add.s64 	%rd24, %rd258, %rd196;
	ld.global.f64 	%fd17, [%rd20+2048];
	abs.f64 	%fd18, %fd295;
	abs.f64 	%fd19, %fd17;
	setp.lt.f64 	%p109, %fd18, %fd19;
	mov.u64 	%rd296, %rd24;
	mov.f64 	%fd296, %fd17;
	@%p109 bra 	$L__BB8_18;
	setp.lt.f64 	%p110, %fd19, %fd18;
	mov.u64 	%rd296, %rd295;
	mov.f64 	%fd296, %fd295;
	@%p110 bra 	$L__BB8_18;
	setp.lt.s64 	%p111, %rd295, %rd24;
	min.s64 	%rd296, %rd295, %rd24;
	selp.f64 	%fd296, %fd295, %fd17, %p111;
$L__BB8_18:
	cvt.s64.s32 	%rd259, %r15;
	add.s64 	%rd260, %rd259, %rd4;
	add.s64 	%rd27, %rd260, %rd196;
	ld.global.f64 	%fd22, [%rd20+4096];
	abs.f64 	%fd23, %fd296;
	abs.f64 	%fd24, %fd22;
	setp.lt.f64 	%p112, %fd23, %fd24;
	mov.u64 	%rd297, %rd27;
	mov.f64 	%fd297, %fd22;
	@%p112 bra 	$L__BB8_21;
	setp.lt.f64 	%p113, %fd24, %fd23;
	mov.u64 	%rd297, %rd296;
	mov.f64 	%fd297, %fd296;
	@%p113 bra 	$L__BB8_21;
	setp.lt.s64 	%p114, %rd296, %rd27;
	min.s64 	%rd297, %rd296, %rd27;
	selp.f64 	%fd297, %fd296, %fd22, %p114;
$L__BB8_21:
	add.s32 	%r169, %r15, 256;
	cvt.s64.s32 	%rd261, %r169;
	add.s64 	%rd262, %rd261, %rd4;
	add.s64 	%rd30, %rd262, %rd196;
	ld.global.f64 	%fd27, [%rd20+6144];
	abs.f64 	%fd28, %fd297;
	abs.f64 	%fd29, %fd27;
	setp.lt.f64 	%p115, %fd28, %fd29;
	mov.u64 	%rd298, %rd30;
	mov.f64 	%fd298, %fd27;
	@%p115 bra 	$L__BB8_24;
	setp.lt.f64 	%p116, %fd29, %fd28;
	mov.u64 	%rd298, %rd297;
	mov.f64 	%fd298, %fd297;
	@%p116 bra 	$L__BB8_24;
	setp.lt.s64 	%p117, %rd297, %rd30;
	min.s64 	%rd298, %rd297, %rd30;
	selp.f64 	%fd298, %fd297, %fd27, %p117;
$L__BB8_24:
	add.s32 	%r394, %r15, 1024;
	add.s32 	%r170, %r15, 512;
	setp.lt.s32 	%p118, %r170, %r3;
	@%p118 bra 	$L__BB8_12;
$L__BB8_25:
	setp.lt.s32 	%p119, %r3, 256;
	@%p119 bra 	$L__BB8_70;
	// begin inline asm
	mov.u32 %r284, %laneid;
	// end inline asm
	mov.b64 	%rd273, %fd298;
	mov.b64 	{%r286, %r291}, %rd273;
	mov.b32 	%r302, 1;
	mov.b32 	%r303, 31;
	mov.b32 	%r304, -1;
	// begin inline asm
	shfl.sync.down.b32 %r285, %r286, %r302, %r303, %r304;
	// end inline asm
	// begin inline asm
	shfl.sync.down.b32 %r290, %r291, %r302, %r303, %r304;
	// end inline asm
	mov.b64 	%rd274, {%r285, %r290};
	mov.b64 	%fd33, %rd274;
	mov.b64 	{%r296, %r301}, %rd298;
	// begin inline asm
	shfl.sync.down.b32 %r295, %r296, %r302, %r303, %r304;
	// end inline asm
	// begin inline asm
	shfl.sync.down.b32 %r300, %r301, %r302, %r303, %r304;
	// end inline asm
	mov.b64 	%rd34, {%r295, %r300};
	setp.gt.s32 	%p171, %r284, 30;
	mov.u64 	%rd300, %rd298;
	mov.f64 	%fd300, %fd298;
	@%p171 bra 	$L__BB8_30;
	abs.f64 	%fd34, %fd298;
	abs.f64 	%fd35, %fd33;
	setp.lt.f64 	%p172, %fd34, %fd35;
	mov.u64 	%rd300, %rd34;
	mov.f64 	%fd300, %fd33;
	@%p172 bra 	$L__BB8_30;
	setp.lt.f64 	%p173, %fd35, %fd34;
	mov.u64 	%rd300, %rd298;
	mov.f64 	%fd300, %fd298;
	@%p173 bra 	$L__BB8_30;
	setp.lt.s64 	%p174, %rd298, %rd34;
	min.s64 	%rd300, %rd298, %rd34;
	selp.f64 	%fd300, %fd298, %fd33, %p174;
$L__BB8_30:
	mov.b64 	%rd275, %fd300;
	mov.b64 	{%r306, %r311}, %rd275;
	mov.b32 	%r322, 2;
	mov.b32 	%r323, 31;
	mov.b32 	%r324, -1;
	// begin inline asm
	shfl.sync.down.b32 %r305, %r306, %r322, %r323, %r324;
	// end inline asm
	// begin inline asm
	shfl.sync.down.b32 %r310, %r311, %r322, %r323, %r324;
	// end inline asm
	mov.b64 	%rd276, {%r305, %r310};
	mov.b64 	%fd38, %rd276;
	mov.b64 	{%r316, %r321}, %rd300;
	// begin inline asm
	shfl.sync.down.b32 %r315, %r316, %r322, %r323, %r324;
	// end inline asm
	// begin inline asm
	shfl.sync.down.b32 %r320, %r321, %r322, %r323, %r324;
	// end inline asm
	mov.b64 	%rd37, {%r315, %r320};
	setp.gt.s32 	%p175, %r284, 29;
	mov.u64 	%rd301, %rd300;
	mov.f64 	%fd301, %fd300;
	@%p175 bra 	$L__BB8_34;
	abs.f64 	%fd39, %fd300;
	abs.f64 	%fd40, %fd38;
	setp.lt.f64 	%p176, %fd39, %fd40;
	mov.u64 	%rd301, %rd37;
	mov.f64 	%fd301, %fd38;
	@%p176 bra 	$L__BB8_34;
	setp.lt.f64 	%p177, %fd40, %fd39;
	mov.u64 	%rd301, %rd300;
	mov.f64 	%fd301, %fd300;
	@%p177 bra 	$L__BB8_34;
	setp.lt.s64 	%p178, %rd300, %rd37;
	min.s64 	%rd301, %rd300, %rd37;
	selp.f64 	%fd301, %fd300, %fd38, %p178;
$L__BB8_34:
	mov.b64 	%rd277, %fd301;
	mov.b64 	{%r326, %r331}, %rd277;
	mov.b32 	%r342, 4;
	mov.b32 	%r343, 31;
	mov.b32 	%r344, -1;
	// begin inline asm
	shfl.sync.down.b32 %r325, %r326, %r342, %r343, %r344;
	// end inline asm
	// begin inline asm
	shfl.sync.down.b32 %r330, %r331, %r342, %r343, %r344;
	// end inline asm
	mov.b64 	%rd278, {%r325, %r330};
	mov.b64 	%fd43, %rd278;
	mov.b64 	{%r336, %r341}, %rd301;
	// begin inline asm
	shfl.sync.down.b32 %r335, %r336, %r342, %r343, %r344;
	// end inline asm
	// begin inline asm
	shfl.sync.down.b32 %r340, %r341, %r342, %r343, %r344;
	// end inline asm
	mov.b64 	%rd40, {%r335, %r340};
	setp.gt.s32 	%p179, %r284, 27;
	mov.u64 	%rd302, %rd301;
	mov.f64 	%fd302, %fd301;
	@%p179 bra 	$L__BB8_38;
	abs.f64 	%fd44, %fd301;
	abs.f64 	%fd45, %fd43;
	setp.lt.f64 	%p180, %fd44, %fd45;
	mov.u64 	%rd302, %rd40;
	mov.f64 	%fd302, %fd43;
	@%p180 bra 	$L__BB8_38;
	setp.lt.f64 	%p181, %fd45, %fd44;
	mov.u64 	%rd302, %rd301;
	mov.f64 	%fd302, %fd301;
	@%p181 bra 	$L__BB8_38;
	setp.lt.s64 	%p182, %rd301, %rd40;
	min.s64 	%rd302, %rd301, %rd40;
	selp.f64 	%fd302, %fd301, %fd43, %p182;
$L__BB8_38:
	mov.b64 	%rd279, %fd302;
	mov.b64 	{%r346, %r351}, %rd279;
	mov.b32 	%r362, 8;
	mov.b32 	%r363, 31;
	mov.b32 	%r364, -1;
	// begin inline asm
	shfl.sync.down.b32 %r345, %r346, %r362, %r363, %r364;
	// end inline asm
	// begin inline asm
	shfl.sync.down.b32 %r350, %r351, %r362, %r363, %r364;
	// end inline asm
	mov.b64 	%rd280, {%r345, %r350};
	mov.b64 	%fd48, %rd280;
	mov.b64 	{%r356, %r361}, %rd302;
	// begin inline asm
	shfl.sync.down.b32 %r355, %r356, %r362, %r363, %r364;
	// end inline asm
	// begin inline asm
	shfl.sync.down.b32 %r360, %r361, %r362, %r363, %r364;
	// end inline asm
	mov.b64 	%rd43, {%r355, %r360};
	setp.gt.s32 	%p183, %r284, 23;
	mov.u64 	%rd303, %rd302;
	mov.f64 	%fd303, %fd302;
	@%p183 bra 	$L__BB8_42;
	abs.f64 	%fd49, %fd302;
	abs.f64 	%fd50, %fd48;
	setp.lt.f64 	%p184, %fd49, %fd50;
	mov.u64 	%rd303, %rd43;
	mov.f64 	%fd303, %fd48;
	@%p184 bra 	$L__BB8_42;
	setp.lt.f64 	%p185, %fd50, %fd49;
	mov.u64 	%rd303, %rd302;
	mov.f64 	%fd303, %fd302;
	@%p185 bra 	$L__BB8_42;
	setp.lt.s64 	%p186, %rd302, %rd43;
	min.s64 	%rd303, %rd302, %rd43;
	selp.f64 	%fd303, %fd302, %fd48, %p186;
$L__BB8_42:
	mov.b64 	%rd281, %fd303;
	mov.b64 	{%r366, %r371}, %rd281;
	mov.b32 	%r382, 16;
	mov.b32 	%r383, 31;
	mov.b32 	%r384, -1;
	// begin inline asm
	shfl.sync.down.b32 %r365, %r366, %r382, %r383, %r384;
	// end inline asm
	// begin inline asm
	shfl.sync.down.b32 %r370, %r371, %r382, %r383, %r384;
	// end inline asm
	mov.b64 	%rd282, {%r365, %r370};
	mov.b64 	%fd53, %rd282;
	mov.b64 	{%r376, %r381}, %rd303;
	// begin inline asm
	shfl.sync.down.b32 %r375, %r376, %r382, %r383, %r384;
	// end inline asm
	// begin inline asm
	shfl.sync.down.b32 %r380, %r381, %r382, %r383, %r384;
	// end inline asm
	mov.b64 	%rd46, {%r375, %r380};
	setp.gt.s32 	%p187, %r284, 15;
	mov.u64 	%rd355, %rd303;
	mov.f64 	%fd351, %fd303;
	@%p187 bra 	$L__BB8_46;
	abs.f64 	%fd54, %fd303;
	abs.f64 	%fd55, %fd53;
	setp.lt.f64 	%p188, %fd54, %fd55;
	mov.u64 	%rd355, %rd46;
	mov.f64 	%fd351, %fd53;
	@%p188 bra 	$L__BB8_46;
	setp.lt.f64 	%p189, %fd55, %fd54;
	mov.u64 	%rd355, %rd303;
	mov.f64 	%fd351, %fd303;
	@%p189 bra 	$L__BB8_46;
	setp.lt.s64 	%p190, %rd303, %rd46;
	min.s64 	%rd355, %rd303, %rd46;
	selp.f64 	%fd351, %fd303, %fd53, %p190;
$L__BB8_46:
	setp.ne.s32 	%p191, %r284, 0;
	@%p191 bra 	$L__BB8_48;
	shr.u32 	%r385, %r4, 1;
	and.b32  	%r386, %r385, 496;
	mov.u32 	%r387, _ZN6thrust24THRUST_300001_SM_1000_NS8cuda_cub4core6detail5shmemE;
	add.s32 	%r388, %r387, %r386;
	st.shared.f64 	[%r388+8], %fd351;
	st.shared.u64 	[%r388+16], %rd355;
$L__BB8_48:
	bar.sync 	0;
	setp.ne.s32 	%p192, %r4, 0;
	@%p192 bra 	$L__BB8_208;
	ld.shared.f64 	%fd58, [_ZN6thrust24THRUST_300001_SM_1000_NS8cuda_cub4core6detail5shmemE+24];
	ld.shared.u64 	%rd49, [_ZN6thrust24THRUST_300001_SM_1000_NS8cuda_cub4core6detail5shmemE+32];
	abs.f64 	%fd59, %fd351;
	abs.f64 	%fd60, %fd58;
	setp.lt.f64 	%p193, %fd59, %fd60;
	mov.u64 	%rd305, %rd49;
	mov.f64 	%fd305, %fd58;
	@%p193 bra 	$L__BB8_52;
	setp.lt.f64 	%p194, %fd60, %fd59;
	mov.u64 	%rd305, %rd355;
	mov.f64 	%fd305, %fd351;
	@%p194 bra 	$L__BB8_52;
	setp.lt.s64 	%p195, %rd355, %rd49;
	min.s64 	%rd305, %rd355, %rd49;
	selp.f64 	%fd305, %fd351, %fd58, %p195;
$L__BB8_52:
	ld.shared.f64 	%fd63, [_ZN6thrust24THRUST_300001_SM_1000_NS8cuda_cub4core6detail5shmemE+40];
	ld.shared.u64 	%rd52, [_ZN6thrust24THRUST_300001_SM_1000_NS8cuda_cub4core6detail5shmemE+48];
	abs.f64 	%fd64, %fd305;
	abs.f64 	%fd65, %fd63;
	setp.lt.f64 	%p196, %fd64, %fd65;
	mov.u64 	%rd306, %rd52;
	mov.f64 	%fd306, %fd63;
	@%p196 bra 	$L__BB8_55;
	setp.lt.f64 	%p197, %fd65, %fd64;
	mov.u64 	%rd306, %rd305;
	mov.f64 	%fd306, %fd305;
	@%p197 bra 	$L__BB8_55;
	setp.lt.s64 	%p198, %rd305, %rd52;
	min.s64 	%rd306, %rd305, %rd52;
	selp.f64 	%fd306, %fd305, %fd63, %p198;
$L__BB8_55:
	ld.shared.f64 	%fd68, [_ZN6thrust24THRUST_300001_SM_1000_NS8cuda_cub4core6detail5shmemE+56];
	ld.shared.u64 	%rd55, [_ZN6thrust24THRUST_300001_SM_1000_NS8cuda_cub4core6detail5shmemE+64];
	abs.f64 	%fd69, %fd306;
	abs.f64 	%fd70, %fd68;
	setp.lt.f64 	%p199, %fd69, %fd70;
	mov.u64 	%rd307, %rd55;
	mov.f64 	%fd307, %fd68;
	@%p199 bra 	$L__BB8_58;
	setp.lt.f64 	%p200, %fd70, %fd69;
	mov.u64 	%rd307, %rd306;
	mov.f64 	%fd307, %fd306;
	@%p200 bra 	$L__BB8_58;
	setp.lt.s64 	%p201, %rd306, %rd55;
	min.s64 	%rd307, %rd306, %rd55;
	selp.f64 	%fd307, %fd306, %fd68, %p201;
$L__BB8_58:
	ld.shared.f64 	%fd73, [_ZN6thrust24THRUST_300001_SM_1000_NS8cuda_cub4core6detail5shmemE+72];
	ld.shared.u64 	%rd58, [_ZN6thrust24THRUST_300001_SM_1000_NS8cuda_cub4core6detail5shmemE+80];
	abs.f64 	%fd74, %fd307;
	abs.f64 	%fd75, %fd73;
	setp.lt.f64 	%p202, %fd74, %fd75;
	mov.u64 	%rd308, %rd58;
	mov.f64 	%fd308, %fd73;
	@%p202 bra 	$L__BB8_61;
	setp.lt.f64 	%p203, %fd75, %fd74;
	mov.u64 	%rd308, %rd307;
	mov.f64 	%fd308, %fd307;
	@%p203 bra 	$L__BB8_61;
	setp.lt.s64 	%p204, %rd307, %rd58;
	min.s64 	%rd308, %rd307, %rd58;
	selp.f64 	%fd308, %fd307, %fd73, %p204;
$L__BB8_61:
	ld.shared.f64 	%fd78, [_ZN6thrust24THRUST_300001_SM_1000_NS8cuda_cub4core6detail5shmemE+88];
	ld.shared.u64 	%rd61, [_ZN6thrust24THRUST_300001_SM_1000_NS8cuda_cub4core6detail5shmemE+96];
	abs.f64 	%fd79, %fd308;
	abs.f64 	%fd80, %fd78;
	setp.lt.f64 	%p205, %fd79, %fd80;
	mov.u64 	%rd309, %rd61;
	mov.f64 	%fd309, %fd78;
	@%p205 bra 	$L__BB8_64;
	setp.lt.f64 	%p206, %fd80, %fd79;
	mov.u64 	%rd309, %rd308;
	mov.f64 	%fd309, %fd308;
	@%p206 bra 	$L__BB8_64;
	setp.lt.s64 	%p207, %rd308, %rd61;
	min.s64 	%rd309, %rd308, %rd61;
	selp.f64 	%fd309, %fd308, %fd78, %p207;
$L__BB8_64:
	ld.shared.f64 	%fd83, [_ZN6thrust24THRUST_300001_SM_1000_NS8cuda_cub4core6detail5shmemE+104];
	ld.shared.u64 	%rd64, [_ZN6thrust24THRUST_300001_SM_1000_NS8cuda_cub4core6detail5shmemE+112];
	abs.f64 	%fd84, %fd309;
	abs.f64 	%fd85, %fd83;
	setp.lt.f64 	%p208, %fd84, %fd85;
	mov.u64 	%rd310, %rd64;
	mov.f64 	%fd310, %fd83;
	@%p208 bra 	$L__BB8_67;
	setp.lt.f64 	%p209, %fd85, %fd84;
	mov.u64 	%rd310, %rd309;
	mov.f64 	%fd310, %fd309;
	@%p209 bra 	$L__BB8_67;
	setp.lt.s64 	%p210, %rd309, %rd64;
	min.s64 	%rd310, %rd309, %rd64;
	selp.f64 	%fd310, %fd309, %fd83, %p210;
$L__BB8_67:
	ld.shared.f64 	%fd88, [_ZN6thrust24THRUST_300001_SM_1000_NS8cuda_cub4core6detail5shmemE+120];
	ld.shared.u64 	%rd67, [_ZN6thrust24THRUST_300001_SM_1000_NS8cuda_cub4core6detail5shmemE+128];
	abs.f64 	%fd89, %fd310;
	abs.f64 	%fd90, %fd88;
	setp.lt.f64 	%p211, %fd89, %fd90;
	mov.u64 	%rd355, %rd67;
	mov.f64 	%fd351, %fd88;
	@%p211 bra 	$L__BB8_208;
	setp.lt.f64 	%p212, %fd90, %fd89;
	mov.u64 	%rd355, %rd310;
	mov.f64 	%fd351, %fd310;
	@%p212 bra 	$L__BB8_208;
	setp.lt.s64 	%p213, %rd310, %rd67;
	min.s64 	%rd355, %rd310, %rd67;
	selp.f64 	%fd351, %fd310, %fd88, %p213;
	bra.uni 	$L__BB8_208;
$L__BB8_70:
	// begin inline asm
	mov.u32 %r171, %laneid;
	// end inline asm
	and.b32  	%r192, %r4, 992;
	add.s32 	%r193, %r192, 32;
	setp.gt.s32 	%p120, %r193, %r3;
	not.b32 	%r194, %r192;
	add.s32 	%r195, %r3, %r194;
	selp.b32 	%r190, %r195, 31, %p120;
	mov.b64 	%rd263, %fd298;
	mov.b64 	{%r173, %r178}, %rd263;
	mov.b32 	%r189, 1;
	mov.b32 	%r191, -1;
	// begin inline asm
	shfl.sync.down.b32 %r172, %r173, %r189, %r190, %r191;
	// end inline asm
	// begin inline asm
	shfl.sync.down.b32 %r177, %r178, %r189, %r190, %r191;
	// end inline asm
	mov.b64 	%rd264, {%r172, %r177};
	mov.b64 	%fd92, %rd264;
	mov.b64 	{%r183, %r188}, %rd298;
	// begin inline asm
	shfl.sync.down.b32 %r182, %r183, %r189, %r190, %r191;
	// end inline asm
	// begin inline asm
	shfl.sync.down.b32 %r187, %r188, %r189, %r190, %r191;
	// end inline asm
	mov.b64 	%rd69, {%r182, %r187};
	setp.ge.s32 	%p121, %r171, %r190;
	mov.u64 	%rd311, %rd298;
	mov.f64 	%fd311, %fd298;
	@%p121 bra 	$L__BB8_74;
	abs.f64 	%fd93, %fd298;
	abs.f64 	%fd94, %fd92;
	setp.lt.f64 	%p122, %fd93, %fd94;
	mov.u64 	%rd311, %rd69;
	mov.f64 	%fd311, %fd92;
	@%p122 bra 	$L__BB8_74;
	setp.lt.f64 	%p123, %fd94, %fd93;
	mov.u64 	%rd311, %rd298;
	mov.f64 	%fd311, %fd298;
	@%p123 bra 	$L__BB8_74;
	setp.lt.s64 	%p124, %rd298, %rd69;
	min.s64 	%rd311, %rd298, %rd69;
	selp.f64 	%fd311, %fd298, %fd92, %p124;
$L__BB8_74:
	mov.b64 	%rd265, %fd311;
	mov.b64 	{%r197, %r202}, %rd265;
	mov.b32 	%r213, 2;
	mov.b32 	%r215, -1;
	// begin inline asm
	shfl.sync.down.b32 %r196, %r197, %r213, %r190, %r215;
	// end inline asm
	// begin inline asm
	shfl.sync.down.b32 %r201, %r202, %r213, %r190, %r215;
	// end inline asm
	mov.b64 	%rd266, {%r196, %r201};
	mov.b64 	%fd97, %rd266;
	mov.b64 	{%r207, %r212}, %rd311;
	// begin inline asm
	shfl.sync.down.b32 %r206, %r207, %r213, %r190, %r215;
	// end inline asm
	// begin inline asm
	shfl.sync.down.b32 %r211, %r212, %r213, %r190, %r215;
	// end inline asm
	mov.b64 	%rd72, {%r206, %r211};
	add.s32 	%r216, %r171, 2;
	setp.gt.s32 	%p125, %r216, %r190;
	mov.u64 	%rd312, %rd311;
	mov.f64 	%fd312, %fd311;
	@%p125 bra 	$L__BB8_78;
	abs.f64 	%fd98, %fd311;
	abs.f64 	%fd99, %fd97;
	setp.lt.f64 	%p126, %fd98, %fd99;
	mov.u64 	%rd312, %rd72;
	mov.f64 	%fd312, %fd97;
	@%p126 bra 	$L__BB8_78;
	setp.lt.f64 	%p127, %fd99, %fd98;
	mov.u64 	%rd312, %rd311;
	mov.f64 	%fd312, %fd311;
	@%p127 bra 	$L__BB8_78;
	setp.lt.s64 	%p128, %rd311, %rd72;
	min.s64 	%rd312, %rd311, %rd72;
	selp.f64 	%fd312, %fd311, %fd97, %p128;
$L__BB8_78:
	mov.b64 	%rd267, %fd312;
	mov.b64 	{%r218, %r223}, %rd267;
	mov.b32 	%r234, 4;
	mov.b32 	%r236, -1;
	// begin inline asm
	shfl.sync.down.b32 %r217, %r218, %r234, %r190, %r236;
	// end inline asm
	// begin inline asm
	shfl.sync.down.b32 %r222, %r223, %r234, %r190, %r236;
	// end inline asm
	mov.b64 	%rd268, {%r217, %r222};
	mov.b64 	%fd102, %rd268;
	mov.b64 	{%r228, %r233}, %rd312;
	// begin inline asm
	shfl.sync.down.b32 %r227, %r228, %r234, %r190, %r236;
	// end inline asm
	// begin inline asm
	shfl.sync.down.b32 %r232, %r233, %r234, %r190, %r236;
	// end inline asm
	mov.b64 	%rd75, {%r227, %r232};
	add.s32 	%r237, %r171, 4;
	setp.gt.s32 	%p129, %r237, %r190;
	mov.u64 	%rd313, %rd312;
	mov.f64 	%fd313, %fd312;
	@%p129 bra 	$L__BB8_82;
	abs.f64 	%fd103, %fd312;
	abs.f64 	%fd104, %fd102;
	setp.lt.f64 	%p130, %fd103, %fd104;
	mov.u64 	%rd313, %rd75;
	mov.f64 	%fd313, %fd102;
	@%p130 bra 	$L__BB8_82;
	setp.lt.f64 	%p131, %fd104, %fd103;
	mov.u64 	%rd313, %rd312;
	mov.f64 	%fd313, %fd312;
	@%p131 bra 	$L__BB8_82;
	setp.lt.s64 	%p132, %rd312, %rd75;
	min.s64 	%rd313, %rd312, %rd75;
	selp.f64 	%fd313, %fd312, %fd102, %p132;
$L__BB8_82:
	mov.b64 	%rd269, %fd313;
	mov.b64 	{%r239, %r244}, %rd269;
	mov.b32 	%r255, 8;
	mov.b32 	%r257, -1;
	// begin inline asm
	shfl.sync.down.b32 %r238, %r239, %r255, %r190, %r257;
	// end inline asm
	// begin inline asm
	shfl.sync.down.b32 %r243, %r244, %r255, %r190, %r257;
	// end inline asm
	mov.b64 	%rd270, {%r238, %r243};
	mov.b64 	%fd107, %rd270;
	mov.b64 	{%r249, %r254}, %rd313;
	// begin inline asm
	shfl.sync.down.b32 %r248, %r249, %r255, %r190, %r257;
	// end inline asm
	// begin inline asm
	shfl.sync.down.b32 %r253, %r254, %r255, %r190, %r257;
	// end inline asm
	mov.b64 	%rd78, {%r248, %r253};
	add.s32 	%r258, %r171, 8;
	setp.gt.s32 	%p133, %r258, %r190;
	mov.u64 	%rd314, %rd313;
	mov.f64 	%fd314, %fd313;
	@%p133 bra 	$L__BB8_86;
	abs.f64 	%fd108, %fd313;
	abs.f64 	%fd109, %fd107;
	setp.lt.f64 	%p134, %fd108, %fd109;
	mov.u64 	%rd314, %rd78;
	mov.f64 	%fd314, %fd107;
	@%p134 bra 	$L__BB8_86;
	setp.lt.f64 	%p135, %fd109, %fd108;
	mov.u64 	%rd314, %rd313;
	mov.f64 	%fd314, %fd313;
	@%p135 bra 	$L__BB8_86;
	setp.lt.s64 	%p136, %rd313, %rd78;
	min.s64 	%rd314, %rd313, %rd78;
	selp.f64 	%fd314, %fd313, %fd107, %p136;
$L__BB8_86:
	mov.b64 	%rd271, %fd314;
	mov.b64 	{%r260, %r265}, %rd271;
	mov.b32 	%r276, 16;
	mov.b32 	%r278, -1;
	// begin inline asm
	shfl.sync.down.b32 %r259, %r260, %r276, %r190, %r278;
	// end inline asm
	// begin inline asm
	shfl.sync.down.b32 %r264, %r265, %r276, %r190, %r278;
	// end inline asm
	mov.b64 	%rd272, {%r259, %r264};
	mov.b64 	%fd112, %rd272;
	mov.b64 	{%r270, %r275}, %rd314;
	// begin inline asm
	shfl.sync.down.b32 %r269, %r270, %r276, %r190, %r278;
	// end inline asm
	// begin inline asm
	shfl.sync.down.b32 %r274, %r275, %r276, %r190, %r278;
	// end inline asm
	mov.b64 	%rd81, {%r269, %r274};
	add.s32 	%r279, %r171, 16;
	setp.gt.s32 	%p137, %r279, %r190;
	mov.u64 	%rd355, %rd314;
	mov.f64 	%fd351, %fd314;
	@%p137 bra 	$L__BB8_90;
	abs.f64 	%fd113, %fd314;
	abs.f64 	%fd114, %fd112;
	setp.lt.f64 	%p138, %fd113, %fd114;
	mov.u64 	%rd355, %rd81;
	mov.f64 	%fd351, %fd112;
	@%p138 bra 	$L__BB8_90;
	setp.lt.f64 	%p139, %fd114, %fd113;
	mov.u64 	%rd355, %rd314;
	mov.f64 	%fd351, %fd314;
	@%p139 bra 	$L__BB8_90;
	setp.lt.s64 	%p140, %rd314, %rd81;
	min.s64 	%rd355, %rd314, %rd81;
	selp.f64 	%fd351, %fd314, %fd112, %p140;
$L__BB8_90:
	setp.ne.s32 	%p141, %r171, 0;
	@%p141 bra 	$L__BB8_92;
	shr.u32 	%r280, %r4, 1;
	and.b32  	%r281, %r280, 496;
	mov.u32 	%r282, _ZN6thrust24THRUST_300001_SM_1000_NS8cuda_cub4core6detail5shmemE;
	add.s32 	%r283, %r282, %r281;
	st.shared.f64 	[%r283+8], %fd351;
	st.shared.u64 	[%r283+16], %rd355;
$L__BB8_92:
	bar.sync 	0;
	setp.ne.s32 	%p142, %r4, 0;
	@%p142 bra 	$L__BB8_208;
	setp.lt.s32 	%p143, %r3, 33;
	mov.f64 	%fd316, %fd351;
	mov.u64 	%rd316, %rd355;
	@%p143 bra 	$L__BB8_97;
	ld.shared.f64 	%fd117, [_ZN6thrust24THRUST_300001_SM_1000_NS8cuda_cub4core6detail5shmemE+24];
	ld.shared.u64 	%rd84, [_ZN6thrust24THRUST_300001_SM_1000_NS8cuda_cub4core6detail5shmemE+32];
	abs.f64 	%fd118, %fd351;
	abs.f64 	%fd119, %fd117;
	setp.lt.f64 	%p144, %fd118, %fd119;
	mov.f64 	%fd316, %fd117;
	mov.u64 	%rd316, %rd84;
	@%p144 bra 	$L__BB8_97;
	setp.lt.f64 	%p145, %fd119, %fd118;
	mov.f64 	%fd316, %fd351;
	mov.u64 	%rd316, %rd355;
	@%p145 bra 	$L__BB8_97;
	setp.lt.s64 	%p146, %rd355, %rd84;
	selp.f64 	%fd316, %fd351, %fd117, %p146;
	min.s64 	%rd316, %rd355, %rd84;
$L__BB8_97:
	setp.lt.s32 	%p147, %r3, 65;
	mov.f64 	%fd317, %fd316;
	mov.u64 	%rd317, %rd316;
	@%p147 bra 	$L__BB8_101;
	ld.shared.f64 	%fd122, [_ZN6thrust24THRUST_300001_SM_1000_NS8cuda_cub4core6detail5shmemE+40];
	ld.shared.u64 	%rd87, [_ZN6thrust24THRUST_300001_SM_1000_NS8cuda_cub4core6detail5shmemE+48];
	abs.f64 	%fd123, %fd316;
	abs.f64 	%fd124, %fd122;
	setp.lt.f64 	%p148, %fd123, %fd124;
	mov.f64 	%fd317, %fd122;
	mov.u64 	%rd317, %rd87;
	@%p148 bra 	$L__BB8_101;
	setp.lt.f64 	%p149, %fd124, %fd123;
	mov.f64 	%fd317, %fd316;
	mov.u64 	%rd317, %rd316;
	@%p149 bra 	$L__BB8_101;
	setp.lt.s64 	%p150, %rd316, %rd87;
	selp.f64 	%fd317, %fd316, %fd122, %p150;
	min.s64 	%rd317, %rd316, %rd87;
$L__BB8_101:
	setp.lt.s32 	%p151, %r3, 97;
	mov.f64 	%fd318, %fd317;
	mov.u64 	%rd318, %rd317;
	@%p151 bra 	$L__BB8_105;
	ld.shared.f64 	%fd127, [_ZN6thrust24THRUST_300001_SM_1000_NS8cuda_cub4core6detail5shmemE+56];
	ld.shared.u64 	%rd90, [_ZN6thrust24THRUST_300001_SM_1000_NS8cuda_cub4core6detail5shmemE+64];
	abs.f64 	%fd128, %fd317;
	abs.f64 	%fd129, %fd127;
	setp.lt.f64 	%p152, %fd128, %fd129;
	mov.f64 	%fd318, %fd127;
	mov.u64 	%rd318, %rd90;
	@%p152 bra 	$L__BB8_105;
	setp.lt.f64 	%p153, %fd129, %fd128;
	mov.f64 	%fd318, %fd317;
	mov.u64 	%rd318, %rd317;
	@%p153 bra 	$L__BB8_105;
	setp.lt.s64 	%p154, %rd317, %rd90;
	selp.f64 	%fd318, %fd317, %fd127, %p154;
	min.s64 	%rd318, %rd317, %rd90;
$L__BB8_105:
	setp.lt.s32 	%p155, %r3, 129;
	mov.f64 	%fd319, %fd318;
	mov.u64 	%rd319, %rd318;
	@%p155 bra 	$L__BB8_109;
	ld.shared.f64 	%fd132, [_ZN6thrust24THRUST_300001_SM_1000_NS8cuda_cub4core6detail5shmemE+72];
	ld.shared.u64 	%rd93, [_ZN6thrust24THRUST_300001_SM_1000_NS8cuda_cub4core6detail5shmemE+80];
	abs.f64 	%fd133, %fd318;
	abs.f64 	%fd134, %fd132;
	setp.lt.f64 	%p156, %fd133, %fd134;
	mov.f64 	%fd319, %fd132;
	mov.u64 	%rd319, %rd93;
	@%p156 bra 	$L__BB8_109;
	setp.lt.f64 	%p157, %fd134, %fd133;
	mov.f64 	%fd319, %fd318;
	mov.u64 	%rd319, %rd318;
	@%p157 bra 	$L__BB8_109;
	setp.lt.s64 	%p158, %rd318, %rd93;
	selp.f64 	%fd319, %fd318, %fd132, %p158;
	min.s64 	%rd319, %rd318, %rd93;
$L__BB8_109:
	setp.lt.s32 	%p159, %r3, 161;
	mov.f64 	%fd320, %fd319;
	mov.u64 	%rd320, %rd319;
	@%p159 bra 	$L__BB8_113;
	ld.shared.f64 	%fd137, [_ZN6thrust24THRUST_300001_SM_1000_NS8cuda_cub4core6detail5shmemE+88];
	ld.shared.u64 	%rd96, [_ZN6thrust24THRUST_300001_SM_1000_NS8cuda_cub4core6detail5shmemE+96];
	abs.f64 	%fd138, %fd319;
	abs.f64 	%fd139, %fd137;
	setp.lt.f64 	%p160, %fd138, %fd139;
	mov.f64 	%fd320, %fd137;
	mov.u64 	%rd320, %rd96;
	@%p160 bra 	$L__BB8_113;
	setp.lt.f64 	%p161, %fd139, %fd138;
	mov.f64 	%fd320, %fd319;
	mov.u64 	%rd320, %rd319;
	@%p161 bra 	$L__BB8_113;
	setp.lt.s64 	%p162, %rd319, %rd96;
	selp.f64 	%fd320, %fd319, %fd137, %p162;
	min.s64 	%rd320, %rd319, %rd96;
$L__BB8_113:
	setp.lt.s32 	%p163, %r3, 193;
	mov.f64 	%fd321, %fd320;
	mov.u64 	%rd321, %rd320;
	@%p163 bra 	$L__BB8_117;
	ld.shared.f64 	%fd142, [_ZN6thrust24THRUST_300001_SM_1000_NS8cuda_cub4core6detail5shmemE+104];
	ld.shared.u64 	%rd99, [_ZN6thrust24THRUST_300001_SM_1000_NS8cuda_cub4core6detail5shmemE+112];
	abs.f64 	%fd143, %fd320;
	abs.f64 	%fd144, %fd142;
	setp.lt.f64 	%p164, %fd143, %fd144;
	mov.f64 	%fd321, %fd142;
	mov.u64 	%rd321, %rd99;
	@%p164 bra 	$L__BB8_117;
	setp.lt.f64 	%p165, %fd144, %fd143;
	mov.f64 	%fd321, %fd320;
	mov.u64 	%rd321, %rd320;
	@%p165 bra 	$L__BB8_117;
	setp.lt.s64 	%p166, %rd320, %rd99;
	selp.f64 	%fd321, %fd320, %fd142, %p166;
	min.s64 	%rd321, %rd320, %rd99;
$L__BB8_117:
	setp.lt.s32 	%p167, %r3, 225;
	mov.u64 	%rd355, %rd321;
	mov.f64 	%fd351, %fd321;
	@%p167 bra 	$L__BB8_208;
	ld.shared.f64 	%fd147, [_ZN6thrust24THRUST_300001_SM_1000_NS8cuda_cub4core6detail5shmemE+120];
	ld.shared.u64 	%rd102, [_ZN6thrust24THRUST_300001_SM_1000_NS8cuda_cub4core6detail5shmemE+128];
	abs.f64 	%fd148, %fd321;
	abs.f64 	%fd149, %fd147;
	setp.lt.f64 	%p168, %fd148, %fd149;
	mov.u64 	%rd355, %rd102;
	mov.f64 	%fd351, %fd147;
	@%p168 bra 	$L__BB8_208;
	setp.lt.f64 	%p169, %fd149, %fd148;
	mov.u64 	%rd355, %rd321;
	mov.f64 	%fd351, %fd321;
	@%p169 bra 	$L__BB8_208;
	setp.lt.s64 	%p170, %rd321, %rd102;
	selp.f64 	%fd351, %fd321, %fd147, %p170;
	min.s64 	%rd355, %rd321, %rd102;
	bra.uni 	$L__BB8_208;
$L__BB8_121:
	mov.u32 	%r20, %tid.x;
	add.s64 	%rd104, %rd196, %rd4;
	cvt.u64.u32 	%rd105, %r20;
	add.s64 	%rd201, %rd105, %rd4;
	cvta.to.global.u64 	%rd202, %rd195;
	shl.b64 	%rd203, %rd201, 3;
	add.s64 	%rd204, %rd202, %rd203;
	ld.global.f64 	%fd274, [%rd204];
	add.s32 	%r36, %r20, 256;
	cvt.u64.u32 	%rd205, %r36;
	ld.global.f64 	%fd275, [%rd204+2048];
	add.s32 	%r37, %r20, 512;
	cvt.u64.u32 	%rd206, %r37;
	ld.global.f64 	%fd276, [%rd204+4096];
	add.s32 	%r38, %r20, 768;
	cvt.u64.u32 	%rd207, %r38;
	ld.global.f64 	%fd277, [%rd204+6144];
	or.b32  	%r39, %r20, 1024;
	cvt.u64.u32 	%rd106, %r39;
	add.s64 	%rd343, %rd104, %rd106;
	ld.global.f64 	%fd339, [%rd204+8192];
	abs.f64 	%fd278, %fd274;
	abs.f64 	%fd279, %fd275;
	setp.geu.f64 	%p2, %fd278, %fd279;
	selp.f64 	%fd280, %fd274, %fd275, %p2;
	selp.b64 	%rd208, %rd105, %rd205, %p2;
	abs.f64 	%fd281, %fd280;
	abs.f64 	%fd282, %fd276;
	setp.geu.f64 	%p3, %fd281, %fd282;
	selp.f64 	%fd283, %fd280, %fd276, %p3;
	selp.b64 	%rd209, %rd208, %rd206, %p3;
	abs.f64 	%fd284, %fd283;
	abs.f64 	%fd285, %fd277;
	setp.geu.f64 	%p4, %fd284, %fd285;
	selp.f64 	%fd152, %fd283, %fd277, %p4;
	selp.b64 	%rd108, %rd209, %rd207, %p4;
	abs.f64 	%fd153, %fd152;
	abs.f64 	%fd154, %fd339;
	setp.lt.f64 	%p5, %fd153, %fd154;
	@%p5 bra 	$L__BB8_123;
	setp.lt.f64 	%p6, %fd154, %fd153;
	setp.lt.u64 	%p7, %rd108, %rd106;
	or.pred  	%p8, %p6, %p7;
	selp.f64 	%fd339, %fd152, %fd339, %p8;
	add.s64 	%rd212, %rd104, %rd108;
	selp.b64 	%rd343, %rd212, %rd343, %p8;
$L__BB8_123:
	setp.le.u64 	%p9, %rd198, %rd5;
	@%p9 bra 	$L__BB8_164;
	setp.ne.s32 	%p10, %r20, 0;
	@%p10 bra 	$L__BB8_126;
	atom.global.add.u64 	%rd213, [%rd1+8], 1280;
	add.s64 	%rd214, %rd213, %rd5;
	st.shared.u64 	[_ZN6thrust24THRUST_300001_SM_1000_NS8cuda_cub4core6detail5shmemE+152], %rd214;
$L__BB8_126:
	bar.sync 	0;
	ld.shared.u64 	%rd331, [_ZN6thrust24THRUST_300001_SM_1000_NS8cuda_cub4core6detail5shmemE+152];
	add.s64 	%rd215, %rd331, 1280;
	setp.gt.s64 	%p11, %rd215, %rd198;
	@%p11 bra 	$L__BB8_141;
	mov.f64 	%fd323, %fd339;
	mov.u64 	%rd324, %rd343;
$L__BB8_128:
	add.s64 	%rd216, %rd331, %rd105;
	cvta.to.global.u64 	%rd217, %rd195;
	shl.b64 	%rd218, %rd216, 3;
	add.s64 	%rd219, %rd217, %rd218;
	add.s64 	%rd325, %rd216, %rd196;
	ld.global.f64 	%fd324, [%rd219];
	add.s64 	%rd326, %rd325, 256;
	ld.global.f64 	%fd325, [%rd219+2048];
	add.s64 	%rd327, %rd325, 512;
	ld.global.f64 	%fd326, [%rd219+4096];
	add.s64 	%rd328, %rd325, 768;
	ld.global.f64 	%fd327, [%rd219+6144];
	add.s64 	%rd343, %rd325, 1024;
	ld.global.f64 	%fd339, [%rd219+8192];
	abs.f64 	%fd163, %fd323;
	abs.f64 	%fd164, %fd324;
	setp.lt.f64 	%p12, %fd163, %fd164;
	@%p12 bra 	$L__BB8_130;
	setp.lt.f64 	%p13, %fd164, %fd163;
	setp.lt.s64 	%p14, %rd324, %rd325;
	or.pred  	%p15, %p13, %p14;
	selp.f64 	%fd324, %fd323, %fd324, %p15;
	selp.b64 	%rd325, %rd324, %rd325, %p15;
$L__BB8_130:
	abs.f64 	%fd167, %fd324;
	abs.f64 	%fd168, %fd325;
	setp.lt.f64 	%p16, %fd167, %fd168;
	@%p16 bra 	$L__BB8_132;
	setp.lt.f64 	%p17, %fd168, %fd167;
	setp.lt.s64 	%p18, %rd325, %rd326;
	or.pred  	%p19, %p17, %p18;
	selp.f64 	%fd325, %fd324, %fd325, %p19;
	selp.b64 	%rd326, %rd325, %rd326, %p19;
$L__BB8_132:
	abs.f64 	%fd171, %fd325;
	abs.f64 	%fd172, %fd326;
	setp.lt.f64 	%p20, %fd171, %fd172;
	@%p20 bra 	$L__BB8_134;
	setp.lt.f64 	%p21, %fd172, %fd171;
	setp.lt.s64 	%p22, %rd326, %rd327;
	or.pred  	%p23, %p21, %p22;
	selp.f64 	%fd326, %fd325, %fd326, %p23;
	selp.b64 	%rd327, %rd326, %rd327, %p23;
$L__BB8_134:
	abs.f64 	%fd175, %fd326;
	abs.f64 	%fd176, %fd327;
	setp.lt.f64 	%p24, %fd175, %fd176;
	@%p24 bra 	$L__BB8_136;
	setp.lt.f64 	%p25, %fd176, %fd175;
	setp.lt.s64 	%p26, %rd327, %rd328;
	or.pred  	%p27, %p25, %p26;
	selp.f64 	%fd327, %fd326, %fd327, %p27;
	selp.b64 	%rd328, %rd327, %rd328, %p27;
$L__BB8_136:
	abs.f64 	%fd179, %fd327;
	abs.f64 	%fd180, %fd339;
	setp.lt.f64 	%p28, %fd179, %fd180;
	@%p28 bra 	$L__BB8_138;
	setp.lt.f64 	%p29, %fd180, %fd179;
	setp.lt.s64 	%p30, %rd328, %rd343;
	or.pred  	%p31, %p29, %p30;
	selp.f64 	%fd339, %fd327, %fd339, %p31;
	selp.b64 	%rd343, %rd328, %rd343, %p31;
$L__BB8_138:
	setp.ne.s32 	%p32, %r20, 0;
	bar.sync 	0;
	@%p32 bra 	$L__BB8_140;
	atom.global.add.u64 	%rd220, [%rd1+8], 1280;
	add.s64 	%rd221, %rd220, %rd5;
	st.shared.u64 	[_ZN6thrust24THRUST_300001_SM_1000_NS8cuda_cub4core6detail5shmemE+152], %rd221;
$L__BB8_140:
	bar.sync 	0;
	ld.shared.u64 	%rd331, [_ZN6thrust24THRUST_300001_SM_1000_NS8cuda_cub4core6detail5shmemE+152];
	add.s64 	%rd222, %rd331, 1280;
	setp.le.s64 	%p33, %rd222, %rd198;
	mov.f64 	%fd323, %fd339;
	mov.u64 	%rd324, %rd343;
	@%p33 bra 	$L__BB8_128;
$L__BB8_141:
	setp.le.s64 	%p34, %rd198, %rd331;
	@%p34 bra 	$L__BB8_164;
	cvt.u32.u64 	%r40, %rd331;
	cvt.u32.u64 	%r41, %rd198;
	sub.s32 	%r21, %r41, %r40;
	setp.ge.s32 	%p35, %r20, %r21;
	@%p35 bra 	$L__BB8_164;
	cvta.to.global.u64 	%rd132, %rd195;
	not.b32 	%r43, %r20;
	add.s32 	%r44, %r43, %r41;
	sub.s32 	%r22, %r44, %r40;
	and.b32  	%r46, %r22, 768;
	setp.eq.s32 	%p36, %r46, 768;
	mov.u32 	%r397, %r20;
	@%p36 bra 	$L__BB8_149;
	add.s64 	%rd224, %rd331, %rd105;
	add.s64 	%rd333, %rd224, %rd196;
	shl.b64 	%rd225, %rd224, 3;
	add.s64 	%rd332, %rd132, %rd225;
	shr.u32 	%r47, %r22, 8;
	add.s32 	%r48, %r47, 1;
	and.b32  	%r49, %r48, 3;
	neg.s32 	%r395, %r49;
	mov.u32 	%r397, %r20;
$L__BB8_145:
	.pragma "nounroll";
	mov.u64 	%rd137, %rd343;
	mov.f64 	%fd184, %fd339;
	ld.global.f64 	%fd185, [%rd332];
	abs.f64 	%fd186, %fd184;
	abs.f64 	%fd187, %fd185;
	setp.lt.f64 	%p37, %fd186, %fd187;
	mov.f64 	%fd339, %fd185;
	mov.u64 	%rd343, %rd333;
	@%p37 bra 	$L__BB8_148;
	setp.lt.f64 	%p38, %fd187, %fd186;
	mov.f64 	%fd339, %fd184;
	mov.u64 	%rd343, %rd137;
	@%p38 bra 	$L__BB8_148;
	setp.lt.s64 	%p39, %rd137, %rd333;
	selp.f64 	%fd339, %fd184, %fd185, %p39;
	min.s64 	%rd343, %rd137, %rd333;
$L__BB8_148:
	add.s32 	%r397, %r397, 256;
	add.s64 	%rd333, %rd333, 256;
	add.s64 	%rd332, %rd332, 2048;
	add.s32 	%r395, %r395, 1;
	setp.ne.s32 	%p40, %r395, 0;
	@%p40 bra 	$L__BB8_145;
$L__BB8_149:
	setp.lt.u32 	%p41, %r22, 768;
	@%p41 bra 	$L__BB8_164;
	add.s32 	%r398, %r397, 512;
$L__BB8_151:
	mov.u32 	%r30, %r398;
	add.s32 	%r50, %r30, -512;
	cvt.u64.u32 	%rd226, %r50;
	add.s64 	%rd227, %rd331, %rd226;
	shl.b64 	%rd228, %rd227, 3;
	add.s64 	%rd145, %rd132, %rd228;
	add.s64 	%rd146, %rd227, %rd196;
	ld.global.f64 	%fd193, [%rd145];
	abs.f64 	%fd194, %fd339;
	abs.f64 	%fd195, %fd193;
	setp.lt.f64 	%p42, %fd194, %fd195;
	mov.f64 	%fd335, %fd193;
	mov.u64 	%rd339, %rd146;
	@%p42 bra 	$L__BB8_154;
	setp.lt.f64 	%p43, %fd195, %fd194;
	mov.f64 	%fd335, %fd339;
	mov.u64 	%rd339, %rd343;
	@%p43 bra 	$L__BB8_154;
	setp.lt.s64 	%p44, %rd343, %rd146;
	selp.f64 	%fd335, %fd339, %fd193, %p44;
	min.s64 	%rd339, %rd343, %rd146;
$L__BB8_154:
	add.s32 	%r51, %r30, -256;
	cvt.u64.u32 	%rd229, %r51;
	add.s64 	%rd230, %rd331, %rd229;
	add.s64 	%rd149, %rd230, %rd196;
	ld.global.f64 	%fd198, [%rd145+2048];
	abs.f64 	%fd199, %fd335;
	abs.f64 	%fd200, %fd198;
	setp.lt.f64 	%p45, %fd199, %fd200;
	mov.f64 	%fd336, %fd198;
	mov.u64 	%rd340, %rd149;
	@%p45 bra 	$L__BB8_157;
	setp.lt.f64 	%p46, %fd200, %fd199;
	mov.f64 	%fd336, %fd335;
	mov.u64 	%rd340, %rd339;
	@%p46 bra 	$L__BB8_157;
	setp.lt.s64 	%p47, %rd339, %rd149;
	selp.f64 	%fd336, %fd335, %fd198, %p47;
	min.s64 	%rd340, %rd339, %rd149;
$L__BB8_157:
	cvt.u64.u32 	%rd231, %r30;
	add.s64 	%rd232, %rd331, %rd231;
	add.s64 	%rd152, %rd232, %rd196;
	ld.global.f64 	%fd203, [%rd145+4096];
	abs.f64 	%fd204, %fd336;
	abs.f64 	%fd205, %fd203;
	setp.lt.f64 	%p48, %fd204, %fd205;
	mov.f64 	%fd337, %fd203;
	mov.u64 	%rd341, %rd152;
	@%p48 bra 	$L__BB8_160;
	setp.lt.f64 	%p49, %fd205, %fd204;
	mov.f64 	%fd337, %fd336;
	mov.u64 	%rd341, %rd340;
	@%p49 bra 	$L__BB8_160;
	setp.lt.s64 	%p50, %rd340, %rd152;
	selp.f64 	%fd337, %fd336, %fd203, %p50;
	min.s64 	%rd341, %rd340, %rd152;
$L__BB8_160:
	add.s32 	%r52, %r30, 256;
	cvt.u64.u32 	%rd233, %r52;
	add.s64 	%rd234, %rd331, %rd233;
	add.s64 	%rd155, %rd234, %rd196;
	ld.global.f64 	%fd208, [%rd145+6144];
	abs.f64 	%fd209, %fd337;
	abs.f64 	%fd210, %fd208;
	setp.lt.f64 	%p51, %fd209, %fd210;
	mov.f64 	%fd339, %fd208;
	mov.u64 	%rd343, %rd155;
	@%p51 bra 	$L__BB8_163;
	setp.lt.f64 	%p52, %fd210, %fd209;
	mov.f64 	%fd339, %fd337;
	mov.u64 	%rd343, %rd341;
	@%p52 bra 	$L__BB8_163;
	setp.lt.s64 	%p53, %rd341, %rd155;
	selp.f64 	%fd339, %fd337, %fd208, %p53;
	min.s64 	%rd343, %rd341, %rd155;
$L__BB8_163:
	add.s32 	%r398, %r30, 1024;
	add.s32 	%r53, %r30, 512;
	setp.lt.s32 	%p54, %r53, %r21;
	@%p54 bra 	$L__BB8_151;
$L__BB8_164:
	// begin inline asm
	mov.u32 %r54, %laneid;
	// end inline asm
	mov.b64 	%rd235, %fd339;
	mov.b64 	{%r56, %r61}, %rd235;
	mov.b32 	%r72, 1;
	mov.b32 	%r73, 31;
	mov.b32 	%r74, -1;
	// begin inline asm
	shfl.sync.down.b32 %r55, %r56, %r72, %r73, %r74;
	// end inline asm
	// begin inline asm
	shfl.sync.down.b32 %r60, %r61, %r72, %r73, %r74;
	// end inline asm
	mov.b64 	%rd236, {%r55, %r60};
	mov.b64 	%fd214, %rd236;
	mov.b64 	{%r66, %r71}, %rd343;
	// begin inline asm
	shfl.sync.down.b32 %r65, %r66, %r72, %r73, %r74;
	// end inline asm
	// begin inline asm
	shfl.sync.down.b32 %r70, %r71, %r72, %r73, %r74;
	// end inline asm
	mov.b64 	%rd159, {%r65, %r70};
	setp.gt.s32 	%p55, %r54, 30;
	mov.f64 	%fd340, %fd339;
	mov.u64 	%rd344, %rd343;
	@%p55 bra 	$L__BB8_168;
	abs.f64 	%fd215, %fd339;
	abs.f64 	%fd216, %fd214;
	setp.lt.f64 	%p56, %fd215, %fd216;
	mov.f64 	%fd340, %fd214;
	mov.u64 	%rd344, %rd159;
	@%p56 bra 	$L__BB8_168;
	setp.lt.f64 	%p57, %fd216, %fd215;
	mov.f64 	%fd340, %fd339;
	mov.u64 	%rd344, %rd343;
	@%p57 bra 	$L__BB8_168;
	setp.lt.s64 	%p58, %rd343, %rd159;
	selp.f64 	%fd340, %fd339, %fd214, %p58;
	min.s64 	%rd344, %rd343, %rd159;
$L__BB8_168:
	mov.b64 	%rd237, %fd340;
	mov.b64 	{%r76, %r81}, %rd237;
	mov.b32 	%r92, 2;
	mov.b32 	%r93, 31;
	mov.b32 	%r94, -1;
	// begin inline asm
	shfl.sync.down.b32 %r75, %r76, %r92, %r93, %r94;
	// end inline asm
	// begin inline asm
	shfl.sync.down.b32 %r80, %r81, %r92, %r93, %r94;
	// end inline asm
	mov.b64 	%rd238, {%r75, %r80};
	mov.b64 	%fd219, %rd238;
	mov.b64 	{%r86, %r91}, %rd344;
	// begin inline asm
	shfl.sync.down.b32 %r85, %r86, %r92, %r93, %r94;
	// end inline asm
	// begin inline asm
	shfl.sync.down.b32 %r90, %r91, %r92, %r93, %r94;
	// end inline asm
	mov.b64 	%rd162, {%r85, %r90};
	setp.gt.s32 	%p59, %r54, 29;
	mov.f64 	%fd341, %fd340;
	mov.u64 	%rd345, %rd344;
	@%p59 bra 	$L__BB8_172;
	abs.f64 	%fd220, %fd340;
	abs.f64 	%fd221, %fd219;
	setp.lt.f64 	%p60, %fd220, %fd221;
	mov.f64 	%fd341, %fd219;
	mov.u64 	%rd345, %rd162;
	@%p60 bra 	$L__BB8_172;
	setp.lt.f64 	%p61, %fd221, %fd220;
	mov.f64 	%fd341, %fd340;
	mov.u64 	%rd345, %rd344;
	@%p61 bra 	$L__BB8_172;
	setp.lt.s64 	%p62, %rd344, %rd162;
	selp.f64 	%fd341, %fd340, %fd219, %p62;
	min.s64 	%rd345, %rd344, %rd162;
$L__BB8_172:
	mov.b64 	%rd239, %fd341;
	mov.b64 	{%r96, %r101}, %rd239;
	mov.b32 	%r112, 4;
	mov.b32 	%r113, 31;
	mov.b32 	%r114, -1;
	// begin inline asm
	shfl.sync.down.b32 %r95, %r96, %r112, %r113, %r114;
	// end inline asm
	// begin inline asm
	shfl.sync.down.b32 %r100, %r101, %r112, %r113, %r114;
	// end inline asm
	mov.b64 	%rd240, {%r95, %r100};
	mov.b64 	%fd224, %rd240;
	mov.b64 	{%r106, %r111}, %rd345;
	// begin inline asm
	shfl.sync.down.b32 %r105, %r106, %r112, %r113, %r114;
	// end inline asm
	// begin inline asm
	shfl.sync.down.b32 %r110, %r111, %r112, %r113, %r114;
	// end inline asm
	mov.b64 	%rd165, {%r105, %r110};
	setp.gt.s32 	%p63, %r54, 27;
	mov.f64 	%fd342, %fd341;
	mov.u64 	%rd346, %rd345;
	@%p63 bra 	$L__BB8_176;
	abs.f64 	%fd225, %fd341;
	abs.f64 	%fd226, %fd224;
	setp.lt.f64 	%p64, %fd225, %fd226;
	mov.f64 	%fd342, %fd224;
	mov.u64 	%rd346, %rd165;
	@%p64 bra 	$L__BB8_176;
	setp.lt.f64 	%p65, %fd226, %fd225;
	mov.f64 	%fd342, %fd341;
	mov.u64 	%rd346, %rd345;
	@%p65 bra 	$L__BB8_176;
	setp.lt.s64 	%p66, %rd345, %rd165;
	selp.f64 	%fd342, %fd341, %fd224, %p66;
	min.s64 	%rd346, %rd345, %rd165;
$L__BB8_176:
	mov.b64 	%rd241, %fd342;
	mov.b64 	{%r116, %r121}, %rd241;
	mov.b32 	%r132, 8;
	mov.b32 	%r133, 31;
	mov.b32 	%r134, -1;
	// begin inline asm
	shfl.sync.down.b32 %r115, %r116, %r132, %r133, %r134;
	// end inline asm
	// begin inline asm
	shfl.sync.down.b32 %r120, %r121, %r132, %r133, %r134;
	// end inline asm
	mov.b64 	%rd242, {%r115, %r120};
	mov.b64 	%fd229, %rd242;
	mov.b64 	{%r126, %r131}, %rd346;
	// begin inline asm
	shfl.sync.down.b32 %r125, %r126, %r132, %r133, %r134;
	// end inline asm
	// begin inline asm
	shfl.sync.down.b32 %r130, %r131, %r132, %r133, %r134;
	// end inline asm
	mov.b64 	%rd168, {%r125, %r130};
	setp.gt.s32 	%p67, %r54, 23;
	mov.f64 	%fd343, %fd342;
	mov.u64 	%rd347, %rd346;
	@%p67 bra 	$L__BB8_180;
	abs.f64 	%fd230, %fd342;
	abs.f64 	%fd231, %fd229;
	setp.lt.f64 	%p68, %fd230, %fd231;
	mov.f64 	%fd343, %fd229;
	mov.u64 	%rd347, %rd168;
	@%p68 bra 	$L__BB8_180;
	setp.lt.f64 	%p69, %fd231, %fd230;
	mov.f64 	%fd343, %fd342;
	mov.u64 	%rd347, %rd346;
	@%p69 bra 	$L__BB8_180;
	setp.lt.s64 	%p70, %rd346, %rd168;
	selp.f64 	%fd343, %fd342, %fd229, %p70;
	min.s64 	%rd347, %rd346, %rd168;
$L__BB8_180:
	mov.b64 	%rd243, %fd343;
	mov.b64 	{%r136, %r141}, %rd243;
	mov.b32 	%r152, 16;
	mov.b32 	%r153, 31;
	mov.b32 	%r154, -1;
	// begin inline asm
	shfl.sync.down.b32 %r135, %r136, %r152, %r153, %r154;
	// end inline asm
	// begin inline asm
	shfl.sync.down.b32 %r140, %r141, %r152, %r153, %r154;
	// end inline asm
	mov.b64 	%rd244, {%r135, %r140};
	mov.b64 	%fd234, %rd244;
	mov.b64 	{%r146, %r151}, %rd347;
	// begin inline asm
	shfl.sync.down.b32 %r145, %r146, %r152, %r153, %r154;
	// end inline asm
	// begin inline asm
	shfl.sync.down.b32 %r150, %r151, %r152, %r153, %r154;
	// end inline asm
	mov.b64 	%rd171, {%r145, %r150};
	setp.gt.s32 	%p71, %r54, 15;
	mov.f64 	%fd351, %fd343;
	mov.u64 	%rd355, %rd347;
	@%p71 bra 	$L__BB8_184;
	abs.f64 	%fd235, %fd343;
	abs.f64 	%fd236, %fd234;
	setp.lt.f64 	%p72, %fd235, %fd236;
	mov.f64 	%fd351, %fd234;
	mov.u64 	%rd355, %rd171;
	@%p72 bra 	$L__BB8_184;
	setp.lt.f64 	%p73, %fd236, %fd235;
	mov.f64 	%fd351, %fd343;
	mov.u64 	%rd355, %rd347;
	@%p73 bra 	$L__BB8_184;
	setp.lt.s64 	%p74, %rd347, %rd171;
	selp.f64 	%fd351, %fd343, %fd234, %p74;
	min.s64 	%rd355, %rd347, %rd171;
$L__BB8_184:
	setp.ne.s32 	%p75, %r54, 0;
	@%p75 bra 	$L__BB8_186;
	shr.u32 	%r155, %r20, 1;
	and.b32  	%r156, %r155, 496;
	mov.u32 	%r157, _ZN6thrust24THRUST_300001_SM_1000_NS8cuda_cub4core6detail5shmemE;
	add.s32 	%r158, %r157, %r156;
	st.shared.f64 	[%r158+8], %fd351;
	st.shared.u64 	[%r158+16], %rd355;
$L__BB8_186:
	bar.sync 	0;
	setp.ne.s32 	%p76, %r20, 0;
	@%p76 bra 	$L__BB8_208;
	ld.shared.f64 	%fd239, [_ZN6thrust24THRUST_300001_SM_1000_NS8cuda_cub4core6detail5shmemE+24];
	ld.shared.u64 	%rd174, [_ZN6thrust24THRUST_300001_SM_1000_NS8cuda_cub4core6detail5shmemE+32];
	abs.f64 	%fd240, %fd351;
	abs.f64 	%fd241, %fd239;
	setp.lt.f64 	%p77, %fd240, %fd241;
	mov.f64 	%fd345, %fd239;
	mov.u64 	%rd349, %rd174;
	@%p77 bra 	$L__BB8_190;
	setp.lt.f64 	%p78, %fd241, %fd240;
	mov.f64 	%fd345, %fd351;
	mov.u64 	%rd349, %rd355;
	@%p78 bra 	$L__BB8_190;
	setp.lt.s64 	%p79, %rd355, %rd174;
	selp.f64 	%fd345, %fd351, %fd239, %p79;
	min.s64 	%rd349, %rd355, %rd174;
$L__BB8_190:
	ld.shared.f64 	%fd244, [_ZN6thrust24THRUST_300001_SM_1000_NS8cuda_cub4core6detail5shmemE+40];
	ld.shared.u64 	%rd177, [_ZN6thrust24THRUST_300001_SM_1000_NS8cuda_cub4core6detail5shmemE+48];
	abs.f64 	%fd245, %fd345;
	abs.f64 	%fd246, %fd244;
	setp.lt.f64 	%p80, %fd245, %fd246;
	mov.f64 	%fd346, %fd244;
	mov.u64 	%rd350, %rd177;
	@%p80 bra 	$L__BB8_193;
	setp.lt.f64 	%p81, %fd246, %fd245;
	mov.f64 	%fd346, %fd345;
	mov.u64 	%rd350, %rd349;
	@%p81 bra 	$L__BB8_193;
	setp.lt.s64 	%p82, %rd349, %rd177;
	selp.f64 	%fd346, %fd345, %fd244, %p82;
	min.s64 	%rd350, %rd349, %rd177;
$L__BB8_193:
	ld.shared.f64 	%fd249, [_ZN6thrust24THRUST_300001_SM_1000_NS8cuda_cub4core6detail5shmemE+56];
	ld.shared.u64 	%rd180, [_ZN6thrust24THRUST_300001_SM_1000_NS8cuda_cub4core6detail5shmemE+64];
	abs.f64 	%fd250, %fd346;
	abs.f64 	%fd251, %fd249;
	setp.lt.f64 	%p83, %fd250, %fd251;
	mov.f64 	%fd347, %fd249;
	mov.u64 	%rd351, %rd180;
	@%p83 bra 	$L__BB8_196;
	setp.lt.f64 	%p84, %fd251, %fd250;
	mov.f64 	%fd347, %fd346;
	mov.u64 	%rd351, %rd350;
	@%p84 bra 	$L__BB8_196;
	setp.lt.s64 	%p85, %rd350, %rd180;
	selp.f64 	%fd347, %fd346, %fd249, %p85;
	min.s64 	%rd351, %rd350, %rd180;
$L__BB8_196:
	ld.shared.f64 	%fd254, [_ZN6thrust24THRUST_300001_SM_1000_NS8cuda_cub4core6detail5shmemE+72];
	ld.shared.u64 	%rd183, [_ZN6thrust24THRUST_300001_SM_1000_NS8cuda_cub4core6detail5shmemE+80];
	abs.f64 	%fd255, %fd347;
	abs.f64 	%fd256, %fd254;
	setp.lt.f64 	%p86, %fd255, %fd256;
	mov.f64 	%fd348, %fd254;
	mov.u64 	%rd352, %rd183;
	@%p86 bra 	$L__BB8_199;
	setp.lt.f64 	%p87, %fd256, %fd255;
	mov.f64 	%fd348, %fd347;
	mov.u64 	%rd352, %rd351;
	@%p87 bra 	$L__BB8_199;
	setp.lt.s64 	%p88, %rd351, %rd183;
	selp.f64 	%fd348, %fd347, %fd254, %p88;
	min.s64 	%rd352, %rd351, %rd183;
$L__BB8_199:
	ld.shared.f64 	%fd259, [_ZN6thrust24THRUST_300001_SM_1000_NS8cuda_cub4core6detail5shmemE+88];
	ld.shared.u64 	%rd186, [_ZN6thrust24THRUST_300001_SM_1000_NS8cuda_cub4core6detail5shmemE+96];
	abs.f64 	%fd260, %fd348;
	abs.f64 	%fd261, %fd259;
	setp.lt.f64 	%p89, %fd260, %fd261;
	mov.f64 	%fd349, %fd259;
	mov.u64 	%rd353, %rd186;
	@%p89 bra 	$L__BB8_202;
	setp.lt.f64 	%p90, %fd261, %fd260;
	mov.f64 	%fd349, %fd348;
	mov.u64 	%rd353, %rd352;
	@%p90 bra 	$L__BB8_202;
	setp.lt.s64 	%p91, %rd352, %rd186;
	selp.f64 	%fd349, %fd348, %fd259, %p91;
	min.s64 	%rd353, %rd352, %rd186;
$L__BB8_202:
	ld.shared.f64 	%fd264, [_ZN6thrust24THRUST_300001_SM_1000_NS8cuda_cub4core6detail5shmemE+104];
	ld.shared.u64 	%rd189, [_ZN6thrust24THRUST_300001_SM_1000_NS8cuda_cub4core6detail5shmemE+112];
	abs.f64 	%fd265, %fd349;
	abs.f64 	%fd266, %fd264;
	setp.lt.f64 	%p92, %fd265, %fd266;
	mov.f64 	%fd350, %fd264;
	mov.u64 	%rd354, %rd189;
	@%p92 bra 	$L__BB8_205;
	setp.lt.f64 	%p93, %fd266, %fd265;
	mov.f64 	%fd350, %fd349;
	mov.u64 	%rd354, %rd353;
	@%p93 bra 	$L__BB8_205;
	setp.lt.s64 	%p94, %rd353, %rd189;
	selp.f64 	%fd350, %fd349, %fd264, %p94;
	min.s64 	%rd354, %rd353, %rd189;
$L__BB8_205:
	ld.shared.f64 	%fd269, [_ZN6thrust24THRUST_300001_SM_1000_NS8cuda_cub4core6detail5shmemE+120];
	ld.shared.u64 	%rd192, [_ZN6thrust24THRUST_300001_SM_1000_NS8cuda_cub4core6detail5shmemE+128];
	abs.f64 	%fd270, %fd350;
	abs.f64 	%fd271, %fd269;
	setp.lt.f64 	%p95, %fd270, %fd271;
	mov.u64 	%rd355, %rd192;
	mov.f64 	%fd351, %fd269;
	@%p95 bra 	$L__BB8_208;
	setp.lt.f64 	%p96, %fd271, %fd270;
	mov.u64 	%rd355, %rd354;
	mov.f64 	%fd351, %fd350;
	@%p96 bra 	$L__BB8_208;
	setp.lt.s64 	%p97, %rd354, %rd192;
	selp.f64 	%fd351, %fd350, %fd269, %p97;
	min.s64 	%rd355, %rd354, %rd192;
$L__BB8_208:
	mov.u32 	%r389, %tid.x;
	setp.ne.s32 	%p214, %r389, 0;
	@%p214 bra 	$L__BB8_210;
	ld.param.u64 	%rd286, [_ZN6thrust24THRUST_300001_SM_1000_NS8cuda_cub4core6detail13_kernel_agentINS1_8__reduce11ReduceAgentINS0_12zip_iteratorIN4cuda3std3__45tupleIJNS0_10device_ptrI2elEENS0_17counting_iteratorIlNS0_11use_defaultESG_SG_EEEEEEEPNSB_IJSD_lEEESK_lNS1_9__extrema9arg_max_fISD_l10comparatorEEEEJSJ_SL_lN3cub18CUB_300001_SM_100013GridEvenShareIlEENSS_9GridQueueIyEESP_EEEvDpT0__param_1];
	cvta.to.global.u64 	%rd283, %rd286;
	mul.wide.u32 	%rd284, %r1, 16;
	add.s64 	%rd285, %rd283, %rd284;
	st.global.f64 	[%rd285], %fd351;
	st.global.u64 	[%rd285+8], %rd355;
$L__BB8_210:
	ret;

}
	// .globl	_ZN6thrust24THRUST_300001_SM_1000_NS8cuda_cub4core6detail13_kernel_agentINS1_8__reduce10DrainAgentIlEEJN3cub18CUB_300001_SM_10009GridQueueIyEElEEEvDpT0_
.visible .entry _ZN6thrust24THRUST_300001_SM_1000_NS8cuda_cub4core6detail13_kernel_agentINS1_8__reduce10DrainAgentIlEEJN3cub18CUB_300001_SM_10009GridQueueIyEElEEEvDpT0_(
	.param .align 8 .b8 _ZN6thrust24THRUST_300001_SM_1000_NS8cuda_cub4core6detail13_kernel_agentINS1_8__reduce10DrainAgentIlEEJN3cub18CUB_300001_SM_10009GridQueueIyEElEEEvDpT0__param_0[8],
	.param .u64 _ZN6thrust24THRUST_300001_SM_1000_NS8cuda_cub4core6detail13_kernel_agentINS1_8__reduce10DrainAgentIlEEJN3cub18CUB_300001_SM_10009GridQueueIyEElEEEvDpT0__param_1
)
.maxntid 1
{
	.reg .b64 	%rd<5>;

	ld.param.u64 	%rd1, [_ZN6thrust24THRUST_300001_SM_1000_NS8cuda_cub4core6detail13_kernel_agentINS1_8__reduce10DrainAgentIlEEJN3cub18CUB_300001_SM_10009GridQueueIyEElEEEvDpT0__param_0];
	ld.param.u64 	%rd2, [_ZN6thrust24THRUST_300001_SM_1000_NS8cuda_cub4core6detail13_kernel_agentINS1_8__reduce10DrainAgentIlEEJN3cub18CUB_300001_SM_10009GridQueueIyEElEEEvDpT0__param_1];
	cvta.to.global.u64 	%rd3, %rd1;
	st.global.u64 	[%rd3], %rd2;
	mov.b64 	%rd4, 0;
	st.global.u64 	[%rd3+8], %rd4;
	ret;

}
	// .globl	_ZN6thrust24THRUST_300001_SM_1000_NS8cuda_cub4core6detail13_kernel_agentINS1_8__reduce11ReduceAgentIPN4cuda3std3__45tupleIJ2ellEEESD_SC_lNS1_9__extrema9arg_max_fISB_l10comparatorEEEEJSD_SD_iSH_EEEvDpT0_
.visible .entry _ZN6thrust24THRUST_300001_SM_1000_NS8cuda_cub4core6detail13_kernel_agentINS1_8__reduce11ReduceAgentIPN4cuda3std3__45tupleIJ2ellEEESD_SC_lNS1_9__extrema9arg_max_fISB_l10comparatorEEEEJSD_SD_iSH_EEEvDpT0_(
	.param .u64 .ptr .align 1 _ZN6thrust24THRUST_300001_SM_1000_NS8cuda_cub4core6detail13_kernel_agentINS1_8__reduce11ReduceAgentIPN4cuda3std3__45tupleIJ2ellEEESD_SC_lNS1_9__extrema9arg_max_fISB_l10comparatorEEEEJSD_SD_iSH_EEEvDpT0__param_0,
	.param .u64 .ptr .align 1 _ZN6thrust24THRUST_300001_SM_1000_NS8cuda_cub4core6detail13_kernel_agentINS1_8__reduce11ReduceAgentIPN4cuda3std3__45tupleIJ2ellEEESD_SC_lNS1_9__extrema9arg_max_fISB_l10comparatorEEEEJSD_SD_iSH_EEEvDpT0__param_1,
	.param .u32 _ZN6thrust24THRUST_300001_SM_1000_NS8cuda_cub4core6detail13_kernel_agentINS1_8__reduce11ReduceAgentIPN4cuda3std3__45tupleIJ2ellEEESD_SC_lNS1_9__extrema9arg_max_fISB_l10comparatorEEEEJSD_SD_iSH_EEEvDpT0__param_2,
	.param .align 1 .b8 _ZN6thrust24THRUST_300001_SM_1000_NS8cuda_cub4core6detail13_kernel_agentINS1_8__reduce11ReduceAgentIPN4cuda3std3__45tupleIJ2ellEEESD_SC_lNS1_9__extrema9arg_max_fISB_l10comparatorEEEEJSD_SD_iSH_EEEvDpT0__param_3[1]
)
.maxntid 256
{
	.reg .pred 	%p<264>;
	.reg .b32 	%r<374>;
	.reg .b64 	%rd<509>;
	.reg .b64 	%fd<423>;

	ld.param.u64 	%rd236, [_ZN6thrust24THRUST_300001_SM_1000_NS8cuda_cub4core6detail13_kernel_agentINS1_8__reduce11ReduceAgentIPN4cuda3std3__45tupleIJ2ellEEESD_SC_lNS1_9__extrema9arg_max_fISB_l10comparatorEEEEJSD_SD_iSH_EEEvDpT0__param_0];
	ld.param.u32 	%r29, [_ZN6thrust24THRUST_300001_SM_1000_NS8cuda_cub4core6detail13_kernel_agentINS1_8__reduce11ReduceAgentIPN4cuda3std3__45tupleIJ2ellEEESD_SC_lNS1_9__extrema9arg_max_fISB_l10comparatorEEEEJSD_SD_iSH_EEEvDpT0__param_2];
	cvt.s64.s32 	%rd1, %r29;
	setp.eq.s32 	%p1, %r29, 0;
	@%p1 bra 	$L__BB10_234;
	setp.gt.s32 	%p2, %r29, 1279;
	@%p2 bra 	$L__BB10_121;
	mov.u32 	%r1, %tid.x;
	setp.ge.s32 	%p147, %r1, %r29;
	mov.f64 	%fd354, 0d0000000000000000;
	mov.b64 	%rd432, 0;
	mov.u32 	%r368, %r1;
	@%p147 bra 	$L__BB10_4;
	mul.wide.u32 	%rd376, %r1, 16;
	add.s64 	%rd373, %rd236, %rd376;
	// begin inline asm
	ld.global.nc.u64 %rd372, [%rd373];
	// end inline asm
	add.s64 	%rd375, %rd373, 8;
	// begin inline asm
	ld.global.nc.u64 %rd432, [%rd375];
	// end inline asm
	mov.b64 	%fd354, %rd372;
	add.s32 	%r368, %r1, 256;
$L__BB10_4:
	setp.ge.s32 	%p148, %r368, %r29;
	@%p148 bra 	$L__BB10_25;
	not.b32 	%r141, %r368;
	add.s32 	%r4, %r29, %r141;
	and.b32  	%r142, %r4, 768;
	setp.eq.s32 	%p149, %r142, 768;
	@%p149 bra 	$L__BB10_11;
	mul.wide.u32 	%rd378, %r368, 16;
	add.s64 	%rd423, %rd236, %rd378;
	shr.u32 	%r143, %r4, 8;
	add.s32 	%r144, %r143, 1;
	and.b32  	%r145, %r144, 3;
	neg.s32 	%r366, %r145;
$L__BB10_7:
	.pragma "nounroll";
	mov.u64 	%rd6, %rd432;
	mov.f64 	%fd3, %fd354;
	// begin inline asm
	ld.global.nc.u64 %rd379, [%rd423];
	// end inline asm
	add.s64 	%rd382, %rd423, 8;
	// begin inline asm
	ld.global.nc.u64 %rd381, [%rd382];
	// end inline asm
	mov.b64 	%fd4, %rd379;
	abs.f64 	%fd5, %fd3;
	abs.f64 	%fd6, %fd4;
	setp.lt.f64 	%p150, %fd5, %fd6;
	mov.u64 	%rd432, %rd381;
	mov.f64 	%fd354, %fd4;
	@%p150 bra 	$L__BB10_10;
	setp.lt.f64 	%p151, %fd6, %fd5;
	mov.u64 	%rd432, %rd6;
	mov.f64 	%fd354, %fd3;
	@%p151 bra 	$L__BB10_10;
	setp.lt.s64 	%p152, %rd6, %rd381;
	min.s64 	%rd432, %rd6, %rd381;
	selp.f64 	%fd354, %fd3, %fd4, %p152;
$L__BB10_10:
	add.s32 	%r368, %r368, 256;
	add.s64 	%rd423, %rd423, 4096;
	add.s32 	%r366, %r366, 1;
	setp.ne.s32 	%p153, %r366, 0;
	@%p153 bra 	$L__BB10_7;
$L__BB10_11:
	setp.lt.u32 	%p154, %r4, 768;
	@%p154 bra 	$L__BB10_25;
$L__BB10_12:
	mul.wide.s32 	%rd387, %r368, 16;
	add.s64 	%rd384, %rd236, %rd387;
	// begin inline asm
	ld.global.nc.u64 %rd383, [%rd384];
	// end inline asm
	add.s64 	%rd386, %rd384, 8;
	// begin inline asm
	ld.global.nc.u64 %rd385, [%rd386];
	// end inline asm
	mov.b64 	%fd12, %rd383;
	abs.f64 	%fd13, %fd354;
	abs.f64 	%fd14, %fd12;
	setp.lt.f64 	%p155, %fd13, %fd14;
	mov.u64 	%rd429, %rd385;
	mov.f64 	%fd351, %fd12;
	@%p155 bra 	$L__BB10_15;
	setp.lt.f64 	%p156, %fd14, %fd13;
	mov.u64 	%rd429, %rd432;
	mov.f64 	%fd351, %fd354;
	@%p156 bra 	$L__BB10_15;
	setp.lt.s64 	%p157, %rd432, %rd385;
	min.s64 	%rd429, %rd432, %rd385;
	selp.f64 	%fd351, %fd354, %fd12, %p157;
$L__BB10_15:
	add.s64 	%rd389, %rd384, 4096;
	// begin inline asm
	ld.global.nc.u64 %rd388, [%rd389];
	// end inline asm
	add.s64 	%rd391, %rd384, 4104;
	// begin inline asm
	ld.global.nc.u64 %rd390, [%rd391];
	// end inline asm
	mov.b64 	%fd17, %rd388;
	abs.f64 	%fd18, %fd351;
	abs.f64 	%fd19, %fd17;
	setp.lt.f64 	%p158, %fd18, %fd19;
	mov.u64 	%rd430, %rd390;
	mov.f64 	%fd352, %fd17;
	@%p158 bra 	$L__BB10_18;
	setp.lt.f64 	%p159, %fd19, %fd18;
	mov.u64 	%rd430, %rd429;
	mov.f64 	%fd352, %fd351;
	@%p159 bra 	$L__BB10_18;
	setp.lt.s64 	%p160, %rd429, %rd390;
	min.s64 	%rd430, %rd429, %rd390;
	selp.f64 	%fd352, %fd351, %fd17, %p160;
$L__BB10_18:
	add.s64 	%rd393, %rd384, 8192;
	// begin inline asm
	ld.global.nc.u64 %rd392, [%rd393];
	// end inline asm
	add.s64 	%rd395, %rd384, 8200;
	// begin inline asm
	ld.global.nc.u64 %rd394, [%rd395];
	// end inline asm
	mov.b64 	%fd22, %rd392;
	abs.f64 	%fd23, %fd352;
	abs.f64 	%fd24, %fd22;
	setp.lt.f64 	%p161, %fd23, %fd24;
	mov.u64 	%rd431, %rd394;
	mov.f64 	%fd353, %fd22;
	@%p161 bra 	$L__BB10_21;
	setp.lt.f64 	%p162, %fd24, %fd23;
	mov.u64 	%rd431, %rd430;
	mov.f64 	%fd353, %fd352;
	@%p162 bra 	$L__BB10_21;
	setp.lt.s64 	%p163, %rd430, %rd394;
	min.s64 	%rd431, %rd430, %rd394;
	selp.f64 	%fd353, %fd352, %fd22, %p163;
$L__BB10_21:
	add.s64 	%rd397, %rd384, 12288;
	// begin inline asm
	ld.global.nc.u64 %rd396, [%rd397];
	// end inline asm
	add.s64 	%rd399, %rd384, 12296;
	// begin inline asm
	ld.global.nc.u64 %rd398, [%rd399];
	// end inline asm
	mov.b64 	%fd27, %rd396;
	abs.f64 	%fd28, %fd353;
	abs.f64 	%fd29, %fd27;
	setp.lt.f64 	%p164, %fd28, %fd29;
	mov.u64 	%rd432, %rd398;
	mov.f64 	%fd354, %fd27;
	@%p164 bra 	$L__BB10_24;
	setp.lt.f64 	%p165, %fd29, %fd28;
	mov.u64 	%rd432, %rd431;
	mov.f64 	%fd354, %fd353;
	@%p165 bra 	$L__BB10_24;
	setp.lt.s64 	%p166, %rd431, %rd398;
	min.s64 	%rd432, %rd431, %rd398;
	selp.f64 	%fd354, %fd353, %fd27, %p166;
$L__BB10_24:
	add.s32 	%r368, %r368, 1024;
	setp.lt.s32 	%p167, %r368, %r29;
	@%p167 bra 	$L__BB10_12;
$L__BB10_25:
	setp.lt.s32 	%p168, %r29, 256;
	@%p168 bra 	$L__BB10_70;
	// begin inline asm
	mov.u32 %r259, %laneid;
	// end inline asm
	mov.b64 	%rd410, %fd354;
	mov.b64 	{%r261, %r266}, %rd410;
	mov.b32 	%r277, 1;
	mov.b32 	%r278, 31;
	mov.b32 	%r279, -1;
	// begin inline asm
	shfl.sync.down.b32 %r260, %r261, %r277, %r278, %r279;
	// end inline asm
	// begin inline asm
	shfl.sync.down.b32 %r265, %r266, %r277, %r278, %r279;
	// end inline asm
	mov.b64 	%rd411, {%r260, %r265};
	mov.b64 	%fd33, %rd411;
	mov.b64 	{%r271, %r276}, %rd432;
	// begin inline asm
	shfl.sync.down.b32 %r270, %r271, %r277, %r278, %r279;
	// end inline asm
	// begin inline asm
	shfl.sync.down.b32 %r275, %r276, %r277, %r278, %r279;
	// end inline asm
	mov.b64 	%rd28, {%r270, %r275};
	setp.gt.s32 	%p220, %r259, 30;
	mov.u64 	%rd434, %rd432;
	mov.f64 	%fd356, %fd354;
	@%p220 bra 	$L__BB10_30;
	abs.f64 	%fd34, %fd354;
	abs.f64 	%fd35, %fd33;
	setp.lt.f64 	%p221, %fd34, %fd35;
	mov.u64 	%rd434, %rd28;
	mov.f64 	%fd356, %fd33;
	@%p221 bra 	$L__BB10_30;
	setp.lt.f64 	%p222, %fd35, %fd34;
	mov.u64 	%rd434, %rd432;
	mov.f64 	%fd356, %fd354;
	@%p222 bra 	$L__BB10_30;
	setp.lt.s64 	%p223, %rd432, %rd28;
	min.s64 	%rd434, %rd432, %rd28;
	selp.f64 	%fd356, %fd354, %fd33, %p223;
$L__BB10_30:
	mov.b64 	%rd412, %fd356;
	mov.b64 	{%r281, %r286}, %rd412;
	mov.b32 	%r297, 2;
	mov.b32 	%r298, 31;
	mov.b32 	%r299, -1;
	// begin inline asm
	shfl.sync.down.b32 %r280, %r281, %r297, %r298, %r299;
	// end inline asm
	// begin inline asm
	shfl.sync.down.b32 %r285, %r286, %r297, %r298, %r299;
	// end inline asm
	mov.b64 	%rd413, {%r280, %r285};
	mov.b64 	%fd38, %rd413;
	mov.b64 	{%r291, %r296}, %rd434;
	// begin inline asm
	shfl.sync.down.b32 %r290, %r291, %r297, %r298, %r299;
	// end inline asm
	// begin inline asm
	shfl.sync.down.b32 %r295, %r296, %r297, %r298, %r299;
	// end inline asm
	mov.b64 	%rd31, {%r290, %r295};
	setp.gt.s32 	%p224, %r259, 29;
	mov.u64 	%rd435, %rd434;
	mov.f64 	%fd357, %fd356;
	@%p224 bra 	$L__BB10_34;
	abs.f64 	%fd39, %fd356;
	abs.f64 	%fd40, %fd38;
	setp.lt.f64 	%p225, %fd39, %fd40;
	mov.u64 	%rd435, %rd31;
	mov.f64 	%fd357, %fd38;
	@%p225 bra 	$L__BB10_34;
	setp.lt.f64 	%p226, %fd40, %fd39;
	mov.u64 	%rd435, %rd434;
	mov.f64 	%fd357, %fd356;
	@%p226 bra 	$L__BB10_34;
	setp.lt.s64 	%p227, %rd434, %rd31;
	min.s64 	%rd435, %rd434, %rd31;
	selp.f64 	%fd357, %fd356, %fd38, %p227;
$L__BB10_34:
	mov.b64 	%rd414, %fd357;
	mov.b64 	{%r301, %r306}, %rd414;
	mov.b32 	%r317, 4;
	mov.b32 	%r318, 31;
	mov.b32 	%r319, -1;
	// begin inline asm
	shfl.sync.down.b32 %r300, %r301, %r317, %r318, %r319;
	// end inline asm
	// begin inline asm
	shfl.sync.down.b32 %r305, %r306, %r317, %r318, %r319;
	// end inline asm
	mov.b64 	%rd415, {%r300, %r305};
	mov.b64 	%fd43, %rd415;
	mov.b64 	{%r311, %r316}, %rd435;
	// begin inline asm
	shfl.sync.down.b32 %r310, %r311, %r317, %r318, %r319;
	// end inline asm
	// begin inline asm
	shfl.sync.down.b32 %r315, %r316, %r317, %r318, %r319;
	// end inline asm
	mov.b64 	%rd34, {%r310, %r315};
	setp.gt.s32 	%p228, %r259, 27;
	mov.u64 	%rd436, %rd435;
	mov.f64 	%fd358, %fd357;
	@%p228 bra 	$L__BB10_38;
	abs.f64 	%fd44, %fd357;
	abs.f64 	%fd45, %fd43;
	setp.lt.f64 	%p229, %fd44, %fd45;
	mov.u64 	%rd436, %rd34;
	mov.f64 	%fd358, %fd43;
	@%p229 bra 	$L__BB10_38;
	setp.lt.f64 	%p230, %fd45, %fd44;
	mov.u64 	%rd436, %rd435;
	mov.f64 	%fd358, %fd357;
	@%p230 bra 	$L__BB10_38;
	setp.lt.s64 	%p231, %rd435, %rd34;
	min.s64 	%rd436, %rd435, %rd34;
	selp.f64 	%fd358, %fd357, %fd43, %p231;
$L__BB10_38:
	mov.b64 	%rd416, %fd358;
	mov.b64 	{%r321, %r326}, %rd416;
	mov.b32 	%r337, 8;
	mov.b32 	%r338, 31;
	mov.b32 	%r339, -1;
	// begin inline asm
	shfl.sync.down.b32 %r320, %r321, %r337, %r338, %r339;
	// end inline asm
	// begin inline asm
	shfl.sync.down.b32 %r325, %r326, %r337, %r338, %r339;
	// end inline asm
	mov.b64 	%rd417, {%r320, %r325};
	mov.b64 	%fd48, %rd417;
	mov.b64 	{%r331, %r336}, %rd436;
	// begin inline asm
	shfl.sync.down.b32 %r330, %r331, %r337, %r338, %r339;
	// end inline asm
	// begin inline asm
	shfl.sync.down.b32 %r335, %r336, %r337, %r338, %r339;
	// end inline asm
	mov.b64 	%rd37, {%r330, %r335};
	setp.gt.s32 	%p232, %r259, 23;
	mov.u64 	%rd437, %rd436;
	mov.f64 	%fd359, %fd358;
	@%p232 bra 	$L__BB10_42;
	abs.f64 	%fd49, %fd358;
	abs.f64 	%fd50, %fd48;
	setp.lt.f64 	%p233, %fd49, %fd50;
	mov.u64 	%rd437, %rd37;
	mov.f64 	%fd359, %fd48;
	@%p233 bra 	$L__BB10_42;
	setp.lt.f64 	%p234, %fd50, %fd49;
	mov.u64 	%rd437, %rd436;
	mov.f64 	%fd359, %fd358;
	@%p234 bra 	$L__BB10_42;
	setp.lt.s64 	%p235, %rd436, %rd37;
	min.s64 	%rd437, %rd436, %rd37;
	selp.f64 	%fd359, %fd358, %fd48, %p235;
$L__BB10_42:
	mov.b64 	%rd418, %fd359;
	mov.b64 	{%r341, %r346}, %rd418;
	mov.b32 	%r357, 16;
	mov.b32 	%r358, 31;
	mov.b32 	%r359, -1;
	// begin inline asm
	shfl.sync.down.b32 %r340, %r341, %r357, %r358, %r359;
	// end inline asm
	// begin inline asm
	shfl.sync.down.b32 %r345, %r346, %r357, %r358, %r359;
	// end inline asm
	mov.b64 	%rd419, {%r340, %r345};
	mov.b64 	%fd53, %rd419;
	mov.b64 	{%r351, %r356}, %rd437;
	// begin inline asm
	shfl.sync.down.b32 %r350, %r351, %r357, %r358, %r359;
	// end inline asm
	// begin inline asm
	shfl.sync.down.b32 %r355, %r356, %r357, %r358, %r359;
	// end inline asm
	mov.b64 	%rd40, {%r350, %r355};
	setp.gt.s32 	%p236, %r259, 15;
	mov.u64 	%rd508, %rd437;
	mov.f64 	%fd422, %fd359;
	@%p236 bra 	$L__BB10_46;
	abs.f64 	%fd54, %fd359;
	abs.f64 	%fd55, %fd53;
	setp.lt.f64 	%p237, %fd54, %fd55;
	mov.u64 	%rd508, %rd40;
	mov.f64 	%fd422, %fd53;
	@%p237 bra 	$L__BB10_46;
	setp.lt.f64 	%p238, %fd55, %fd54;
	mov.u64 	%rd508, %rd437;
	mov.f64 	%fd422, %fd359;
	@%p238 bra 	$L__BB10_46;
	setp.lt.s64 	%p239, %rd437, %rd40;
	min.s64 	%rd508, %rd437, %rd40;
	selp.f64 	%fd422, %fd359, %fd53, %p239;
$L__BB10_46:
	setp.ne.s32 	%p240, %r259, 0;
	@%p240 bra 	$L__BB10_48;
	shr.u32 	%r360, %r1, 1;
	and.b32  	%r361, %r360, 496;
	mov.u32 	%r362, _ZN6thrust24THRUST_300001_SM_1000_NS8cuda_cub4core6detail5shmemE;
	add.s32 	%r363, %r362, %r361;
	st.shared.f64 	[%r363+8], %fd422;
	st.shared.u64 	[%r363+16], %rd508;
$L__BB10_48:
	bar.sync 	0;
	setp.ne.s32 	%p241, %r1, 0;
	@%p241 bra 	$L__BB10_232;
	ld.shared.f64 	%fd58, [_ZN6thrust24THRUST_300001_SM_1000_NS8cuda_cub4core6detail5shmemE+24];
	ld.shared.u64 	%rd43, [_ZN6thrust24THRUST_300001_SM_1000_NS8cuda_cub4core6detail5shmemE+32];
	abs.f64 	%fd59, %fd422;
	abs.f64 	%fd60, %fd58;
	setp.lt.f64 	%p242, %fd59, %fd60;
	mov.u64 	%rd439, %rd43;
	mov.f64 	%fd361, %fd58;
	@%p242 bra 	$L__BB10_52;
	setp.lt.f64 	%p243, %fd60, %fd59;
	mov.u64 	%rd439, %rd508;
	mov.f64 	%fd361, %fd422;
	@%p243 bra 	$L__BB10_52;
	setp.lt.s64 	%p244, %rd508, %rd43;
	min.s64 	%rd439, %rd508, %rd43;
	selp.f64 	%fd361, %fd422, %fd58, %p244;
$L__BB10_52:
	ld.shared.f64 	%fd63, [_ZN6thrust24THRUST_300001_SM_1000_NS8cuda_cub4core6detail5shmemE+40];
	ld.shared.u64 	%rd46, [_ZN6thrust24THRUST_300001_SM_1000_NS8cuda_cub4core6detail5shmemE+48];
	abs.f64 	%fd64, %fd361;
	abs.f64 	%fd65, %fd63;
	setp.lt.f64 	%p245, %fd64, %fd65;
	mov.u64 	%rd440, %rd46;
	mov.f64 	%fd362, %fd63;
	@%p245 bra 	$L__BB10_55;
	setp.lt.f64 	%p246, %fd65, %fd64;
	mov.u64 	%rd440, %rd439;
	mov.f64 	%fd362, %fd361;
	@%p246 bra 	$L__BB10_55;
	setp.lt.s64 	%p247, %rd439, %rd46;
	min.s64 	%rd440, %rd439, %rd46;
	selp.f64 	%fd362, %fd361, %fd63, %p247;
$L__BB10_55:
	ld.shared.f64 	%fd68, [_ZN6thrust24THRUST_300001_SM_1000_NS8cuda_cub4core6detail5shmemE+56];
	ld.shared.u64 	%rd49, [_ZN6thrust24THRUST_300001_SM_1000_NS8cuda_cub4core6detail5shmemE+64];
	abs.f64 	%fd69, %fd362;
	abs.f64 	%fd70, %fd68;
	setp.lt.f64 	%p248, %fd69, %fd70;
	mov.u64 	%rd441, %rd49;
	mov.f64 	%fd363, %fd68;
	@%p248 bra 	$L__BB10_58;
	setp.lt.f64 	%p249, %fd70, %fd69;
	mov.u64 	%rd441, %rd440;
	mov.f64 	%fd363, %fd362;
	@%p249 bra 	$L__BB10_58;
	setp.lt.s64 	%p250, %rd440, %rd49;
	min.s64 	%rd441, %rd440, %rd49;
	selp.f64 	%fd363, %fd362, %fd68, %p250;
$L__BB10_58:
	ld.shared.f64 	%fd73, [_ZN6thrust24THRUST_300001_SM_1000_NS8cuda_cub4core6detail5shmemE+72];
	ld.shared.u64 	%rd52, [_ZN6thrust24THRUST_300001_SM_1000_NS8cuda_cub4core6detail5shmemE+80];
	abs.f64 	%fd74, %fd363;
	abs.f64 	%fd75, %fd73;
	setp.lt.f64 	%p251, %fd74, %fd75;
	mov.u64 	%rd442, %rd52;
	mov.f64 	%fd364, %fd73;
	@%p251 bra 	$L__BB10_61;
	setp.lt.f64 	%p252, %fd75, %fd74;
	mov.u64 	%rd442, %rd441;
	mov.f64 	%fd364, %fd363;
	@%p252 bra 	$L__BB10_61;
	setp.lt.s64 	%p253, %rd441, %rd52;
	min.s64 	%rd442, %rd441, %rd52;
	selp.f64 	%fd364, %fd363, %fd73, %p253;
$L__BB10_61:
	ld.shared.f64 	%fd78, [_ZN6thrust24THRUST_300001_SM_1000_NS8cuda_cub4core6detail5shmemE+88];
	ld.shared.u64 	%rd55, [_ZN6thrust24THRUST_300001_SM_1000_NS8cuda_cub4core6detail5shmemE+96];
	abs.f64 	%fd79, %fd364;
	abs.f64 	%fd80, %fd78;
	setp.lt.f64 	%p254, %fd79, %fd80;
	mov.u64 	%rd443, %rd55;
	mov.f64 	%fd365, %fd78;
	@%p254 bra 	$L__BB10_64;
	setp.lt.f64 	%p255, %fd80, %fd79;
	mov.u64 	%rd443, %rd442;
	mov.f64 	%fd365, %fd364;
	@%p255 bra 	$L__BB10_64;
	setp.lt.s64 	%p256, %rd442, %rd55;
	min.s64 	%rd443, %rd442, %rd55;
	selp.f64 	%fd365, %fd364, %fd78, %p256;
$L__BB10_64:
	ld.shared.f64 	%fd83, [_ZN6thrust24THRUST_300001_SM_1000_NS8cuda_cub4core6detail5shmemE+104];
	ld.shared.u64 	%rd58, [_ZN6thrust24THRUST_300001_SM_1000_NS8cuda_cub4core6detail5shmemE+112];
	abs.f64 	%fd84, %fd365;
	abs.f64 	%fd85, %fd83;
	setp.lt.f64 	%p257, %fd84, %fd85;
	mov.u64 	%rd444, %rd58;
	mov.f64 	%fd366, %fd83;
	@%p257 bra 	$L__BB10_67;
	setp.lt.f64 	%p258, %fd85, %fd84;
	mov.u64 	%rd444, %rd443;
	mov.f64 	%fd366, %fd365;
	@%p258 bra 	$L__BB10_67;
	setp.lt.s64 	%p259, %rd443, %rd58;
	min.s64 	%rd444, %rd443, %rd58;
	selp.f64 	%fd366, %fd365, %fd83, %p259;
$L__BB10_67:
	ld.shared.f64 	%fd88, [_ZN6thrust24THRUST_300001_SM_1000_NS8cuda_cub4core6detail5shmemE+120];
	ld.shared.u64 	%rd61, [_ZN6thrust24THRUST_300001_SM_1000_NS8cuda_cub4core6detail5shmemE+128];
	abs.f64 	%fd89, %fd366;
	abs.f64 	%fd90, %fd88;
	setp.lt.f64 	%p260, %fd89, %fd90;
	mov.u64 	%rd508, %rd61;
	mov.f64 	%fd422, %fd88;
	@%p260 bra 	$L__BB10_232;
	setp.lt.f64 	%p261, %fd90, %fd89;
	mov.u64 	%rd508, %rd444;
	mov.f64 	%fd422, %fd366;
	@%p261 bra 	$L__BB10_232;
	setp.lt.s64 	%p262, %rd444, %rd61;
	min.s64 	%rd508, %rd444, %rd61;
	selp.f64 	%fd422, %fd366, %fd88, %p262;
	bra.uni 	$L__BB10_232;
$L__BB10_70:
	// begin inline asm
	mov.u32 %r146, %laneid;
	// end inline asm
	and.b32  	%r167, %r1, 992;
	add.s32 	%r168, %r167, 32;
	setp.gt.s32 	%p169, %r168, %r29;
	not.b32 	%r169, %r167;
	add.s32 	%r170, %r29, %r169;
	selp.b32 	%r165, %r170, 31, %p169;
	mov.b64 	%rd400, %fd354;
	mov.b64 	{%r148, %r153}, %rd400;
	mov.b32 	%r164, 1;
	mov.b32 	%r166, -1;
	// begin inline asm
	shfl.sync.down.b32 %r147, %r148, %r164, %r165, %r166;
	// end inline asm
	// begin inline asm
	shfl.sync.down.b32 %r152, %r153, %r164, %r165, %r166;
	// end inline asm
	mov.b64 	%rd401, {%r147, %r152};
	mov.b64 	%fd92, %rd401;
	mov.b64 	{%r158, %r163}, %rd432;
	// begin inline asm
	shfl.sync.down.b32 %r157, %r158, %r164, %r165, %r166;
	// end inline asm
	// begin inline asm
	shfl.sync.down.b32 %r162, %r163, %r164, %r165, %r166;
	// end inline asm
	mov.b64 	%rd63, {%r157, %r162};
	setp.ge.s32 	%p170, %r146, %r165;
	mov.u64 	%rd445, %rd432;
	mov.f64 	%fd367, %fd354;
	@%p170 bra 	$L__BB10_74;
	abs.f64 	%fd93, %fd354;
	abs.f64 	%fd94, %fd92;
	setp.lt.f64 	%p171, %fd93, %fd94;
	mov.u64 	%rd445, %rd63;
	mov.f64 	%fd367, %fd92;
	@%p171 bra 	$L__BB10_74;
	setp.lt.f64 	%p172, %fd94, %fd93;
	mov.u64 	%rd445, %rd432;
	mov.f64 	%fd367, %fd354;
	@%p172 bra 	$L__BB10_74;
	setp.lt.s64 	%p173, %rd432, %rd63;
	min.s64 	%rd445, %rd432, %rd63;
	selp.f64 	%fd367, %fd354, %fd92, %p173;
$L__BB10_74:
	mov.b64 	%rd402, %fd367;
	mov.b64 	{%r172, %r177}, %rd402;
	mov.b32 	%r188, 2;
	mov.b32 	%r190, -1;
	// begin inline asm
	shfl.sync.down.b32 %r171, %r172, %r188, %r165, %r190;
	// end inline asm
	// begin inline asm
	shfl.sync.down.b32 %r176, %r177, %r188, %r165, %r190;
	// end inline asm
	mov.b64 	%rd403, {%r171, %r176};
	mov.b64 	%fd97, %rd403;
	mov.b64 	{%r182, %r187}, %rd445;
	// begin inline asm
	shfl.sync.down.b32 %r181, %r182, %r188, %r165, %r190;
	// end inline asm
	// begin inline asm
	shfl.sync.down.b32 %r186, %r187, %r188, %r165, %r190;
	// end inline asm
	mov.b64 	%rd66, {%r181, %r186};
	add.s32 	%r191, %r146, 2;
	setp.gt.s32 	%p174, %r191, %r165;
	mov.u64 	%rd446, %rd445;
	mov.f64 	%fd368, %fd367;
	@%p174 bra 	$L__BB10_78;
	abs.f64 	%fd98, %fd367;
	abs.f64 	%fd99, %fd97;
	setp.lt.f64 	%p175, %fd98, %fd99;
	mov.u64 	%rd446, %rd66;
	mov.f64 	%fd368, %fd97;
	@%p175 bra 	$L__BB10_78;
	setp.lt.f64 	%p176, %fd99, %fd98;
	mov.u64 	%rd446, %rd445;
	mov.f64 	%fd368, %fd367;
	@%p176 bra 	$L__BB10_78;
	setp.lt.s64 	%p177, %rd445, %rd66;
	min.s64 	%rd446, %rd445, %rd66;
	selp.f64 	%fd368, %fd367, %fd97, %p177;
$L__BB10_78:
	mov.b64 	%rd404, %fd368;
	mov.b64 	{%r193, %r198}, %rd404;
	mov.b32 	%r209, 4;
	mov.b32 	%r211, -1;
	// begin inline asm
	shfl.sync.down.b32 %r192, %r193, %r209, %r165, %r211;
	// end inline asm
	// begin inline asm
	shfl.sync.down.b32 %r197, %r198, %r209, %r165, %r211;
	// end inline asm
	mov.b64 	%rd405, {%r192, %r197};
	mov.b64 	%fd102, %rd405;
	mov.b64 	{%r203, %r208}, %rd446;
	// begin inline asm
	shfl.sync.down.b32 %r202, %r203, %r209, %r165, %r211;
	// end inline asm
	// begin inline asm
	shfl.sync.down.b32 %r207, %r208, %r209, %r165, %r211;
	// end inline asm
	mov.b64 	%rd69, {%r202, %r207};
	add.s32 	%r212, %r146, 4;
	setp.gt.s32 	%p178, %r212, %r165;
	mov.u64 	%rd447, %rd446;
	mov.f64 	%fd369, %fd368;
	@%p178 bra 	$L__BB10_82;
	abs.f64 	%fd103, %fd368;
	abs.f64 	%fd104, %fd102;
	setp.lt.f64 	%p179, %fd103, %fd104;
	mov.u64 	%rd447, %rd69;
	mov.f64 	%fd369, %fd102;
	@%p179 bra 	$L__BB10_82;
	setp.lt.f64 	%p180, %fd104, %fd103;
	mov.u64 	%rd447, %rd446;
	mov.f64 	%fd369, %fd368;
	@%p180 bra 	$L__BB10_82;
	setp.lt.s64 	%p181, %rd446, %rd69;
	min.s64 	%rd447, %rd446, %rd69;
	selp.f64 	%fd369, %fd368, %fd102, %p181;
$L__BB10_82:
	mov.b64 	%rd406, %fd369;
	mov.b64 	{%r214, %r219}, %rd406;
	mov.b32 	%r230, 8;
	mov.b32 	%r232, -1;
	// begin inline asm
	shfl.sync.down.b32 %r213, %r214, %r230, %r165, %r232;
	// end inline asm
	// begin inline asm
	shfl.sync.down.b32 %r218, %r219, %r230, %r165, %r232;
	// end inline asm
	mov.b64 	%rd407, {%r213, %r218};
	mov.b64 	%fd107, %rd407;
	mov.b64 	{%r224, %r229}, %rd447;
	// begin inline asm
	shfl.sync.down.b32 %r223, %r224, %r230, %r165, %r232;
	// end inline asm
	// begin inline asm
	shfl.sync.down.b32 %r228, %r229, %r230, %r165, %r232;
	// end inline asm
	mov.b64 	%rd72, {%r223, %r228};
	add.s32 	%r233, %r146, 8;
	setp.gt.s32 	%p182, %r233, %r165;
	mov.u64 	%rd448, %rd447;
	mov.f64 	%fd370, %fd369;
	@%p182 bra 	$L__BB10_86;
	abs.f64 	%fd108, %fd369;
	abs.f64 	%fd109, %fd107;
	setp.lt.f64 	%p183, %fd108, %fd109;
	mov.u64 	%rd448, %rd72;
	mov.f64 	%fd370, %fd107;
	@%p183 bra 	$L__BB10_86;
	setp.lt.f64 	%p184, %fd109, %fd108;
	mov.u64 	%rd448, %rd447;
	mov.f64 	%fd370, %fd369;
	@%p184 bra 	$L__BB10_86;
	setp.lt.s64 	%p185, %rd447, %rd72;
	min.s64 	%rd448, %rd447, %rd72;
	selp.f64 	%fd370, %fd369, %fd107, %p185;
$L__BB10_86:
	mov.b64 	%rd408, %fd370;
	mov.b64 	{%r235, %r240}, %rd408;
	mov.b32 	%r251, 16;
	mov.b32 	%r253, -1;
	// begin inline asm
	shfl.sync.down.b32 %r234, %r235, %r251, %r165, %r253;
	// end inline asm
	// begin inline asm
	shfl.sync.down.b32 %r239, %r240, %r251, %r165, %r253;
	// end inline asm
	mov.b64 	%rd409, {%r234, %r239};
	mov.b64 	%fd112, %rd409;
	mov.b64 	{%r245, %r250}, %rd448;
	// begin inline asm
	shfl.sync.down.b32 %r244, %r245, %r251, %r165, %r253;
	// end inline asm
	// begin inline asm
	shfl.sync.down.b32 %r249, %r250, %r251, %r165, %r253;
	// end inline asm
	mov.b64 	%rd75, {%r244, %r249};
	add.s32 	%r254, %r146, 16;
	setp.gt.s32 	%p186, %r254, %r165;
	mov.u64 	%rd508, %rd448;
	mov.f64 	%fd422, %fd370;
	@%p186 bra 	$L__BB10_90;
	abs.f64 	%fd113, %fd370;
	abs.f64 	%fd114, %fd112;
	setp.lt.f64 	%p187, %fd113, %fd114;
	mov.u64 	%rd508, %rd75;
	mov.f64 	%fd422, %fd112;
	@%p187 bra 	$L__BB10_90;
	setp.lt.f64 	%p188, %fd114, %fd113;
	mov.u64 	%rd508, %rd448;
	mov.f64 	%fd422, %fd370;
	@%p188 bra 	$L__BB10_90;
	setp.lt.s64 	%p189, %rd448, %rd75;
	min.s64 	%rd508, %rd448, %rd75;
	selp.f64 	%fd422, %fd370, %fd112, %p189;
$L__BB10_90:
	setp.ne.s32 	%p190, %r146, 0;
	@%p190 bra 	$L__BB10_92;
	shr.u32 	%r255, %r1, 1;
	and.b32  	%r256, %r255, 496;
	mov.u32 	%r257, _ZN6thrust24THRUST_300001_SM_1000_NS8cuda_cub4core6detail5shmemE;
	add.s32 	%r258, %r257, %r256;
	st.shared.f64 	[%r258+8], %fd422;
	st.shared.u64 	[%r258+16], %rd508;
$L__BB10_92:
	bar.sync 	0;
	setp.ne.s32 	%p191, %r1, 0;
	@%p191 bra 	$L__BB10_232;
	setp.lt.s32 	%p192, %r29, 33;
	mov.f64 	%fd372, %fd422;
	mov.u64 	%rd450, %rd508;
	@%p192 bra 	$L__BB10_97;
	ld.shared.f64 	%fd117, [_ZN6thrust24THRUST_300001_SM_1000_NS8cuda_cub4core6detail5shmemE+24];
	ld.shared.u64 	%rd78, [_ZN6thrust24THRUST_300001_SM_1000_NS8cuda_cub4core6detail5shmemE+32];
	abs.f64 	%fd118, %fd422;
	abs.f64 	%fd119, %fd117;
	setp.lt.f64 	%p193, %fd118, %fd119;
	mov.f64 	%fd372, %fd117;
	mov.u64 	%rd450, %rd78;
	@%p193 bra 	$L__BB10_97;
	setp.lt.f64 	%p194, %fd119, %fd118;
	mov.f64 	%fd372, %fd422;
	mov.u64 	%rd450, %rd508;
	@%p194 bra 	$L__BB10_97;
	setp.lt.s64 	%p195, %rd508, %rd78;
	min.s64 	%rd450, %rd508, %rd78;
	selp.f64 	%fd372, %fd422, %fd117, %p195;
$L__BB10_97:
	setp.lt.s32 	%p196, %r29, 65;
	mov.f64 	%fd373, %fd372;
	mov.u64 	%rd451, %rd450;
	@%p196 bra 	$L__BB10_101;
	ld.shared.f64 	%fd122, [_ZN6thrust24THRUST_300001_SM_1000_NS8cuda_cub4core6detail5shmemE+40];
	ld.shared.u64 	%rd81, [_ZN6thrust24THRUST_300001_SM_1000_NS8cuda_cub4core6detail5shmemE+48];
	abs.f64 	%fd123, %fd372;
	abs.f64 	%fd124, %fd122;
	setp.lt.f64 	%p197, %fd123, %fd124;
	mov.f64 	%fd373, %fd122;
	mov.u64 	%rd451, %rd81;
	@%p197 bra 	$L__BB10_101;
	setp.lt.f64 	%p198, %fd124, %fd123;
	mov.f64 	%fd373, %fd372;
	mov.u64 	%rd451, %rd450;
	@%p198 bra 	$L__BB10_101;
	setp.lt.s64 	%p199, %rd450, %rd81;
	min.s64 	%rd451, %rd450, %rd81;
	selp.f64 	%fd373, %fd372, %fd122, %p199;
$L__BB10_101:
	setp.lt.s32 	%p200, %r29, 97;
	mov.f64 	%fd374, %fd373;
	mov.u64 	%rd452, %rd451;
	@%p200 bra 	$L__BB10_105;
	ld.shared.f64 	%fd127, [_ZN6thrust24THRUST_300001_SM_1000_NS8cuda_cub4core6detail5shmemE+56];
	ld.shared.u64 	%rd84, [_ZN6thrust24THRUST_300001_SM_1000_NS8cuda_cub4core6detail5shmemE+64];
	abs.f64 	%fd128, %fd373;
	abs.f64 	%fd129, %fd127;
	setp.lt.f64 	%p201, %fd128, %fd129;
	mov.f64 	%fd374, %fd127;
	mov.u64 	%rd452, %rd84;
	@%p201 bra 	$L__BB10_105;
	setp.lt.f64 	%p202, %fd129, %fd128;
	mov.f64 	%fd374, %fd373;
	mov.u64 	%rd452, %rd451;
	@%p202 bra 	$L__BB10_105;
	setp.lt.s64 	%p203, %rd451, %rd84;
	min.s64 	%rd452, %rd451, %rd84;
	selp.f64 	%fd374, %fd373, %fd127, %p203;
$L__BB10_105:
	setp.lt.s32 	%p204, %r29, 129;
	mov.f64 	%fd375, %fd374;
	mov.u64 	%rd453, %rd452;
	@%p204 bra 	$L__BB10_109;
	ld.shared.f64 	%fd132, [_ZN6thrust24THRUST_300001_SM_1000_NS8cuda_cub4core6detail5shmemE+72];
	ld.shared.u64 	%rd87, [_ZN6thrust24THRUST_300001_SM_1000_NS8cuda_cub4core6detail5shmemE+80];
	abs.f64 	%fd133, %fd374;
	abs.f64 	%fd134, %fd132;
	setp.lt.f64 	%p205, %fd133, %fd134;
	mov.f64 	%fd375, %fd132;
	mov.u64 	%rd453, %rd87;
	@%p205 bra 	$L__BB10_109;
	setp.lt.f64 	%p206, %fd134, %fd133;
	mov.f64 	%fd375, %fd374;
	mov.u64 	%rd453, %rd452;
	@%p206 bra 	$L__BB10_109;
	setp.lt.s64 	%p207, %rd452, %rd87;
	min.s64 	%rd453, %rd452, %rd87;
	selp.f64 	%fd375, %fd374, %fd132, %p207;
$L__BB10_109:
	setp.lt.s32 	%p208, %r29, 161;
	mov.f64 	%fd376, %fd375;
	mov.u64 	%rd454, %rd453;
	@%p208 bra 	$L__BB10_113;
	ld.shared.f64 	%fd137, [_ZN6thrust24THRUST_300001_SM_1000_NS8cuda_cub4core6detail5shmemE+88];
	ld.shared.u64 	%rd90, [_ZN6thrust24THRUST_300001_SM_1000_NS8cuda_cub4core6detail5shmemE+96];
	abs.f64 	%fd138, %fd375;
	abs.f64 	%fd139, %fd137;
	setp.lt.f64 	%p209, %fd138, %fd139;
	mov.f64 	%fd376, %fd137;
	mov.u64 	%rd454, %rd90;
	@%p209 bra 	$L__BB10_113;
	setp.lt.f64 	%p210, %fd139, %fd138;
	mov.f64 	%fd376, %fd375;
	mov.u64 	%rd454, %rd453;
	@%p210 bra 	$L__BB10_113;
	setp.lt.s64 	%p211, %rd453, %rd90;
	min.s64 	%rd454, %rd453, %rd90;
	selp.f64 	%fd376, %fd375, %fd137, %p211;
$L__BB10_113:
	setp.lt.s32 	%p212, %r29, 193;
	mov.f64 	%fd377, %fd376;
	mov.u64 	%rd455, %rd454;
	@%p212 bra 	$L__BB10_117;
	ld.shared.f64 	%fd142, [_ZN6thrust24THRUST_300001_SM_1000_NS8cuda_cub4core6detail5shmemE+104];
	ld.shared.u64 	%rd93, [_ZN6thrust24THRUST_300001_SM_1000_NS8cuda_cub4core6detail5shmemE+112];
	abs.f64 	%fd143, %fd376;
	abs.f64 	%fd144, %fd142;
	setp.lt.f64 	%p213, %fd143, %fd144;
	mov.f64 	%fd377, %fd142;
	mov.u64 	%rd455, %rd93;
	@%p213 bra 	$L__BB10_117;
	setp.lt.f64 	%p214, %fd144, %fd143;
	mov.f64 	%fd377, %fd376;
	mov.u64 	%rd455, %rd454;
	@%p214 bra 	$L__BB10_117;
	setp.lt.s64 	%p215, %rd454, %rd93;
	min.s64 	%rd455, %rd454, %rd93;
	selp.f64 	%fd377, %fd376, %fd142, %p215;
$L__BB10_117:
	setp.lt.s32 	%p216, %r29, 225;
	mov.u64 	%rd508, %rd455;
	mov.f64 	%fd422, %fd377;
	@%p216 bra 	$L__BB10_232;
	ld.shared.f64 	%fd147, [_ZN6thrust24THRUST_300001_SM_1000_NS8cuda_cub4core6detail5shmemE+120];
	ld.shared.u64 	%rd96, [_ZN6thrust24THRUST_300001_SM_1000_NS8cuda_cub4core6detail5shmemE+128];
	abs.f64 	%fd148, %fd377;
	abs.f64 	%fd149, %fd147;
	setp.lt.f64 	%p217, %fd148, %fd149;
	mov.u64 	%rd508, %rd96;
	mov.f64 	%fd422, %fd147;
	@%p217 bra 	$L__BB10_232;
	setp.lt.f64 	%p218, %fd149, %fd148;
	mov.u64 	%rd508, %rd455;
	mov.f64 	%fd422, %fd377;
	@%p218 bra 	$L__BB10_232;
	setp.lt.s64 	%p219, %rd455, %rd96;
	min.s64 	%rd508, %rd455, %rd96;
	selp.f64 	%fd422, %fd377, %fd147, %p219;
	bra.uni 	$L__BB10_232;
$L__BB10_121:
	mov.u32 	%r16, %tid.x;
	cvt.u64.u32 	%rd98, %r16;
	mul.wide.u32 	%rd258, %r16, 16;
	add.s64 	%rd239, %rd236, %rd258;
	// begin inline asm
	ld.global.nc.u64 %rd238, [%rd239];
	// end inline asm
	add.s64 	%rd241, %rd239, 8;
	// begin inline asm
	ld.global.nc.u64 %rd240, [%rd241];
	// end inline asm
	mov.b64 	%fd151, %rd238;
	add.s64 	%rd243, %rd239, 4096;
	// begin inline asm
	ld.global.nc.u64 %rd242, [%rd243];
	// end inline asm
	add.s64 	%rd245, %rd239, 4104;
	// begin inline asm
	ld.global.nc.u64 %rd456, [%rd245];
	// end inline asm
	mov.b64 	%fd378, %rd242;
	add.s64 	%rd247, %rd239, 8192;
	// begin inline asm
	ld.global.nc.u64 %rd246, [%rd247];
	// end inline asm
	add.s64 	%rd249, %rd239, 8200;
	// begin inline asm
	ld.global.nc.u64 %rd457, [%rd249];
	// end inline asm
	mov.b64 	%fd379, %rd246;
	add.s64 	%rd251, %rd239, 12288;
	// begin inline asm
	ld.global.nc.u64 %rd250, [%rd251];
	// end inline asm
	add.s64 	%rd253, %rd239, 12296;
	// begin inline asm
	ld.global.nc.u64 %rd458, [%rd253];
	// end inline asm
	mov.b64 	%fd380, %rd250;
	add.s64 	%rd255, %rd239, 16384;
	// begin inline asm
	ld.global.nc.u64 %rd254, [%rd255];
	// end inline asm
	add.s64 	%rd257, %rd239, 16392;
	// begin inline asm
	ld.global.nc.u64 %rd495, [%rd257];
	// end inline asm
	mov.b64 	%fd409, %rd254;
	abs.f64 	%fd156, %fd151;
	abs.f64 	%fd157, %fd378;
	setp.lt.f64 	%p3, %fd156, %fd157;
	@%p3 bra 	$L__BB10_123;
	setp.lt.f64 	%p4, %fd157, %fd156;
	setp.lt.s64 	%p5, %rd240, %rd456;
	or.pred  	%p6, %p4, %p5;
	selp.b64 	%rd456, %rd240, %rd456, %p6;
	selp.f64 	%fd378, %fd151, %fd378, %p6;
$L__BB10_123:
	abs.f64 	%fd160, %fd378;
	abs.f64 	%fd161, %fd379;
	setp.lt.f64 	%p7, %fd160, %fd161;
	@%p7 bra 	$L__BB10_125;
	setp.lt.f64 	%p8, %fd161, %fd160;
	setp.lt.s64 	%p9, %rd456, %rd457;
	or.pred  	%p10, %p8, %p9;
	selp.b64 	%rd457, %rd456, %rd457, %p10;
	selp.f64 	%fd379, %fd378, %fd379, %p10;
$L__BB10_125:
	abs.f64 	%fd164, %fd379;
	abs.f64 	%fd165, %fd380;
	setp.lt.f64 	%p11, %fd164, %fd165;
	@%p11 bra 	$L__BB10_127;
	setp.lt.f64 	%p12, %fd165, %fd164;
	setp.lt.s64 	%p13, %rd457, %rd458;
	or.pred  	%p14, %p12, %p13;
	selp.b64 	%rd458, %rd457, %rd458, %p14;
	selp.f64 	%fd380, %fd379, %fd380, %p14;
$L__BB10_127:
	abs.f64 	%fd168, %fd380;
	abs.f64 	%fd169, %fd409;
	setp.lt.f64 	%p15, %fd168, %fd169;
	@%p15 bra 	$L__BB10_129;
	setp.lt.f64 	%p16, %fd169, %fd168;
	setp.lt.s64 	%p17, %rd458, %rd495;
	or.pred  	%p18, %p16, %p17;
	selp.b64 	%rd495, %rd458, %rd495, %p18;
	selp.f64 	%fd409, %fd380, %fd409, %p18;
$L__BB10_129:
	setp.lt.u32 	%p19, %r29, 2560;
	mov.b64 	%rd474, 1280;
	@%p19 bra 	$L__BB10_165;
	add.s64 	%rd262, %rd1, -2560;
	mul.hi.u64 	%rd263, %rd262, -3689348814741910323;
	shr.u64 	%rd112, %rd263, 10;
	setp.lt.u64 	%p20, %rd262, 1280;
	mov.b64 	%rd474, 1280;
	@%p20 bra 	$L__BB10_153;
	add.s64 	%rd265, %rd112, 1;
	and.b64  	%rd460, %rd265, 36028797018963966;
	shl.b64 	%rd266, %rd98, 4;
	add.s64 	%rd267, %rd266, %rd236;
	add.s64 	%rd461, %rd267, 57352;
	mov.b64 	%rd474, 1280;
$L__BB10_132:
	add.s64 	%rd269, %rd461, -36872;
	// begin inline asm
	ld.global.nc.u64 %rd268, [%rd269];
	// end inline asm
	add.s64 	%rd271, %rd461, -36864;
	// begin inline asm
	ld.global.nc.u64 %rd464, [%rd271];
	// end inline asm
	mov.b64 	%fd383, %rd268;
	add.s64 	%rd273, %rd461, -32776;
	// begin inline asm
	ld.global.nc.u64 %rd272, [%rd273];
	// end inline asm
	add.s64 	%rd275, %rd461, -32768;
	// begin inline asm
	ld.global.nc.u64 %rd465, [%rd275];
	// end inline asm
	mov.b64 	%fd384, %rd272;
	add.s64 	%rd277, %rd461, -28680;
	// begin inline asm
	ld.global.nc.u64 %rd276, [%rd277];
	// end inline asm
	add.s64 	%rd279, %rd461, -28672;
	// begin inline asm
	ld.global.nc.u64 %rd466, [%rd279];
	// end inline asm
	mov.b64 	%fd385, %rd276;
	add.s64 	%rd281, %rd461, -24584;
	// begin inline asm
	ld.global.nc.u64 %rd280, [%rd281];
	// end inline asm
	add.s64 	%rd283, %rd461, -24576;
	// begin inline asm
	ld.global.nc.u64 %rd467, [%rd283];
	// end inline asm
	mov.b64 	%fd386, %rd280;
	add.s64 	%rd285, %rd461, -20488;
	// begin inline asm
	ld.global.nc.u64 %rd284, [%rd285];
	// end inline asm
	add.s64 	%rd287, %rd461, -20480;
	// begin inline asm
	ld.global.nc.u64 %rd468, [%rd287];
	// end inline asm
	mov.b64 	%fd387, %rd284;
	abs.f64 	%fd178, %fd409;
	abs.f64 	%fd179, %fd383;
	setp.lt.f64 	%p21, %fd178, %fd179;
	@%p21 bra 	$L__BB10_134;
	setp.lt.f64 	%p22, %fd179, %fd178;
	setp.lt.s64 	%p23, %rd495, %rd464;
	or.pred  	%p24, %p22, %p23;
	selp.b64 	%rd464, %rd495, %rd464, %p24;
	selp.f64 	%fd383, %fd409, %fd383, %p24;
$L__BB10_134:
	abs.f64 	%fd182, %fd383;
	abs.f64 	%fd183, %fd384;
	setp.lt.f64 	%p25, %fd182, %fd183;
	@%p25 bra 	$L__BB10_136;
	setp.lt.f64 	%p26, %fd183, %fd182;
	setp.lt.s64 	%p27, %rd464, %rd465;
	or.pred  	%p28, %p26, %p27;
	selp.b64 	%rd465, %rd464, %rd465, %p28;
	selp.f64 	%fd384, %fd383, %fd384, %p28;
$L__BB10_136:
	abs.f64 	%fd186, %fd384;
	abs.f64 	%fd187, %fd385;
	setp.lt.f64 	%p29, %fd186, %fd187;
	@%p29 bra 	$L__BB10_138;
	setp.lt.f64 	%p30, %fd187, %fd186;
	setp.lt.s64 	%p31, %rd465, %rd466;
	or.pred  	%p32, %p30, %p31;
	selp.b64 	%rd466, %rd465, %rd466, %p32;
	selp.f64 	%fd385, %fd384, %fd385, %p32;
$L__BB10_138:
	abs.f64 	%fd190, %fd385;
	abs.f64 	%fd191, %fd386;
	setp.lt.f64 	%p33, %fd190, %fd191;
	@%p33 bra 	$L__BB10_140;
	setp.lt.f64 	%p34, %fd191, %fd190;
	setp.lt.s64 	%p35, %rd466, %rd467;
	or.pred  	%p36, %p34, %p35;
	selp.b64 	%rd467, %rd466, %rd467, %p36;
	selp.f64 	%fd386, %fd385, %fd386, %p36;
$L__BB10_140:
	abs.f64 	%fd194, %fd386;
	abs.f64 	%fd195, %fd387;
	setp.lt.f64 	%p37, %fd194, %fd195;
	@%p37 bra 	$L__BB10_142;
	setp.lt.f64 	%p38, %fd195, %fd194;
	setp.lt.s64 	%p39, %rd467, %rd468;
	or.pred  	%p40, %p38, %p39;
	selp.b64 	%rd468, %rd467, %rd468, %p40;
	selp.f64 	%fd387, %fd386, %fd387, %p40;
$L__BB10_142:
	add.s64 	%rd289, %rd461, -16392;
	// begin inline asm
	ld.global.nc.u64 %rd288, [%rd289];
	// end inline asm
	add.s64 	%rd291, %rd461, -16384;
	// begin inline asm
	ld.global.nc.u64 %rd469, [%rd291];
	// end inline asm
	mov.b64 	%fd388, %rd288;
	add.s64 	%rd293, %rd461, -12296;
	// begin inline asm
	ld.global.nc.u64 %rd292, [%rd293];
	// end inline asm
	add.s64 	%rd295, %rd461, -12288;
	// begin inline asm
	ld.global.nc.u64 %rd470, [%rd295];
	// end inline asm
	mov.b64 	%fd389, %rd292;
	add.s64 	%rd297, %rd461, -8200;
	// begin inline asm
	ld.global.nc.u64 %rd296, [%rd297];
	// end inline asm
	add.s64 	%rd299, %rd461, -8192;
	// begin inline asm
	ld.global.nc.u64 %rd471, [%rd299];
	// end inline asm
	mov.b64 	%fd390, %rd296;
	add.s64 	%rd301, %rd461, -4104;
	// begin inline asm
	ld.global.nc.u64 %rd300, [%rd301];
	// end inline asm
	add.s64 	%rd303, %rd461, -4096;
	// begin inline asm
	ld.global.nc.u64 %rd472, [%rd303];
	// end inline asm
	mov.b64 	%fd391, %rd300;
	add.s64 	%rd305, %rd461, -8;
	// begin inline asm
	ld.global.nc.u64 %rd304, [%rd305];
	// end inline asm
	// begin inline asm
	ld.global.nc.u64 %rd495, [%rd461];
	// end inline asm
	mov.b64 	%fd409, %rd304;
	abs.f64 	%fd203, %fd387;
	abs.f64 	%fd204, %fd388;
	setp.lt.f64 	%p41, %fd203, %fd204;
	@%p41 bra 	$L__BB10_144;
	setp.lt.f64 	%p42, %fd204, %fd203;
	setp.lt.s64 	%p43, %rd468, %rd469;
	or.pred  	%p44, %p42, %p43;
	selp.b64 	%rd469, %rd468, %rd469, %p44;
	selp.f64 	%fd388, %fd387, %fd388, %p44;
$L__BB10_144:
	abs.f64 	%fd207, %fd388;
	abs.f64 	%fd208, %fd389;
	setp.lt.f64 	%p45, %fd207, %fd208;
	@%p45 bra 	$L__BB10_146;
	setp.lt.f64 	%p46, %fd208, %fd207;
	setp.lt.s64 	%p47, %rd469, %rd470;
	or.pred  	%p48, %p46, %p47;
	selp.b64 	%rd470, %rd469, %rd470, %p48;
	selp.f64 	%fd389, %fd388, %fd389, %p48;
$L__BB10_146:
	abs.f64 	%fd211, %fd389;
	abs.f64 	%fd212, %fd390;
	setp.lt.f64 	%p49, %fd211, %fd212;
	@%p49 bra 	$L__BB10_148;
	setp.lt.f64 	%p50, %fd212, %fd211;
	setp.lt.s64 	%p51, %rd470, %rd471;
	or.pred  	%p52, %p50, %p51;
	selp.b64 	%rd471, %rd470, %rd471, %p52;
	selp.f64 	%fd390, %fd389, %fd390, %p52;
$L__BB10_148:
	abs.f64 	%fd215, %fd390;
	abs.f64 	%fd216, %fd391;
	setp.lt.f64 	%p53, %fd215, %fd216;
	@%p53 bra 	$L__BB10_150;
	setp.lt.f64 	%p54, %fd216, %fd215;
	setp.lt.s64 	%p55, %rd471, %rd472;
	or.pred  	%p56, %p54, %p55;
	selp.b64 	%rd472, %rd471, %rd472, %p56;
	selp.f64 	%fd391, %fd390, %fd391, %p56;
$L__BB10_150:
	abs.f64 	%fd219, %fd391;
	abs.f64 	%fd220, %fd409;
	setp.lt.f64 	%p57, %fd219, %fd220;
	@%p57 bra 	$L__BB10_152;
	setp.lt.f64 	%p58, %fd220, %fd219;
	setp.lt.s64 	%p59, %rd472, %rd495;
	or.pred  	%p60, %p58, %p59;
	selp.b64 	%rd495, %rd472, %rd495, %p60;
	selp.f64 	%fd409, %fd391, %fd409, %p60;
$L__BB10_152:
	add.s64 	%rd474, %rd474, 2560;
	add.s64 	%rd461, %rd461, 40960;
	add.s64 	%rd460, %rd460, -2;
	setp.ne.s64 	%p61, %rd460, 0;
	@%p61 bra 	$L__BB10_132;
$L__BB10_153:
	and.b64  	%rd308, %rd112, 1;
	setp.eq.b64 	%p62, %rd308, 1;
	@%p62 bra 	$L__BB10_165;
	shl.b64 	%rd329, %rd474, 4;
	mul.wide.u32 	%rd330, %r16, 16;
	add.s64 	%rd331, %rd236, %rd330;
	add.s64 	%rd310, %rd331, %rd329;
	// begin inline asm
	ld.global.nc.u64 %rd309, [%rd310];
	// end inline asm
	add.s64 	%rd312, %rd310, 8;
	// begin inline asm
	ld.global.nc.u64 %rd478, [%rd312];
	// end inline asm
	mov.b64 	%fd395, %rd309;
	add.s64 	%rd314, %rd310, 4096;
	// begin inline asm
	ld.global.nc.u64 %rd313, [%rd314];
	// end inline asm
	add.s64 	%rd316, %rd310, 4104;
	// begin inline asm
	ld.global.nc.u64 %rd479, [%rd316];
	// end inline asm
	mov.b64 	%fd396, %rd313;
	add.s64 	%rd318, %rd310, 8192;
	// begin inline asm
	ld.global.nc.u64 %rd317, [%rd318];
	// end inline asm
	add.s64 	%rd320, %rd310, 8200;
	// begin inline asm
	ld.global.nc.u64 %rd480, [%rd320];
	// end inline asm
	mov.b64 	%fd397, %rd317;
	add.s64 	%rd322, %rd310, 12288;
	// begin inline asm
	ld.global.nc.u64 %rd321, [%rd322];
	// end inline asm
	add.s64 	%rd324, %rd310, 12296;
	// begin inline asm
	ld.global.nc.u64 %rd481, [%rd324];
	// end inline asm
	mov.b64 	%fd398, %rd321;
	add.s64 	%rd326, %rd310, 16384;
	// begin inline asm
	ld.global.nc.u64 %rd325, [%rd326];
	// end inline asm
	add.s64 	%rd328, %rd310, 16392;
	// begin inline asm
	ld.global.nc.u64 %rd482, [%rd328];
	// end inline asm
	mov.b64 	%fd399, %rd325;
	abs.f64 	%fd230, %fd409;
	abs.f64 	%fd231, %fd395;
	setp.lt.f64 	%p63, %fd230, %fd231;
	@%p63 bra 	$L__BB10_156;
	setp.lt.f64 	%p64, %fd231, %fd230;
	setp.lt.s64 	%p65, %rd495, %rd478;
	or.pred  	%p66, %p64, %p65;
	selp.b64 	%rd478, %rd495, %rd478, %p66;
	selp.f64 	%fd395, %fd409, %fd395, %p66;
$L__BB10_156:
	abs.f64 	%fd234, %fd395;
	abs.f64 	%fd235, %fd396;
	setp.lt.f64 	%p67, %fd234, %fd235;
	@%p67 bra 	$L__BB10_158;
	setp.lt.f64 	%p68, %fd235, %fd234;
	setp.lt.s64 	%p69, %rd478, %rd479;
	or.pred  	%p70, %p68, %p69;
	selp.b64 	%rd479, %rd478, %rd479, %p70;
	selp.f64 	%fd396, %fd395, %fd396, %p70;
$L__BB10_158:
	abs.f64 	%fd238, %fd396;
	abs.f64 	%fd239, %fd397;
	setp.lt.f64 	%p71, %fd238, %fd239;
	@%p71 bra 	$L__BB10_160;
	setp.lt.f64 	%p72, %fd239, %fd238;
	setp.lt.s64 	%p73, %rd479, %rd480;
	or.pred  	%p74, %p72, %p73;
	selp.b64 	%rd480, %rd479, %rd480, %p74;
	selp.f64 	%fd397, %fd396, %fd397, %p74;
$L__BB10_160:
	abs.f64 	%fd242, %fd397;
	abs.f64 	%fd243, %fd398;
	setp.lt.f64 	%p75, %fd242, %fd243;
	@%p75 bra 	$L__BB10_162;
	setp.lt.f64 	%p76, %fd243, %fd242;
	setp.lt.s64 	%p77, %rd480, %rd481;
	or.pred  	%p78, %p76, %p77;
	selp.b64 	%rd481, %rd480, %rd481, %p78;
	selp.f64 	%fd398, %fd397, %fd398, %p78;
$L__BB10_162:
	abs.f64 	%fd246, %fd398;
	abs.f64 	%fd247, %fd399;
	setp.lt.f64 	%p79, %fd246, %fd247;
	@%p79 bra 	$L__BB10_164;
	setp.lt.f64 	%p80, %fd247, %fd246;
	setp.lt.s64 	%p81, %rd481, %rd482;
	or.pred  	%p82, %p80, %p81;
	selp.b64 	%rd482, %rd481, %rd482, %p82;
	selp.f64 	%fd399, %fd398, %fd399, %p82;
$L__BB10_164:
	add.s64 	%rd474, %rd474, 1280;
	mov.u64 	%rd495, %rd482;
	mov.f64 	%fd409, %fd399;
$L__BB10_165:
	cvt.s64.s32 	%rd332, %r29;
	setp.ge.s64 	%p83, %rd474, %rd332;
	@%p83 bra 	$L__BB10_188;
	cvt.u32.u64 	%r17, %rd474;
	sub.s32 	%r18, %r29, %r17;
	setp.ge.s32 	%p84, %r16, %r18;
	@%p84 bra 	$L__BB10_188;
	not.b32 	%r30, %r16;
	add.s32 	%r31, %r29, %r30;
	sub.s32 	%r19, %r31, %r17;
	and.b32  	%r32, %r19, 768;
	setp.eq.s32 	%p85, %r32, 768;
	mov.u32 	%r372, %r16;
	@%p85 bra 	$L__BB10_173;
	cvt.u64.u32 	%rd334, %r16;
	add.s64 	%rd335, %rd474, %rd334;
	shl.b64 	%rd336, %rd335, 4;
	add.s64 	%rd485, %rd236, %rd336;
	shr.u32 	%r33, %r19, 8;
	add.s32 	%r34, %r33, 1;
	and.b32  	%r35, %r34, 3;
	neg.s32 	%r370, %r35;
	mov.u32 	%r372, %r16;
$L__BB10_169:
	.pragma "nounroll";
	mov.u64 	%rd176, %rd495;
	mov.f64 	%fd251, %fd409;
	// begin inline asm
	ld.global.nc.u64 %rd337, [%rd485];
	// end inline asm
	add.s64 	%rd340, %rd485, 8;
	// begin inline asm
	ld.global.nc.u64 %rd339, [%rd340];
	// end inline asm
	mov.b64 	%fd252, %rd337;
	abs.f64 	%fd253, %fd251;
	abs.f64 	%fd254, %fd252;
	setp.lt.f64 	%p86, %fd253, %fd254;
	mov.f64 	%fd409, %fd252;
	mov.u64 	%rd495, %rd339;
	@%p86 bra 	$L__BB10_172;
	setp.lt.f64 	%p87, %fd254, %fd253;
	mov.f64 	%fd409, %fd251;
	mov.u64 	%rd495, %rd176;
	@%p87 bra 	$L__BB10_172;
	setp.lt.s64 	%p88, %rd176, %rd339;
	selp.f64 	%fd409, %fd251, %fd252, %p88;
	min.s64 	%rd495, %rd176, %rd339;
$L__BB10_172:
	add.s32 	%r372, %r372, 256;
	add.s64 	%rd485, %rd485, 4096;
	add.s32 	%r370, %r370, 1;
	setp.ne.s32 	%p89, %r370, 0;
	@%p89 bra 	$L__BB10_169;
$L__BB10_173:
	setp.lt.u32 	%p90, %r19, 768;
	@%p90 bra 	$L__BB10_188;
	cvt.u64.u32 	%rd341, %r372;
	add.s64 	%rd342, %rd474, %rd341;
	shl.b64 	%rd343, %rd342, 4;
	add.s64 	%rd344, %rd343, %rd236;
	add.s64 	%rd490, %rd344, 12296;
$L__BB10_175:
	add.s64 	%rd346, %rd490, -12296;
	// begin inline asm
	ld.global.nc.u64 %rd345, [%rd346];
	// end inline asm
	add.s64 	%rd348, %rd490, -12288;
	// begin inline asm
	ld.global.nc.u64 %rd347, [%rd348];
	// end inline asm
	mov.b64 	%fd260, %rd345;
	abs.f64 	%fd261, %fd409;
	abs.f64 	%fd262, %fd260;
	setp.lt.f64 	%p91, %fd261, %fd262;
	mov.f64 	%fd406, %fd260;
	mov.u64 	%rd492, %rd347;
	@%p91 bra 	$L__BB10_178;
	setp.lt.f64 	%p92, %fd262, %fd261;
	mov.f64 	%fd406, %fd409;
	mov.u64 	%rd492, %rd495;
	@%p92 bra 	$L__BB10_178;
	setp.lt.s64 	%p93, %rd495, %rd347;
	selp.f64 	%fd406, %fd409, %fd260, %p93;
	min.s64 	%rd492, %rd495, %rd347;
$L__BB10_178:
	add.s64 	%rd350, %rd490, -8200;
	// begin inline asm
	ld.global.nc.u64 %rd349, [%rd350];
	// end inline asm
	add.s64 	%rd352, %rd490, -8192;
	// begin inline asm
	ld.global.nc.u64 %rd351, [%rd352];
	// end inline asm
	mov.b64 	%fd265, %rd349;
	abs.f64 	%fd266, %fd406;
	abs.f64 	%fd267, %fd265;
	setp.lt.f64 	%p94, %fd266, %fd267;
	mov.f64 	%fd407, %fd265;
	mov.u64 	%rd493, %rd351;
	@%p94 bra 	$L__BB10_181;
	setp.lt.f64 	%p95, %fd267, %fd266;
	mov.f64 	%fd407, %fd406;
	mov.u64 	%rd493, %rd492;
	@%p95 bra 	$L__BB10_181;
	setp.lt.s64 	%p96, %rd492, %rd351;
	selp.f64 	%fd407, %fd406, %fd265, %p96;
	min.s64 	%rd493, %rd492, %rd351;
$L__BB10_181:
	add.s64 	%rd354, %rd490, -4104;
	// begin inline asm
	ld.global.nc.u64 %rd353, [%rd354];
	// end inline asm
	add.s64 	%rd356, %rd490, -4096;
	// begin inline asm
	ld.global.nc.u64 %rd355, [%rd356];
	// end inline asm
	mov.b64 	%fd270, %rd353;
	abs.f64 	%fd271, %fd407;
	abs.f64 	%fd272, %fd270;
	setp.lt.f64 	%p97, %fd271, %fd272;
	mov.f64 	%fd408, %fd270;
	mov.u64 	%rd494, %rd355;
	@%p97 bra 	$L__BB10_184;
	setp.lt.f64 	%p98, %fd272, %fd271;
	mov.f64 	%fd408, %fd407;
	mov.u64 	%rd494, %rd493;
	@%p98 bra 	$L__BB10_184;
	setp.lt.s64 	%p99, %rd493, %rd355;
	selp.f64 	%fd408, %fd407, %fd270, %p99;
	min.s64 	%rd494, %rd493, %rd355;
$L__BB10_184:
	add.s64 	%rd358, %rd490, -8;
	// begin inline asm
	ld.global.nc.u64 %rd357, [%rd358];
	// end inline asm
	// begin inline asm
	ld.global.nc.u64 %rd359, [%rd490];
	// end inline asm
	mov.b64 	%fd275, %rd357;
	abs.f64 	%fd276, %fd408;
	abs.f64 	%fd277, %fd275;
	setp.lt.f64 	%p100, %fd276, %fd277;
	mov.f64 	%fd409, %fd275;
	mov.u64 	%rd495, %rd359;
	@%p100 bra 	$L__BB10_187;
	setp.lt.f64 	%p101, %fd277, %fd276;
	mov.f64 	%fd409, %fd408;
	mov.u64 	%rd495, %rd494;
	@%p101 bra 	$L__BB10_187;
	setp.lt.s64 	%p102, %rd494, %rd359;
	selp.f64 	%fd409, %fd408, %fd275, %p102;
	min.s64 	%rd495, %rd494, %rd359;
$L__BB10_187:
	add.s32 	%r372, %r372, 1024;
	add.s64 	%rd490, %rd490, 16384;
	setp.lt.s32 	%p103, %r372, %r18;
	@%p103 bra 	$L__BB10_175;
$L__BB10_188:
	// begin inline asm
	mov.u32 %r36, %laneid;
	// end inline asm
	mov.b64 	%rd361, %fd409;
	mov.b64 	{%r38, %r43}, %rd361;
	mov.b32 	%r54, 1;
	mov.b32 	%r55, 31;
	mov.b32 	%r56, -1;
	// begin inline asm
	shfl.sync.down.b32 %r37, %r38, %r54, %r55, %r56;
	// end inline asm
	// begin inline asm
	shfl.sync.down.b32 %r42, %r43, %r54, %r55, %r56;
	// end inline asm
	mov.b64 	%rd362, {%r37, %r42};
	mov.b64 	%fd281, %rd362;
	mov.b64 	{%r48, %r53}, %rd495;
	// begin inline asm
	shfl.sync.down.b32 %r47, %r48, %r54, %r55, %r56;
	// end inline asm
	// begin inline asm
	shfl.sync.down.b32 %r52, %r53, %r54, %r55, %r56;
	// end inline asm
	mov.b64 	%rd200, {%r47, %r52};
	setp.gt.s32 	%p104, %r36, 30;
	mov.f64 	%fd411, %fd409;
	mov.u64 	%rd497, %rd495;
	@%p104 bra 	$L__BB10_192;
	abs.f64 	%fd282, %fd409;
	abs.f64 	%fd283, %fd281;
	setp.lt.f64 	%p105, %fd282, %fd283;
	mov.f64 	%fd411, %fd281;
	mov.u64 	%rd497, %rd200;
	@%p105 bra 	$L__BB10_192;
	setp.lt.f64 	%p106, %fd283, %fd282;
	mov.f64 	%fd411, %fd409;
	mov.u64 	%rd497, %rd495;
	@%p106 bra 	$L__BB10_192;
	setp.lt.s64 	%p107, %rd495, %rd200;
	selp.f64 	%fd411, %fd409, %fd281, %p107;
	min.s64 	%rd497, %rd495, %rd200;
$L__BB10_192:
	mov.b64 	%rd363, %fd411;
	mov.b64 	{%r58, %r63}, %rd363;
	mov.b32 	%r74, 2;
	mov.b32 	%r75, 31;
	mov.b32 	%r76, -1;
	// begin inline asm
	shfl.sync.down.b32 %r57, %r58, %r74, %r75, %r76;
	// end inline asm
	// begin inline asm
	shfl.sync.down.b32 %r62, %r63, %r74, %r75, %r76;
	// end inline asm
	mov.b64 	%rd364, {%r57, %r62};
	mov.b64 	%fd286, %rd364;
	mov.b64 	{%r68, %r73}, %rd497;
	// begin inline asm
	shfl.sync.down.b32 %r67, %r68, %r74, %r75, %r76;
	// end inline asm
	// begin inline asm
	shfl.sync.down.b32 %r72, %r73, %r74, %r75, %r76;
	// end inline asm
	mov.b64 	%rd203, {%r67, %r72};
	setp.gt.s32 	%p108, %r36, 29;
	mov.f64 	%fd412, %fd411;
	mov.u64 	%rd498, %rd497;
	@%p108 bra 	$L__BB10_196;
	abs.f64 	%fd287, %fd411;
	abs.f64 	%fd288, %fd286;
	setp.lt.f64 	%p109, %fd287, %fd288;
	mov.f64 	%fd412, %fd286;
	mov.u64 	%rd498, %rd203;
	@%p109 bra 	$L__BB10_196;
	setp.lt.f64 	%p110, %fd288, %fd287;
	mov.f64 	%fd412, %fd411;
	mov.u64 	%rd498, %rd497;
	@%p110 bra 	$L__BB10_196;
	setp.lt.s64 	%p111, %rd497, %rd203;
	selp.f64 	%fd412, %fd411, %fd286, %p111;
	min.s64 	%rd498, %rd497, %rd203;
$L__BB10_196:
	mov.b64 	%rd365, %fd412;
	mov.b64 	{%r78, %r83}, %rd365;
	mov.b32 	%r94, 4;
	mov.b32 	%r95, 31;
	mov.b32 	%r96, -1;
	// begin inline asm
	shfl.sync.down.b32 %r77, %r78, %r94, %r95, %r96;
	// end inline asm
	// begin inline asm
	shfl.sync.down.b32 %r82, %r83, %r94, %r95, %r96;
	// end inline asm
	mov.b64 	%rd366, {%r77, %r82};
	mov.b64 	%fd291, %rd366;
	mov.b64 	{%r88, %r93}, %rd498;
	// begin inline asm
	shfl.sync.down.b32 %r87, %r88, %r94, %r95, %r96;
	// end inline asm
	// begin inline asm
	shfl.sync.down.b32 %r92, %r93, %r94, %r95, %r96;
	// end inline asm
	mov.b64 	%rd206, {%r87, %r92};
	setp.gt.s32 	%p112, %r36, 27;
	mov.f64 	%fd413, %fd412;
	mov.u64 	%rd499, %rd498;
	@%p112 bra 	$L__BB10_200;
	abs.f64 	%fd292, %fd412;
	abs.f64 	%fd293, %fd291;
	setp.lt.f64 	%p113, %fd292, %fd293;
	mov.f64 	%fd413, %fd291;
	mov.u64 	%rd499, %rd206;
	@%p113 bra 	$L__BB10_200;
	setp.lt.f64 	%p114, %fd293, %fd292;
	mov.f64 	%fd413, %fd412;
	mov.u64 	%rd499, %rd498;
	@%p114 bra 	$L__BB10_200;
	setp.lt.s64 	%p115, %rd498, %rd206;
	selp.f64 	%fd413, %fd412, %fd291, %p115;
	min.s64 	%rd499, %rd498, %rd206;
$L__BB10_200:
	mov.b64 	%rd367, %fd413;
	mov.b64 	{%r98, %r103}, %rd367;
	mov.b32 	%r114, 8;
	mov.b32 	%r115, 31;
	mov.b32 	%r116, -1;
	// begin inline asm
	shfl.sync.down.b32 %r97, %r98, %r114, %r115, %r116;
	// end inline asm
	// begin inline asm
	shfl.sync.down.b32 %r102, %r103, %r114, %r115, %r116;
	// end inline asm
	mov.b64 	%rd368, {%r97, %r102};
	mov.b64 	%fd296, %rd368;
	mov.b64 	{%r108, %r113}, %rd499;
	// begin inline asm
	shfl.sync.down.b32 %r107, %r108, %r114, %r115, %r116;
	// end inline asm
	// begin inline asm
	shfl.sync.down.b32 %r112, %r113, %r114, %r115, %r116;
	// end inline asm
	mov.b64 	%rd209, {%r107, %r112};
	setp.gt.s32 	%p116, %r36, 23;
	mov.f64 	%fd414, %fd413;
	mov.u64 	%rd500, %rd499;
	@%p116 bra 	$L__BB10_204;
	abs.f64 	%fd297, %fd413;
	abs.f64 	%fd298, %fd296;
	setp.lt.f64 	%p117, %fd297, %fd298;
	mov.f64 	%fd414, %fd296;
	mov.u64 	%rd500, %rd209;
	@%p117 bra 	$L__BB10_204;
	setp.lt.f64 	%p118, %fd298, %fd297;
	mov.f64 	%fd414, %fd413;
	mov.u64 	%rd500, %rd499;
	@%p118 bra 	$L__BB10_204;
	setp.lt.s64 	%p119, %rd499, %rd209;
	selp.f64 	%fd414, %fd413, %fd296, %p119;
	min.s64 	%rd500, %rd499, %rd209;
$L__BB10_204:
	mov.b64 	%rd369, %fd414;
	mov.b64 	{%r118, %r123}, %rd369;
	mov.b32 	%r134, 16;
	mov.b32 	%r135, 31;
	mov.b32 	%r136, -1;
	// begin inline asm
	shfl.sync.down.b32 %r117, %r118, %r134, %r135, %r136;
	// end inline asm
	// begin inline asm
	shfl.sync.down.b32 %r122, %r123, %r134, %r135, %r136;
	// end inline asm
	mov.b64 	%rd370, {%r117, %r122};
	mov.b64 	%fd301, %rd370;
	mov.b64 	{%r128, %r133}, %rd500;
	// begin inline asm
	shfl.sync.down.b32 %r127, %r128, %r134, %r135, %r136;
	// end inline asm
	// begin inline asm
	shfl.sync.down.b32 %r132, %r133, %r134, %r135, %r136;
	// end inline asm
	mov.b64 	%rd212, {%r127, %r132};
	setp.gt.s32 	%p120, %r36, 15;
	mov.f64 	%fd422, %fd414;
	mov.u64 	%rd508, %rd500;
	@%p120 bra 	$L__BB10_208;
	abs.f64 	%fd302, %fd414;
	abs.f64 	%fd303, %fd301;
	setp.lt.f64 	%p121, %fd302, %fd303;
	mov.f64 	%fd422, %fd301;
	mov.u64 	%rd508, %rd212;
	@%p121 bra 	$L__BB10_208;
	setp.lt.f64 	%p122, %fd303, %fd302;
	mov.f64 	%fd422, %fd414;
	mov.u64 	%rd508, %rd500;
	@%p122 bra 	$L__BB10_208;
	setp.lt.s64 	%p123, %rd500, %rd212;
	selp.f64 	%fd422, %fd414, %fd301, %p123;
	min.s64 	%rd508, %rd500, %rd212;
$L__BB10_208:
	setp.ne.s32 	%p124, %r36, 0;
	@%p124 bra 	$L__BB10_210;
	shr.u32 	%r137, %r16, 1;
	and.b32  	%r138, %r137, 496;
	mov.u32 	%r139, _ZN6thrust24THRUST_300001_SM_1000_NS8cuda_cub4core6detail5shmemE;
	add.s32 	%r140, %r139, %r138;
	st.shared.f64 	[%r140+8], %fd422;
	st.shared.u64 	[%r140+16], %rd508;
$L__BB10_210:
	bar.sync 	0;
	setp.ne.s32 	%p125, %r16, 0;
	@%p125 bra 	$L__BB10_232;
	ld.shared.f64 	%fd306, [_ZN6thrust24THRUST_300001_SM_1000_NS8cuda_cub4core6detail5shmemE+24];
	ld.shared.u64 	%rd215, [_ZN6thrust24THRUST_300001_SM_1000_NS8cuda_cub4core6detail5shmemE+32];
	abs.f64 	%fd307, %fd422;
	abs.f64 	%fd308, %fd306;
	setp.lt.f64 	%p126, %fd307, %fd308;
	mov.f64 	%fd416, %fd306;
	mov.u64 	%rd502, %rd215;
	@%p126 bra 	$L__BB10_214;
	setp.lt.f64 	%p127, %fd308, %fd307;
	mov.f64 	%fd416, %fd422;
	mov.u64 	%rd502, %rd508;
	@%p127 bra 	$L__BB10_214;
	setp.lt.s64 	%p128, %rd508, %rd215;
	selp.f64 	%fd416, %fd422, %fd306, %p128;
	min.s64 	%rd502, %rd508, %rd215;
$L__BB10_214:
	ld.shared.f64 	%fd311, [_ZN6thrust24THRUST_300001_SM_1000_NS8cuda_cub4core6detail5shmemE+40];
	ld.shared.u64 	%rd218, [_ZN6thrust24THRUST_300001_SM_1000_NS8cuda_cub4core6detail5shmemE+48];
	abs.f64 	%fd312, %fd416;
	abs.f64 	%fd313, %fd311;
	setp.lt.f64 	%p129, %fd312, %fd313;
	mov.f64 	%fd417, %fd311;
	mov.u64 	%rd503, %rd218;
	@%p129 bra 	$L__BB10_217;
	setp.lt.f64 	%p130, %fd313, %fd312;
	mov.f64 	%fd417, %fd416;
	mov.u64 	%rd503, %rd502;
	@%p130 bra 	$L__BB10_217;
	setp.lt.s64 	%p131, %rd502, %rd218;
	selp.f64 	%fd417, %fd416, %fd311, %p131;
	min.s64 	%rd503, %rd502, %rd218;
$L__BB10_217:
	ld.shared.f64 	%fd316, [_ZN6thrust24THRUST_300001_SM_1000_NS8cuda_cub4core6detail5shmemE+56];
	ld.shared.u64 	%rd221, [_ZN6thrust24THRUST_300001_SM_1000_NS8cuda_cub4core6detail5shmemE+64];
	abs.f64 	%fd317, %fd417;
	abs.f64 	%fd318, %fd316;
	setp.lt.f64 	%p132, %fd317, %fd318;
	mov.f64 	%fd418, %fd316;
	mov.u64 	%rd504, %rd221;
	@%p132 bra 	$L__BB10_220;
	setp.lt.f64 	%p133, %fd318, %fd317;
	mov.f64 	%fd418, %fd417;
	mov.u64 	%rd504, %rd503;
	@%p133 bra 	$L__BB10_220;
	setp.lt.s64 	%p134, %rd503, %rd221;
	selp.f64 	%fd418, %fd417, %fd316, %p134;
	min.s64 	%rd504, %rd503, %rd221;
$L__BB10_220:
	ld.shared.f64 	%fd321, [_ZN6thrust24THRUST_300001_SM_1000_NS8cuda_cub4core6detail5shmemE+72];
	ld.shared.u64 	%rd224, [_ZN6thrust24THRUST_300001_SM_1000_NS8cuda_cub4core6detail5shmemE+80];
	abs.f64 	%fd322, %fd418;
	abs.f64 	%fd323, %fd321;
	setp.lt.f64 	%p135, %fd322, %fd323;
	mov.f64 	%fd419, %fd321;
	mov.u64 	%rd505, %rd224;
	@%p135 bra 	$L__BB10_223;
	setp.lt.f64 	%p136, %fd323, %fd322;
	mov.f64 	%fd419, %fd418;
	mov.u64 	%rd505, %rd504;
	@%p136 bra 	$L__BB10_223;
	setp.lt.s64 	%p137, %rd504, %rd224;
	selp.f64 	%fd419, %fd418, %fd321, %p137;
	min.s64 	%rd505, %rd504, %rd224;
$L__BB10_223:
	ld.shared.f64 	%fd326, [_ZN6thrust24THRUST_300001_SM_1000_NS8cuda_cub4core6detail5shmemE+88];
	ld.shared.u64 	%rd227, [_ZN6thrust24THRUST_300001_SM_1000_NS8cuda_cub4core6detail5shmemE+96];
	abs.f64 	%fd327, %fd419;
	abs.f64 	%fd328, %fd326;
	setp.lt.f64 	%p138, %fd327, %fd328;
	mov.f64 	%fd420, %fd326;
	mov.u64 	%rd506, %rd227;
	@%p138 bra 	$L__BB10_226;
	setp.lt.f64 	%p139, %fd328, %fd327;
	mov.f64 	%fd420, %fd419;
	mov.u64 	%rd506, %rd505;
	@%p139 bra 	$L__BB10_226;
	setp.lt.s64 	%p140, %rd505, %rd227;
	selp.f64 	%fd420, %fd419, %fd326, %p140;
	min.s64 	%rd506, %rd505, %rd227;
$L__BB10_226:
	ld.shared.f64 	%fd331, [_ZN6thrust24THRUST_300001_SM_1000_NS8cuda_cub4core6detail5shmemE+104];
	ld.shared.u64 	%rd230, [_ZN6thrust24THRUST_300001_SM_1000_NS8cuda_cub4core6detail5shmemE+112];
	abs.f64 	%fd332, %fd420;
	abs.f64 	%fd333, %fd331;
	setp.lt.f64 	%p141, %fd332, %fd333;
	mov.f64 	%fd421, %fd331;
	mov.u64 	%rd507, %rd230;
	@%p141 bra 	$L__BB10_229;
	setp.lt.f64 	%p142, %fd333, %fd332;
	mov.f64 	%fd421, %fd420;
	mov.u64 	%rd507, %rd506;
	@%p142 bra 	$L__BB10_229;
	setp.lt.s64 	%p143, %rd506, %rd230;
	selp.f64 	%fd421, %fd420, %fd331, %p143;
	min.s64 	%rd507, %rd506, %rd230;
$L__BB10_229:
	ld.shared.f64 	%fd336, [_ZN6thrust24THRUST_300001_SM_1000_NS8cuda_cub4core6detail5shmemE+120];
	ld.shared.u64 	%rd233, [_ZN6thrust24THRUST_300001_SM_1000_NS8cuda_cub4core6detail5shmemE+128];
	abs.f64 	%fd337, %fd421;
	abs.f64 	%fd338, %fd336;
	setp.lt.f64 	%p144, %fd337, %fd338;
	mov.u64 	%rd508, %rd233;
	mov.f64 	%fd422, %fd336;
	@%p144 bra 	$L__BB10_232;
	setp.lt.f64 	%p145, %fd338, %fd337;
	mov.u64 	%rd508, %rd507;
	mov.f64 	%fd422, %fd421;
	@%p145 bra 	$L__BB10_232;
	setp.lt.s64 	%p146, %rd507, %rd233;
	selp.f64 	%fd422, %fd421, %fd336, %p146;
	min.s64 	%rd508, %rd507, %rd233;
$L__BB10_232:
	mov.u32 	%r364, %tid.x;
	setp.ne.s32 	%p263, %r364, 0;
	@%p263 bra 	$L__BB10_234;
	ld.param.u64 	%rd421, [_ZN6thrust24THRUST_300001_SM_1000_NS8cuda_cub4core6detail13_kernel_agentINS1_8__reduce11ReduceAgentIPN4cuda3std3__45tupleIJ2ellEEESD_SC_lNS1_9__extrema9arg_max_fISB_l10comparatorEEEEJSD_SD_iSH_EEEvDpT0__param_1];
	cvta.to.global.u64 	%rd420, %rd421;
	st.global.f64 	[%rd420], %fd422;
	st.global.u64 	[%rd420+8], %rd508;
$L__BB10_234:
	ret;

}
	// .globl	_ZN3cub18CUB_300001_SM_10006detail11EmptyKernelIvEEvv
.visible .entry _ZN3cub18CUB_300001_SM_10006detail11EmptyKernelIvEEvv()
{


	ret;

}


// ===== COMPILED SASS (sm_100) =====

	.target	sm_100

	.elftype	@"ET_EXEC"


//--------------------- .note.nv.tkinfo           --------------------------
	.section	.note.nv.tkinfo,"",@"SHT_NOTE"
	.sectionflags	@"SHF_NOTE_NV_TKINFO"
	.tkinfo
        /*0018*/ 	.word	0x00000002
        /*0030*/ 	.string	""
        /*0030*/ 	.string	"ptxas"
        /*0030*/ 	.string	"Cuda compilation tools, release 13.0, V13.0.88"
        /*0030*/ 	.string	"Build cuda_13.0.r13.0/compiler.36424714_0"
        /*0030*/ 	.string	"-arch sm_100 -m 64 "



//--------------------- .note.nv.cuinfo           --------------------------
	.section	.note.nv.cuinfo,"",@"SHT_NOTE"
	.sectionflags	@"SHF_NOTE_NV_CUINFO"
        /*0018*/ 	.short	0x0002
        /*001a*/ 	.short	0x0064
        /*001c*/ 	.short	0x0082
	.zero		2


//--------------------- .nv.info                  --------------------------
	.section	.nv.info,"",@"SHT_CUDA_INFO"
	.align	4


	//----- nvinfo : EIATTR_REGCOUNT
	.align		4
        /*0000*/ 	.byte	0x04, 0x2f
        /*0002*/ 	.short	(.L_46 - .L_45)
	.align		4
.L_45:
        /*0004*/ 	.word	index@(_Z8take_colP2elS0_ii)
        /*0008*/ 	.word	0x00000010


	//----- nvinfo : EIATTR_FRAME_SIZE
	.align		4
.L_46:
        /*000c*/ 	.byte	0x04, 0x11
        /*000e*/ 	.short	(.L_48 - .L_47)
	.align		4
.L_47:
        /*0010*/ 	.word	index@(_Z8take_colP2elS0_ii)
        /*0014*/ 	.word	0x00000000


	//----- nvinfo : EIATTR_REGCOUNT
	.align		4
.L_48:
        /*0018*/ 	.byte	0x04, 0x2f
        /*001a*/ 	.short	(.L_50 - .L_49)
	.align		4
.L_49:
        /*001c*/ 	.word	index@(_Z4swapP2eliii)
        /*0020*/ 	.word	0x0000001e


	//----- nvinfo : EIATTR_FRAME_SIZE
	.align		4
.L_50:
        /*0024*/ 	.byte	0x04, 0x11
        /*0026*/ 	.short	(.L_52 - .L_51)
	.align		4
.L_51:
        /*0028*/ 	.word	index@(_Z4swapP2eliii)
        /*002c*/ 	.word	0x00000000


	//----- nvinfo : EIATTR_REGCOUNT
	.align		4
.L_52:
        /*0030*/ 	.byte	0x04, 0x2f
        /*0032*/ 	.short	(.L_54 - .L_53)
	.align		4
.L_53:
        /*0034*/ 	.word	index@(_Z11change_rowsP2elii)
        /*0038*/ 	.word	0x00000026


	//----- nvinfo : EIATTR_FRAME_SIZE
	.align		4
.L_54:
        /*003c*/ 	.byte	0x04, 0x11
        /*003e*/ 	.short	(.L_56 - .L_55)
	.align		4
.L_55:
        /*0040*/ 	.word	index@($__internal_0_$__cuda_sm20_div_rn_f64_full)
        /*0044*/ 	.word	0x00000000


	//----- nvinfo : EIATTR_FRAME_SIZE
	.align		4
.L_56:
        /*0048*/ 	.byte	0x04, 0x11
        /*004a*/ 	.short	(.L_58 - .L_57)
	.align		4
.L_57:
        /*004c*/ 	.word	index@(_Z11change_rowsP2elii)
        /*0050*/ 	.word	0x00000000


	//----- nvinfo : EIATTR_REGCOUNT
	.align		4
.L_58:
        /*0054*/ 	.byte	0x04, 0x2f
        /*0056*/ 	.short	(.L_60 - .L_59)
	.align		4
.L_59:
        /*0058*/ 	.word	index@(_ZN6thrust24THRUST_300001_SM_1000_NS8cuda_cub4core6detail13_kernel_agentINS1_8__reduce11ReduceAgentINS0_12zip_iteratorIN4cuda3std3__45tupleIJNS0_10device_ptrI2elEENS0_17counting_iteratorIlNS0_11use_defaultESG_SG_EEEEEEEPNSB_IJSD_lEEESK_iNS1_9__extrema9arg_max_fISD_l10comparatorEEEEJSJ_SL_iSP_EEEvDpT0_)
        /*005c*/ 	.word	0x00000020


	//----- nvinfo : EIATTR_FRAME_SIZE
	.align		4
.L_60:
        /*0060*/ 	.byte	0x04, 0x11
        /*0062*/ 	.short	(.L_62 - .L_61)
	.align		4
.L_61:
        /*0064*/ 	.word	index@(_ZN6thrust24THRUST_300001_SM_1000_NS8cuda_cub4core6detail13_kernel_agentINS1_8__reduce11ReduceAgentINS0_12zip_iteratorIN4cuda3std3__45tupleIJNS0_10device_ptrI2elEENS0_17counting_iteratorIlNS0_11use_defaultESG_SG_EEEEEEEPNSB_IJSD_lEEESK_iNS1_9__extrema9arg_max_fISD_l10comparatorEEEEJSJ_SL_iSP_EEEvDpT0_)
        /*0068*/ 	.word	0x00000000


	//----- nvinfo : EIATTR_REGCOUNT
	.align		4
.L_62:
        /*006c*/ 	.byte	0x04, 0x2f
        /*006e*/ 	.short	(.L_64 - .L_63)
	.align		4
.L_63:
        /*0070*/ 	.word	index@(_ZN6thrust24THRUST_300001_SM_1000_NS8cuda_cub4core6detail13_kernel_agentINS1_8__reduce11ReduceAgentINS0_12zip_iteratorIN4cuda3std3__45tupleIJNS0_10device_ptrI2elEENS0_17counting_iteratorIlNS0_11use_defaultESG_SG_EEEEEEEPNSB_IJSD_lEEESK_iNS1_9__extrema9arg_max_fISD_l10comparatorEEEEJSJ_SL_iN3cub18CUB_300001_SM_100013GridEvenShareIiEENSS_9GridQueueIjEESP_EEEvDpT0_)
        /*0074*/ 	.word	0x00000028


	//----- nvinfo : EIATTR_FRAME_SIZE
	.align		4
.L_64:
        /*0078*/ 	.byte	0x04, 0x11
        /*007a*/ 	.short	(.L_66 - .L_65)
	.align		4
.L_65:
        /*007c*/ 	.word	index@(_ZN6thrust24THRUST_300001_SM_1000_NS8cuda_cub4core6detail13_kernel_agentINS1_8__reduce11ReduceAgentINS0_12zip_iteratorIN4cuda3std3__45tupleIJNS0_10device_ptrI2elEENS0_17counting_iteratorIlNS0_11use_defaultESG_SG_EEEEEEEPNSB_IJSD_lEEESK_iNS1_9__extrema9arg_max_fISD_l10comparatorEEEEJSJ_SL_iN3cub18CUB_300001_SM_100013GridEvenShareIiEENSS_9GridQueueIjEESP_EEEvDpT0_)
        /*0080*/ 	.word	0x00000000


	//----- nvinfo : EIATTR_REGCOUNT
	.align		4
.L_66:
        /*0084*/ 	.byte	0x04, 0x2f
        /*0086*/ 	.short	(.L_68 - .L_67)
	.align		4
.L_67:
        /*0088*/ 	.word	index@(_ZN6thrust24THRUST_300001_SM_1000_NS8cuda_cub4core6detail13_kernel_agentINS1_8__reduce10DrainAgentIiEEJN3cub18CUB_300001_SM_10009GridQueueIjEEiEEEvDpT0_)
        /*008c*/ 	.word	0x00000008


	//----- nvinfo : EIATTR_FRAME_SIZE
	.align		4
.L_68:
        /*0090*/ 	.byte	0x04, 0x11
        /*0092*/ 	.short	(.L_70 - .L_69)
	.align		4
.L_69:
        /*0094*/ 	.word	index@(_ZN6thrust24THRUST_300001_SM_1000_NS8cuda_cub4core6detail13_kernel_agentINS1_8__reduce10DrainAgentIiEEJN3cub18CUB_300001_SM_10009GridQueueIjEEiEEEvDpT0_)
        /*0098*/ 	.word	0x00000000


	//----- nvinfo : EIATTR_REGCOUNT
	.align		4
.L_70:
        /*009c*/ 	.byte	0x04, 0x2f
        /*009e*/ 	.short	(.L_72 - .L_71)
	.align		4
.L_71:
        /*00a0*/ 	.word	index@(_ZN6thrust24THRUST_300001_SM_1000_NS8cuda_cub4core6detail13_kernel_agentINS1_8__reduce11ReduceAgentIPN4cuda3std3__45tupleIJ2ellEEESD_SC_iNS1_9__extrema9arg_max_fISB_l10comparatorEEEEJSD_SD_iSH_EEEvDpT0_)
        /*00a4*/ 	.word	0x00000020


	//----- nvinfo : EIATTR_FRAME_SIZE
	.align		4
.L_72:
        /*00a8*/ 	.byte	0x04, 0x11
        /*00aa*/ 	.short	(.L_74 - .L_73)
	.align		4
.L_73:
        /*00ac*/ 	.word	index@(_ZN6thrust24THRUST_300001_SM_1000_NS8cuda_cub4core6detail13_kernel_agentINS1_8__reduce11ReduceAgentIPN4cuda3std3__45tupleIJ2ellEEESD_SC_iNS1_9__extrema9arg_max_fISB_l10comparatorEEEEJSD_SD_iSH_EEEvDpT0_)
        /*00b0*/ 	.word	0x00000000


	//----- nvinfo : EIATTR_REGCOUNT
	.align		4
.L_74:
        /*00b4*/ 	.byte	0x04, 0x2f
        /*00b6*/ 	.short	(.L_76 - .L_75)
	.align		4
.L_75:
        /*00b8*/ 	.word	index@(_ZN6thrust24THRUST_300001_SM_1000_NS8cuda_cub4core6detail13_kernel_agentINS1_8__reduce11ReduceAgentINS0_12zip_iteratorIN4cuda3std3__45tupleIJNS0_10device_ptrI2elEENS0_17counting_iteratorIlNS0_11use_defaultESG_SG_EEEEEEEPNSB_IJSD_lEEESK_lNS1_9__extrema9arg_max_fISD_l10comparatorEEEEJSJ_SL_lSP_EEEvDpT0_)
        /*00bc*/ 	.word	0x00000020


	//----- nvinfo : EIATTR_FRAME_SIZE
	.align		4
.L_76:
        /*00c0*/ 	.byte	0x04, 0x11
        /*00c2*/ 	.short	(.L_78 - .L_77)
	.align		4
.L_77:
        /*00c4*/ 	.word	index@(_ZN6thrust24THRUST_300001_SM_1000_NS8cuda_cub4core6detail13_kernel_agentINS1_8__reduce11ReduceAgentINS0_12zip_iteratorIN4cuda3std3__45tupleIJNS0_10device_ptrI2elEENS0_17counting_iteratorIlNS0_11use_defaultESG_SG_EEEEEEEPNSB_IJSD_lEEESK_lNS1_9__extrema9arg_max_fISD_l10comparatorEEEEJSJ_SL_lSP_EEEvDpT0_)
        /*00c8*/ 	.word	0x00000000


	//----- nvinfo : EIATTR_REGCOUNT
	.align		4
.L_78:
        /*00cc*/ 	.byte	0x04, 0x2f
        /*00ce*/ 	.short	(.L_80 - .L_79)
	.align		4
.L_79:
        /*00d0*/ 	.word	index@(_ZN6thrust24THRUST_300001_SM_1000_NS8cuda_cub4core6detail13_kernel_agentINS1_8__reduce11ReduceAgentINS0_12zip_iteratorIN4cuda3std3__45tupleIJNS0_10device_ptrI2elEENS0_17counting_iteratorIlNS0_11use_defaultESG_SG_EEEEEEEPNSB_IJSD_lEEESK_lNS1_9__extrema9arg_max_fISD_l10comparatorEEEEJSJ_SL_lN3cub18CUB_300001_SM_100013GridEvenShareIlEENSS_9GridQueueIyEESP_EEEvDpT0_)
        /*00d4*/ 	.word	0x00000020


	//----- nvinfo : EIATTR_FRAME_SIZE
	.align		4
.L_80:
        /*00d8*/ 	.byte	0x04, 0x11
        /*00da*/ 	.short	(.L_82 - .L_81)
	.align		4
.L_81:
        /*00dc*/ 	.word	index@(_ZN6thrust24THRUST_300001_SM_1000_NS8cuda_cub4core6detail13_kernel_agentINS1_8__reduce11ReduceAgentINS0_12zip_iteratorIN4cuda3std3__45tupleIJNS0_10device_ptrI2elEENS0_17counting_iteratorIlNS0_11use_defaultESG_SG_EEEEEEEPNSB_IJSD_lEEESK_lNS1_9__extrema9arg_max_fISD_l10comparatorEEEEJSJ_SL_lN3cub18CUB_300001_SM_100013GridEvenShareIlEENSS_9GridQueueIyEESP_EEEvDpT0_)
        /*00e0*/ 	.word	0x00000000


	//----- nvinfo : EIATTR_REGCOUNT
	.align		4
.L_82:
        /*00e4*/ 	.byte	0x04, 0x2f
        /*00e6*/ 	.short	(.L_84 - .L_83)
	.align		4
.L_83:
        /*00e8*/ 	.word	index@(_ZN6thrust24THRUST_300001_SM_1000_NS8cuda_cub4core6detail13_kernel_agentINS1_8__reduce10DrainAgentIlEEJN3cub18CUB_300001_SM_10009GridQueueIyEElEEEvDpT0_)
        /*00ec*/ 	.word	0x00000008


	//----- nvinfo : EIATTR_FRAME_SIZE
	.align		4
.L_84:
        /*00f0*/ 	.byte	0x04, 0x11
        /*00f2*/ 	.short	(.L_86 - .L_85)
	.align		4
.L_85:
        /*00f4*/ 	.word	index@(_ZN6thrust24THRUST_300001_SM_1000_NS8cuda_cub4core6detail13_kernel_agentINS1_8__reduce10DrainAgentIlEEJN3cub18CUB_300001_SM_10009GridQueueIyEElEEEvDpT0_)
        /*00f8*/ 	.word	0x00000000


	//----- nvinfo : EIATTR_REGCOUNT
	.align		4
.L_86:
        /*00fc*/ 	.byte	0x04, 0x2f
        /*00fe*/ 	.short	(.L_88 - .L_87)
	.align		4
.L_87:
        /*0100*/ 	.word	index@(_ZN6thrust24THRUST_300001_SM_1000_NS8cuda_cub4core6detail13_kernel_agentINS1_8__reduce11ReduceAgentIPN4cuda3std3__45tupleIJ2ellEEESD_SC_lNS1_9__extrema9arg_max_fISB_l10comparatorEEEEJSD_SD_iSH_EEEvDpT0_)
        /*0104*/ 	.word	0x00000020


	//----- nvinfo : EIATTR_FRAME_SIZE
	.align		4
.L_88:
        /*0108*/ 	.byte	0x04, 0x11
        /*010a*/ 	.short	(.L_90 - .L_89)
	.align		4
.L_89:
        /*010c*/ 	.word	index@(_ZN6thrust24THRUST_300001_SM_1000_NS8cuda_cub4core6detail13_kernel_agentINS1_8__reduce11ReduceAgentIPN4cuda3std3__45tupleIJ2ellEEESD_SC_lNS1_9__extrema9arg_max_fISB_l10comparatorEEEEJSD_SD_iSH_EEEvDpT0_)
        /*0110*/ 	.word	0x00000000


	//----- nvinfo : EIATTR_REGCOUNT
	.align		4
.L_90:
        /*0114*/ 	.byte	0x04, 0x2f
        /*0116*/ 	.short	(.L_92 - .L_91)
	.align		4
.L_91:
        /*0118*/ 	.word	index@(_ZN3cub18CUB_300001_SM_10006detail11EmptyKernelIvEEvv)
        /*011c*/ 	.word	0x00000004


	//----- nvinfo : EIATTR_FRAME_SIZE
	.align		4
.L_92:
        /*0120*/ 	.byte	0x04, 0x11
        /*0122*/ 	.short	(.L_94 - .L_93)
	.align		4
.L_93:
        /*0124*/ 	.word	index@(_ZN3cub18CUB_300001_SM_10006detail11EmptyKernelIvEEvv)
        /*0128*/ 	.word	0x00000000


	//----- nvinfo : EIATTR_MIN_STACK_SIZE
	.align		4
.L_94:
        /*012c*/ 	.byte	0x04, 0x12
        /*012e*/ 	.short	(.L_96 - .L_95)
	.align		4
.L_95:
        /*0130*/ 	.word	index@(_ZN3cub18CUB_300001_SM_10006detail11EmptyKernelIvEEvv)
        /*0134*/ 	.word	0x00000000


	//----- nvinfo : EIATTR_MIN_STACK_SIZE
	.align		4
.L_96:
        /*0138*/ 	.byte	0x04, 0x12
        /*013a*/ 	.short	(.L_98 - .L_97)
	.align		4
.L_97:
        /*013c*/ 	.word	index@(_ZN6thrust24THRUST_300001_SM_1000_NS8cuda_cub4core6detail13_kernel_agentINS1_8__reduce11ReduceAgentIPN4cuda3std3__45tupleIJ2ellEEESD_SC_lNS1_9__extrema9arg_max_fISB_l10comparatorEEEEJSD_SD_iSH_EEEvDpT0_)
        /*0140*/ 	.word	0x00000000


	//----- nvinfo : EIATTR_MIN_STACK_SIZE
	.align		4
.L_98:
        /*0144*/ 	.byte	0x04, 0x12
        /*0146*/ 	.short	(.L_100 - .L_99)
	.align		4
.L_99:
        /*0148*/ 	.word	index@(_ZN6thrust24THRUST_300001_SM_1000_NS8cuda_cub4core6detail13_kernel_agentINS1_8__reduce10DrainAgentIlEEJN3cub18CUB_300001_SM_10009GridQueueIyEElEEEvDpT0_)
        /*014c*/ 	.word	0x00000000


	//----- nvinfo : EIATTR_MIN_STACK_SIZE
	.align		4
.L_100:
        /*0150*/ 	.byte	0x04, 0x12
        /*0152*/ 	.short	(.L_102 - .L_101)
	.align		4
.L_101:
        /*0154*/ 	.word	index@(_ZN6thrust24THRUST_300001_SM_1000_NS8cuda_cub4core6detail13_kernel_agentINS1_8__reduce11ReduceAgentINS0_12zip_iteratorIN4cuda3std3__45tupleIJNS0_10device_ptrI2elEENS0_17counting_iteratorIlNS0_11use_defaultESG_SG_EEEEEEEPNSB_IJSD_lEEESK_lNS1_9__extrema9arg_max_fISD_l10comparatorEEEEJSJ_SL_lN3cub18CUB_300001_SM_100013GridEvenShareIlEENSS_9GridQueueIyEESP_EEEvDpT0_)
        /*0158*/ 	.word	0x00000000


	//----- nvinfo : EIATTR_MIN_STACK_SIZE
	.align		4
.L_102:
        /*015c*/ 	.byte	0x04, 0x12
        /*015e*/ 	.short	(.L_104 - .L_103)
	.align		4
.L_103:
        /*0160*/ 	.word	index@(_ZN6thrust24THRUST_300001_SM_1000_NS8cuda_cub4core6detail13_kernel_agentINS1_8__reduce11ReduceAgentINS0_12zip_iteratorIN4cuda3std3__45tupleIJNS0_10device_ptrI2elEENS0_17counting_iteratorIlNS0_11use_defaultESG_SG_EEEEEEEPNSB_IJSD_lEEESK_lNS1_9__extrema9arg_max_fISD_l10comparatorEEEEJSJ_SL_lSP_EEEvDpT0_)
        /*0164*/ 	.word	0x00000000


	//----- nvinfo : EIATTR_MIN_STACK_SIZE
	.align		4
.L_104:
        /*0168*/ 	.byte	0x04, 0x12
        /*016a*/ 	.short	(.L_106 - .L_105)
	.align		4
.L_105:
        /*016c*/ 	.word	index@(_ZN6thrust24THRUST_300001_SM_1000_NS8cuda_cub4core6detail13_kernel_agentINS1_8__reduce11ReduceAgentIPN4cuda3std3__45tupleIJ2ellEEESD_SC_iNS1_9__extrema9arg_max_fISB_l10comparatorEEEEJSD_SD_iSH_EEEvDpT0_)
        /*0170*/ 	.word	0x00000000


	//----- nvinfo : EIATTR_MIN_STACK_SIZE
	.align		4
.L_106:
        /*0174*/ 	.byte	0x04, 0x12
        /*0176*/ 	.short	(.L_108 - .L_107)
	.align		4
.L_107:
        /*0178*/ 	.word	index@(_ZN6thrust24THRUST_300001_SM_1000_NS8cuda_cub4core6detail13_kernel_agentINS1_8__reduce10DrainAgentIiEEJN3cub18CUB_300001_SM_10009GridQueueIjEEiEEEvDpT0_)
        /*017c*/ 	.word	0x00000000


	//----- nvinfo : EIATTR_MIN_STACK_SIZE
	.align		4
.L_108:
        /*0180*/ 	.byte	0x04, 0x12
        /*0182*/ 	.short	(.L_110 - .L_109)
	.align		4
.L_109:
        /*0184*/ 	.word	index@(_ZN6thrust24THRUST_300001_SM_1000_NS8cuda_cub4core6detail13_kernel_agentINS1_8__reduce11ReduceAgentINS0_12zip_iteratorIN4cuda3std3__45tupleIJNS0_10device_ptrI2elEENS0_17counting_iteratorIlNS0_11use_defaultESG_SG_EEEEEEEPNSB_IJSD_lEEESK_iNS1_9__extrema9arg_max_fISD_l10comparatorEEEEJSJ_SL_iN3cub18CUB_300001_SM_100013GridEvenShareIiEENSS_9GridQueueIjEESP_EEEvDpT0_)
        /*0188*/ 	.word	0x00000000


	//----- nvinfo : EIATTR_MIN_STACK_SIZE
	.align		4
.L_110:
        /*018c*/ 	.byte	0x04, 0x12
        /*018e*/ 	.short	(.L_112 - .L_111)
	.align		4
.L_111:
        /*0190*/ 	.word	index@(_ZN6thrust24THRUST_300001_SM_1000_NS8cuda_cub4core6detail13_kernel_agentINS1_8__reduce11ReduceAgentINS0_12zip_iteratorIN4cuda3std3__45tupleIJNS0_10device_ptrI2elEENS0_17counting_iteratorIlNS0_11use_defaultESG_SG_EEEEEEEPNSB_IJSD_lEEESK_iNS1_9__extrema9arg_max_fISD_l10comparatorEEEEJSJ_SL_iSP_EEEvDpT0_)
        /*0194*/ 	.word	0x00000000


	//----- nvinfo : EIATTR_MIN_STACK_SIZE
	.align		4
.L_112:
        /*0198*/ 	.byte	0x04, 0x12
        /*019a*/ 	.short	(.L_114 - .L_113)
	.align		4
.L_113:
        /*019c*/ 	.word	index@(_Z11change_rowsP2elii)
        /*01a0*/ 	.word	0x00000000


	//----- nvinfo : EIATTR_MIN_STACK_SIZE
	.align		4
.L_114:
        /*01a4*/ 	.byte	0x04, 0x12
        /*01a6*/ 	.short	(.L_116 - .L_115)
	.align		4
.L_115:
        /*01a8*/ 	.word	index@(_Z4swapP2eliii)
        /*01ac*/ 	.word	0x00000000


	//----- nvinfo : EIATTR_MIN_STACK_SIZE
	.align		4
.L_116:
        /*01b0*/ 	.byte	0x04, 0x12
        /*01b2*/ 	.short	(.L_118 - .L_117)
	.align		4
.L_117:
        /*01b4*/ 	.word	index@(_Z8take_colP2elS0_ii)
        /*01b8*/ 	.word	0x00000000
.L_118:


//--------------------- .nv.compat                --------------------------
	.section	.nv.compat,"",@"SHT_CUDA_COMPAT_INFO"
	.align	4
        /*0000*/ 	.byte	0x02, 0x09, 0x00, 0x00, 0x02, 0x02, 0x01, 0x00, 0x02, 0x05, 0x05, 0x00, 0x03, 0x07, 0x01, 0x01
        /*0010*/ 	.byte	0x02, 0x03, 0x00, 0x00, 0x02, 0x06, 0x01, 0x00, 0x04, 0x0b, 0x08, 0x00, 0x01, 0x00, 0x00, 0x00
        /*0020*/ 	.byte	0x00, 0x00, 0x00, 0x00


//--------------------- .nv.info._ZN3cub18CUB_300001_SM_10006detail11EmptyKernelIvEEvv --------------------------
	.section	.nv.info._ZN3cub18CUB_300001_SM_10006detail11EmptyKernelIvEEvv,"",@"SHT_CUDA_INFO"
	.sectionflags	@""
	.align	4


	//----- nvinfo : EIATTR_CUDA_API_VERSION
	.align		4
        /*0000*/ 	.byte	0x04, 0x37
        /*0002*/ 	.short	(.L_120 - .L_119)
.L_119:
        /*0004*/ 	.word	0x00000082


	//----- nvinfo : EIATTR_SPARSE_MMA_MASK
	.align		4
.L_120:
        /*0008*/ 	.byte	0x03, 0x50
        /*000a*/ 	.short	0x0000


	//----- nvinfo : EIATTR_MAXREG_COUNT
	.align		4
        /*000c*/ 	.byte	0x03, 0x1b
        /*000e*/ 	.short	0x00ff


	//----- nvinfo : EIATTR_MERCURY_ISA_VERSION
	.align		4
        /*0010*/ 	.byte	0x03, 0x5f
        /*0012*/ 	.short	0x0101


	//----- nvinfo : EIATTR_VRC_CTA_INIT_COUNT
	.align		4
        /*0014*/ 	.byte	0x02, 0x4a
	.zero		1
	.zero		1


	//----- nvinfo : EIATTR_EXIT_INSTR_OFFSETS
	.align		4
        /*0018*/ 	.byte	0x04, 0x1c
        /*001a*/ 	.short	(.L_122 - .L_121)


	//   ....[0]....
.L_121:
        /*001c*/ 	.word	0x00000010


	//----- nvinfo : EIATTR_SW_WAR
	.align		4
.L_122:
        /*0020*/ 	.byte	0x04, 0x36
        /*0022*/ 	.short	(.L_124 - .L_123)
.L_123:
        /*0024*/ 	.word	0x00000008
.L_124:


//--------------------- .nv.info._ZN6thrust24THRUST_300001_SM_1000_NS8cuda_cub4core6detail13_kernel_agentINS1_8__reduce11ReduceAgentIPN4cuda3std3__45tupleIJ2ellEEESD_SC_lNS1_9__extrema9arg_max_fISB_l10comparatorEEEEJSD_SD_iSH_EEEvDpT0_ --------------------------
	.section	.nv.info._ZN6thrust24THRUST_300001_SM_1000_NS8cuda_cub4core6detail13_kernel_agentINS1_8__reduce11ReduceAgentIPN4cuda3std3__45tupleIJ2ellEEESD_SC_lNS1_9__extrema9arg_max_fISB_l10comparatorEEEEJSD_SD_iSH_EEEvDpT0_,"",@"SHT_CUDA_INFO"
	.sectionflags	@""
	.align	4


	//----- nvinfo : EIATTR_CUDA_API_VERSION
	.align		4
        /*0000*/ 	.byte	0x04, 0x37
        /*0002*/ 	.short	(.L_126 - .L_125)
.L_125:
        /*0004*/ 	.word	0x00000082


	//----- nvinfo : EIATTR_KPARAM_INFO
	.align		4
.L_126:
        /*0008*/ 	.byte	0x04, 0x17
        /*000a*/ 	.short	(.L_128 - .L_127)
.L_127:
        /*000c*/ 	.word	0x00000000
        /*0010*/ 	.short	0x0003
        /*0012*/ 	.short	0x0014
        /*0014*/ 	.byte	0x00, 0xf0, 0x05, 0x00


	//----- nvinfo : EIATTR_KPARAM_INFO
	.align		4
.L_128:
        /*0018*/ 	.byte	0x04, 0x17
        /*001a*/ 	.short	(.L_130 - .L_129)
.L_129:
        /*001c*/ 	.word	0x00000000
        /*0020*/ 	.short	0x0002
        /*0022*/ 	.short	0x0010
        /*0024*/ 	.byte	0x00, 0xf0, 0x11, 0x00


	//----- nvinfo : EIATTR_KPARAM_INFO
	.align		4
.L_130:
        /*0028*/ 	.byte	0x04, 0x17
        /*002a*/ 	.short	(.L_132 - .L_131)
.L_131:
        /*002c*/ 	.word	0x00000000
        /*0030*/ 	.short	0x0001
        /*0032*/ 	.short	0x0008
        /*0034*/ 	.byte	0x00, 0xf5, 0x21, 0x00


	//----- nvinfo : EIATTR_KPARAM_INFO
	.align		4
.L_132:
        /*0038*/ 	.byte	0x04, 0x17
        /*003a*/ 	.short	(.L_134 - .L_133)
.L_133:
        /*003c*/ 	.word	0x00000000
        /*0040*/ 	.short	0x0000
        /*0042*/ 	.short	0x0000
        /*0044*/ 	.byte	0x00, 0xf5, 0x21, 0x00


	//----- nvinfo : EIATTR_SPARSE_MMA_MASK
	.align		4
.L_134:
        /*0048*/ 	.byte	0x03, 0x50
        /*004a*/ 	.short	0x0000


	//----- nvinfo : EIATTR_MAXREG_COUNT
	.align		4
        /*004c*/ 	.byte	0x03, 0x1b
        /*004e*/ 	.short	0x00ff


	//----- nvinfo : EIATTR_NUM_BARRIERS
	.align		4
        /*0050*/ 	.byte	0x02, 0x4c
        /*0052*/ 	.byte	0x01
	.zero		1


	//----- nvinfo : EIATTR_MERCURY_ISA_VERSION
	.align		4
        /*0054*/ 	.byte	0x03, 0x5f
        /*0056*/ 	.short	0x0101


	//----- nvinfo : EIATTR_COOP_GROUP_MASK_REGIDS
	.align		4
        /*0058*/ 	.byte	0x04, 0x29
        /*005a*/ 	.short	(.L_136 - .L_135)


	//   ....[0]....
.L_135:
        /*005c*/ 	.word	0xffffffff


	//   ....[1]....
        /*0060*/ 	.word	0xffffffff


	//   ....[2]....
        /*0064*/ 	.word	0xffffffff


	//   ....[3]....
        /*0068*/ 	.word	0xffffffff


	//   ....[4]....
        /*006c*/ 	.word	0xffffffff


	//   ....[5]....
        /*0070*/ 	.word	0xffffffff


	//   ....[6]....
        /*0074*/ 	.word	0xffffffff


	//   ....[7]....
        /*0078*/ 	.word	0xffffffff


	//   ....[8]....
        /*007c*/ 	.word	0xffffffff


	//   ....[9]....
        /*0080*/ 	.word	0xffffffff


	//   ....[10]....
        /*0084*/ 	.word	0xffffffff


	//   ....[11]....
        /*0088*/ 	.word	0xffffffff


	//   ....[12]....
        /*008c*/ 	.word	0xffffffff


	//   ....[13]....
        /*0090*/ 	.word	0xffffffff


	//   ....[14]....
        /*0094*/ 	.word	0xffffffff


	//   ....[15]....
        /*0098*/ 	.word	0xffffffff


	//   ....[16]....
        /*009c*/ 	.word	0xffffffff


	//   ....[17]....
        /*00a0*/ 	.word	0xffffffff


	//   ....[18]....
        /*00a4*/ 	.word	0xffffffff


	//   ....[19]....
        /*00a8*/ 	.word	0xffffffff


	//   ....[20]....
        /*00ac*/ 	.word	0xffffffff


	//   ....[21]....
        /*00b0*/ 	.word	0xffffffff


	//   ....[22]....
        /*00b4*/ 	.word	0xffffffff


	//   ....[23]....
        /*00b8*/ 	.word	0xffffffff


	//   ....[24]....
        /*00bc*/ 	.word	0xffffffff


	//   ....[25]....
        /*00c0*/ 	.word	0xffffffff


	//   ....[26]....
        /*00c4*/ 	.word	0xffffffff


	//   ....[27]....
        /*00c8*/ 	.word	0xffffffff


	//   ....[28]....
        /*00cc*/ 	.word	0xffffffff


	//   ....[29]....
        /*00d0*/ 	.word	0xffffffff


	//   ....[30]....
        /*00d4*/ 	.word	0xffffffff


	//   ....[31]....
        /*00d8*/ 	.word	0xffffffff


	//   ....[32]....
        /*00dc*/ 	.word	0xffffffff


	//   ....[33]....
        /*00e0*/ 	.word	0xffffffff


	//   ....[34]....
        /*00e4*/ 	.word	0xffffffff


	//   ....[35]....
        /*00e8*/ 	.word	0xffffffff


	//   ....[36]....
        /*00ec*/ 	.word	0xffffffff


	//   ....[37]....
        /*00f0*/ 	.word	0xffffffff


	//   ....[38]....
        /*00f4*/ 	.word	0xffffffff


	//   ....[39]....
        /*00f8*/ 	.word	0xffffffff


	//   ....[40]....
        /*00fc*/ 	.word	0xffffffff


	//   ....[41]....
        /*0100*/ 	.word	0xffffffff


	//   ....[42]....
        /*0104*/ 	.word	0xffffffff


	//   ....[43]....
        /*0108*/ 	.word	0xffffffff


	//   ....[44]....
        /*010c*/ 	.word	0xffffffff


	//   ....[45]....
        /*0110*/ 	.word	0xffffffff


	//   ....[46]....
        /*0114*/ 	.word	0xffffffff


	//   ....[47]....
        /*0118*/ 	.word	0xffffffff


	//   ....[48]....
        /*011c*/ 	.word	0xffffffff


	//   ....[49]....
        /*0120*/ 	.word	0xffffffff


	//   ....[50]....
        /*0124*/ 	.word	0xffffffff


	//   ....[51]....
        /*0128*/ 	.word	0xffffffff


	//   ....[52]....
        /*012c*/ 	.word	0xffffffff


	//   ....[53]....
        /*0130*/ 	.word	0xffffffff


	//   ....[54]....
        /*0134*/ 	.word	0xffffffff


	//   ....[55]....
        /*0138*/ 	.word	0xffffffff


	//   ....[56]....
        /*013c*/ 	.word	0xffffffff


	//   ....[57]....
        /*0140*/ 	.word	0xffffffff


	//   ....[58]....
        /*0144*/ 	.word	0xffffffff


	//   ....[59]....
        /*0148*/ 	.word	0xffffffff


	//----- nvinfo : EIATTR_COOP_GROUP_INSTR_OFFSETS
	.align		4
.L_136:
        /*014c*/ 	.byte	0x04, 0x28
        /*014e*/ 	.short	(.L_138 - .L_137)


	//   ....[0]....
.L_137:
        /*0150*/ 	.word	0x00000b70


	//   ....[1]....
        /*0154*/ 	.word	0x00000ba0


	//   ....[2]....
        /*0158*/ 	.word	0x00000bc0


	//   ....[3]....
        /*015c*/ 	.word	0x00000bd0


	//   ....[4]....
        /*0160*/ 	.word	0x00000d60


	//   ....[5]....
        /*0164*/ 	.word	0x00000d90


	//   ....[6]....
        /*0168*/ 	.word	0x00000dc0


	//   ....[7]....
        /*016c*/ 	.word	0x00000de0


	//   ....[8]....
        /*0170*/ 	.word	0x00000f60


	//   ....[9]....
        /*0174*/ 	.word	0x00000f90


	//   ....[10]....
        /*0178*/ 	.word	0x00000fc0


	//   ....[11]....
        /*017c*/ 	.word	0x00000fe0


	//   ....[12]....
        /*0180*/ 	.word	0x00001160


	//   ....[13]....
        /*0184*/ 	.word	0x00001190


	//   ....[14]....
        /*0188*/ 	.word	0x000011c0


	//   ....[15]....
        /*018c*/ 	.word	0x000011e0


	//   ....[16]....
        /*0190*/ 	.word	0x00001360


	//   ....[17]....
        /*0194*/ 	.word	0x00001390


	//   ....[18]....
        /*0198*/ 	.word	0x000013c0


	//   ....[19]....
        /*019c*/ 	.word	0x000013e0


	//   ....[20]....
        /*01a0*/ 	.word	0x00002140


	//   ....[21]....
        /*01a4*/ 	.word	0x00002150


	//   ....[22]....
        /*01a8*/ 	.word	0x00002160


	//   ....[23]....
        /*01ac*/ 	.word	0x00002180


	//   ....[24]....
        /*01b0*/ 	.word	0x00002300


	//   ....[25]....
        /*01b4*/ 	.word	0x00002340


	//   ....[26]....
        /*01b8*/ 	.word	0x00002370


	//   ....[27]....
        /*01bc*/ 	.word	0x00002390


	//   ....[28]....
        /*01c0*/ 	.word	0x00002510


	//   ....[29]....
        /*01c4*/ 	.word	0x00002550


	//   ....[30]....
        /*01c8*/ 	.word	0x00002580


	//   ....[31]....
        /*01cc*/ 	.word	0x000025a0


	//   ....[32]....
        /*01d0*/ 	.word	0x00002720


	//   ....[33]....
        /*01d4*/ 	.word	0x00002760


	//   ....[34]....
        /*01d8*/ 	.word	0x00002790


	//   ....[35]....
        /*01dc*/ 	.word	0x000027b0


	//   ....[36]....
        /*01e0*/ 	.word	0x00002930


	//   ....[37]....
        /*01e4*/ 	.word	0x00002970


	//   ....[38]....
        /*01e8*/ 	.word	0x000029a0


	//   ....[39]....
        /*01ec*/ 	.word	0x000029c0


	//   ....[40]....
        /*01f0*/ 	.word	0x00005760


	//   ....[41]....
        /*01f4*/ 	.word	0x00005790


	//   ....[42]....
        /*01f8*/ 	.word	0x000057b0


	//   ....[43]....
        /*01fc*/ 	.word	0x000057c0


	//   ....[44]....
        /*0200*/ 	.word	0x00005950


	//   ....[45]....
        /*0204*/ 	.word	0x00005980


	//   ....[46]....
        /*0208*/ 	.word	0x000059b0


	//   ....[47]....
        /*020c*/ 	.word	0x000059d0


	//   ....[48]....
        /*0210*/ 	.word	0x00005b50


	//   ....[49]....
        /*0214*/ 	.word	0x00005b80


	//   ....[50]....
        /*0218*/ 	.word	0x00005bb0


	//   ....[51]....
        /*021c*/ 	.word	0x00005bd0


	//   ....[52]....
        /*0220*/ 	.word	0x00005d50


	//   ....[53]....
        /*0224*/ 	.word	0x00005d80


	//   ....[54]....
        /*0228*/ 	.word	0x00005db0


	//   ....[55]....
        /*022c*/ 	.word	0x00005dd0


	//   ....[56]....
        /*0230*/ 	.word	0x00005f50


	//   ....[57]....
        /*0234*/ 	.word	0x00005f80


	//   ....[58]....
        /*0238*/ 	.word	0x00005fb0


	//   ....[59]....
        /*023c*/ 	.word	0x00005fd0


	//----- nvinfo : EIATTR_VRC_CTA_INIT_COUNT
	.align		4
.L_138:
        /*0240*/ 	.byte	0x02, 0x4a
	.zero		1
	.zero		1


	//----- nvinfo : EIATTR_EXIT_INSTR_OFFSETS
	.align		4
        /*0244*/ 	.byte	0x04, 0x1c
        /*0246*/ 	.short	(.L_140 - .L_139)


	//   ....[0]....
.L_139:
        /*0248*/ 	.word	0x00000030


	//   ....[1]....
        /*024c*/ 	.word	0x00006c70


	//   ....[2]....
        /*0250*/ 	.word	0x00006cb0


	//----- nvinfo : EIATTR_MAX_THREADS
	.align		4
.L_140:
        /*0254*/ 	.byte	0x04, 0x05
        /*0256*/ 	.short	(.L_142 - .L_141)
.L_141:
        /*0258*/ 	.word	0x00000100
        /*025c*/ 	.word	0x00000001
        /*0260*/ 	.word	0x00000001


	//----- nvinfo : EIATTR_CRS_STACK_SIZE
	.align		4
.L_142:
        /*0264*/ 	.byte	0x04, 0x1e
        /*0266*/ 	.short	(.L_144 - .L_143)
.L_143:
        /*0268*/ 	.word	0x00000000


	//----- nvinfo : EIATTR_CBANK_PARAM_SIZE
	.align		4
.L_144:
        /*026c*/ 	.byte	0x03, 0x19
        /*026e*/ 	.short	0x0015


	//----- nvinfo : EIATTR_PARAM_CBANK
	.align		4
        /*0270*/ 	.byte	0x04, 0x0a
        /*0272*/ 	.short	(.L_146 - .L_145)
	.align		4
.L_145:
        /*0274*/ 	.word	index@(.nv.constant0._ZN6thrust24THRUST_300001_SM_1000_NS8cuda_cub4core6detail13_kernel_agentINS1_8__reduce11ReduceAgentIPN4cuda3std3__45tupleIJ2ellEEESD_SC_lNS1_9__extrema9arg_max_fISB_l10comparatorEEEEJSD_SD_iSH_EEEvDpT0_)
        /*0278*/ 	.short	0x0380
        /*027a*/ 	.short	0x0015


	//----- nvinfo : EIATTR_SW_WAR
	.align		4
.L_146:
        /*027c*/ 	.byte	0x04, 0x36
        /*027e*/ 	.short	(.L_148 - .L_147)
.L_147:
        /*0280*/ 	.word	0x00000008
.L_148:


//--------------------- .nv.info._ZN6thrust24THRUST_300001_SM_1000_NS8cuda_cub4core6detail13_kernel_agentINS1_8__reduce10DrainAgentIlEEJN3cub18CUB_300001_SM_10009GridQueueIyEElEEEvDpT0_ --------------------------
	.section	.nv.info._ZN6thrust24THRUST_300001_SM_1000_NS8cuda_cub4core6detail13_kernel_agentINS1_8__reduce10DrainAgentIlEEJN3cub18CUB_300001_SM_10009GridQueueIyEElEEEvDpT0_,"",@"SHT_CUDA_INFO"
	.sectionflags	@""
	.align	4


	//----- nvinfo : EIATTR_CUDA_API_VERSION
	.align		4
        /*0000*/ 	.byte	0x04, 0x37
        /*0002*/ 	.short	(.L_150 - .L_149)
.L_149:
        /*0004*/ 	.word	0x00000082


	//----- nvinfo : EIATTR_KPARAM_INFO
	.align		4
.L_150:
        /*0008*/ 	.byte	0x04, 0x17
        /*000a*/ 	.short	(.L_152 - .L_151)
.L_151:
        /*000c*/ 	.word	0x00000000
        /*0010*/ 	.short	0x0001
        /*0012*/ 	.short	0x0008
        /*0014*/ 	.byte	0x00, 0xf0, 0x21, 0x00


	//----- nvinfo : EIATTR_KPARAM_INFO
	.align		4
.L_152:
        /*0018*/ 	.byte	0x04, 0x17
        /*001a*/ 	.short	(.L_154 - .L_153)
.L_153:
        /*001c*/ 	.word	0x00000000
        /*0020*/ 	.short	0x0000
        /*0022*/ 	.short	0x0000
        /*0024*/ 	.byte	0x00, 0xf0, 0x21, 0x00


	//----- nvinfo : EIATTR_SPARSE_MMA_MASK
	.align		4
.L_154:
        /*0028*/ 	.byte	0x03, 0x50
        /*002a*/ 	.short	0x0000


	//----- nvinfo : EIATTR_MAXREG_COUNT
	.align		4
        /*002c*/ 	.byte	0x03, 0x1b
        /*002e*/ 	.short	0x00ff


	//----- nvinfo : EIATTR_MERCURY_ISA_VERSION
	.align		4
        /*0030*/ 	.byte	0x03, 0x5f
        /*0032*/ 	.short	0x0101


	//----- nvinfo : EIATTR_VRC_CTA_INIT_COUNT
	.align		4
        /*0034*/ 	.byte	0x02, 0x4a
	.zero		1
	.zero		1


	//----- nvinfo : EIATTR_EXIT_INSTR_OFFSETS
	.align		4
        /*0038*/ 	.byte	0x04, 0x1c
        /*003a*/ 	.short	(.L_156 - .L_155)


	//   ....[0]....
.L_155:
        /*003c*/ 	.word	0x00000060


	//----- nvinfo : EIATTR_MAX_THREADS
	.align		4
.L_156:
        /*0040*/ 	.byte	0x04, 0x05
        /*0042*/ 	.short	(.L_158 - .L_157)
.L_157:
        /*0044*/ 	.word	0x00000001
        /*0048*/ 	.word	0x00000001
        /*004c*/ 	.word	0x00000001


	//----- nvinfo : EIATTR_CBANK_PARAM_SIZE
	.align		4
.L_158:
        /*0050*/ 	.byte	0x03, 0x19
        /*0052*/ 	.short	0x0010


	//----- nvinfo : EIATTR_PARAM_CBANK
	.align		4
        /*0054*/ 	.byte	0x04, 0x0a
        /*0056*/ 	.short	(.L_160 - .L_159)
	.align		4
.L_159:
        /*0058*/ 	.word	index@(.nv.constant0._ZN6thrust24THRUST_300001_SM_1000_NS8cuda_cub4core6detail13_kernel_agentINS1_8__reduce10DrainAgentIlEEJN3cub18CUB_300001_SM_10009GridQueueIyEElEEEvDpT0_)
        /*005c*/ 	.short	0x0380
        /*005e*/ 	.short	0x0010


	//----- nvinfo : EIATTR_SW_WAR
	.align		4
.L_160:
        /*0060*/ 	.byte	0x04, 0x36
        /*0062*/ 	.short	(.L_162 - .L_161)
.L_161:
        /*0064*/ 	.word	0x00000008
.L_162:


//--------------------- .nv.info._ZN6thrust24THRUST_300001_SM_1000_NS8cuda_cub4core6detail13_kernel_agentINS1_8__reduce11ReduceAgentINS0_12zip_iteratorIN4cuda3std3__45tupleIJNS0_10device_ptrI2elEENS0_17counting_iteratorIlNS0_11use_defaultESG_SG_EEEEEEEPNSB_IJSD_lEEESK_lNS1_9__extrema9arg_max_fISD_l10comparatorEEEEJSJ_SL_lN3cub18CUB_300001_SM_100013GridEvenShareIlEENSS_9GridQueueIyEESP_EEEvDpT0_ --------------------------
	.section	.nv.info._ZN6thrust24THRUST_300001_SM_1000_NS8cuda_cub4core6detail13_kernel_agentINS1_8__reduce11ReduceAgentINS0_12zip_iteratorIN4cuda3std3__45tupleIJNS0_10device_ptrI2elEENS0_17counting_iteratorIlNS0_11use_defaultESG_SG_EEEEEEEPNSB_IJSD_lEEESK_lNS1_9__extrema9arg_max_fISD_l10comparatorEEEEJSJ_SL_lN3cub18CUB_300001_SM_100013GridEvenShareIlEENSS_9GridQueueIyEESP_EEEvDpT0_,"",@"SHT_CUDA_INFO"
	.sectionflags	@""
	.align	4


	//----- nvinfo : EIATTR_CUDA_API_VERSION
	.align		4
        /*0000*/ 	.byte	0x04, 0x37
        /*0002*/ 	.short	(.L_164 - .L_163)
.L_163:
        /*0004*/ 	.word	0x00000082


	//----- nvinfo : EIATTR_KPARAM_INFO
	.align		4
.L_164:
        /*0008*/ 	.byte	0x04, 0x17
        /*000a*/ 	.short	(.L_166 - .L_165)
.L_165:
        /*000c*/ 	.word	0x00000000
        /*0010*/ 	.short	0x0005
        /*0012*/ 	.short	0x0070
        /*0014*/ 	.byte	0x00, 0xf0, 0x05, 0x00


	//----- nvinfo : EIATTR_KPARAM_INFO
	.align		4
.L_166:
        /*0018*/ 	.byte	0x04, 0x17
        /*001a*/ 	.short	(.L_168 - .L_167)
.L_167:
        /*001c*/ 	.word	0x00000000
        /*0020*/ 	.short	0x0004
        /*0022*/ 	.short	0x0068
        /*0024*/ 	.byte	0x00, 0xf0, 0x21, 0x00


	//----- nvinfo : EIATTR_KPARAM_INFO
	.align		4
.L_168:
        /*0028*/ 	.byte	0x04, 0x17
        /*002a*/ 	.short	(.L_170 - .L_169)
.L_169:
        /*002c*/ 	.word	0x00000000
        /*0030*/ 	.short	0x0003
        /*0032*/ 	.short	0x0020
        /*0034*/ 	.byte	0x00, 0xf0, 0x21, 0x01


	//----- nvinfo : EIATTR_KPARAM_INFO
	.align		4
.L_170:
        /*0038*/ 	.byte	0x04, 0x17
        /*003a*/ 	.short	(.L_172 - .L_171)
.L_171:
        /*003c*/ 	.word	0x00000000
        /*0040*/ 	.short	0x0002
        /*0042*/ 	.short	0x0018
        /*0044*/ 	.byte	0x00, 0xf0, 0x21, 0x00


	//----- nvinfo : EIATTR_KPARAM_INFO
	.align		4
.L_172:
        /*0048*/ 	.byte	0x04, 0x17
        /*004a*/ 	.short	(.L_174 - .L_173)
.L_173:
        /*004c*/ 	.word	0x00000000
        /*0050*/ 	.short	0x0001
        /*0052*/ 	.short	0x0010
        /*0054*/ 	.byte	0x00, 0xf5, 0x21, 0x00


	//----- nvinfo : EIATTR_KPARAM_INFO
	.align		4
.L_174:
        /*0058*/ 	.byte	0x04, 0x17
        /*005a*/ 	.short	(.L_176 - .L_175)
.L_175:
        /*005c*/ 	.word	0x00000000
        /*0060*/ 	.short	0x0000
        /*0062*/ 	.short	0x0000
        /*0064*/ 	.byte	0x00, 0xf0, 0x41, 0x00


	//----- nvinfo : EIATTR_SPARSE_MMA_MASK
	.align		4
.L_176:
        /*0068*/ 	.byte	0x03, 0x50
        /*006a*/ 	.short	0x0000


	//----- nvinfo : EIATTR_MAXREG_COUNT
	.align		4
        /*006c*/ 	.byte	0x03, 0x1b
        /*006e*/ 	.short	0x00ff


	//----- nvinfo : EIATTR_NUM_BARRIERS
	.align		4
        /*0070*/ 	.byte	0x02, 0x4c
        /*0072*/ 	.byte	0x01
	.zero		1


	//----- nvinfo : EIATTR_MERCURY_ISA_VERSION
	.align		4
        /*0074*/ 	.byte	0x03, 0x5f
        /*0076*/ 	.short	0x0101


	//----- nvinfo : EIATTR_COOP_GROUP_MASK_REGIDS
	.align		4
        /*0078*/ 	.byte	0x04, 0x29
        /*007a*/ 	.short	(.L_178 - .L_177)


	//   ....[0]....
.L_177:
        /*007c*/ 	.word	0xffffffff


	//   ....[1]....
        /*0080*/ 	.word	0xffffffff


	//   ....[2]....
        /*0084*/ 	.word	0xffffffff


	//   ....[3]....
        /*0088*/ 	.word	0xffffffff


	//   ....[4]....
        /*008c*/ 	.word	0xffffffff


	//   ....[5]....
        /*0090*/ 	.word	0xffffffff


	//   ....[6]....
        /*0094*/ 	.word	0xffffffff


	//   ....[7]....
        /*0098*/ 	.word	0xffffffff


	//   ....[8]....
        /*009c*/ 	.word	0xffffffff


	//   ....[9]....
        /*00a0*/ 	.word	0xffffffff


	//   ....[10]....
        /*00a4*/ 	.word	0xffffffff


	//   ....[11]....
        /*00a8*/ 	.word	0xffffffff


	//   ....[12]....
        /*00ac*/ 	.word	0xffffffff


	//   ....[13]....
        /*00b0*/ 	.word	0xffffffff


	//   ....[14]....
        /*00b4*/ 	.word	0xffffffff


	//   ....[15]....
        /*00b8*/ 	.word	0xffffffff


	//   ....[16]....
        /*00bc*/ 	.word	0xffffffff


	//   ....[17]....
        /*00c0*/ 	.word	0xffffffff


	//   ....[18]....
        /*00c4*/ 	.word	0xffffffff


	//   ....[19]....
        /*00c8*/ 	.word	0xffffffff


	//   ....[20]....
        /*00cc*/ 	.word	0xffffffff


	//   ....[21]....
        /*00d0*/ 	.word	0xffffffff


	//   ....[22]....
        /*00d4*/ 	.word	0xffffffff


	//   ....[23]....
        /*00d8*/ 	.word	0xffffffff


	//   ....[24]....
        /*00dc*/ 	.word	0xffffffff


	//   ....[25]....
        /*00e0*/ 	.word	0xffffffff


	//   ....[26]....
        /*00e4*/ 	.word	0xffffffff


	//   ....[27]....
        /*00e8*/ 	.word	0xffffffff


	//   ....[28]....
        /*00ec*/ 	.word	0xffffffff


	//   ....[29]....
        /*00f0*/ 	.word	0xffffffff


	//   ....[30]....
        /*00f4*/ 	.word	0xffffffff


	//   ....[31]....
        /*00f8*/ 	.word	0xffffffff


	//   ....[32]....
        /*00fc*/ 	.word	0xffffffff


	//   ....[33]....
        /*0100*/ 	.word	0xffffffff


	//   ....[34]....
        /*0104*/ 	.word	0xffffffff


	//   ....[35]....
        /*0108*/ 	.word	0xffffffff


	//   ....[36]....
        /*010c*/ 	.word	0xffffffff


	//   ....[37]....
        /*0110*/ 	.word	0xffffffff


	//   ....[38]....
        /*0114*/ 	.word	0xffffffff


	//   ....[39]....
        /*0118*/ 	.word	0xffffffff


	//   ....[40]....
        /*011c*/ 	.word	0xffffffff


	//   ....[41]....
        /*0120*/ 	.word	0xffffffff


	//   ....[42]....
        /*0124*/ 	.word	0xffffffff


	//   ....[43]....
        /*0128*/ 	.word	0xffffffff


	//   ....[44]....
        /*012c*/ 	.word	0xffffffff


	//   ....[45]....
        /*0130*/ 	.word	0xffffffff


	//   ....[46]....
        /*0134*/ 	.word	0xffffffff


	//   ....[47]....
        /*0138*/ 	.word	0xffffffff


	//   ....[48]....
        /*013c*/ 	.word	0xffffffff


	//   ....[49]....
        /*0140*/ 	.word	0xffffffff


	//   ....[50]....
        /*0144*/ 	.word	0xffffffff


	//   ....[51]....
        /*0148*/ 	.word	0xffffffff


	//   ....[52]....
        /*014c*/ 	.word	0xffffffff


	//   ....[53]....
        /*0150*/ 	.word	0xffffffff


	//   ....[54]....
        /*0154*/ 	.word	0xffffffff


	//   ....[55]....
        /*0158*/ 	.word	0xffffffff


	//   ....[56]....
        /*015c*/ 	.word	0xffffffff


	//   ....[57]....
        /*0160*/ 	.word	0xffffffff


	//   ....[58]....
        /*0164*/ 	.word	0xffffffff


	//   ....[59]....
        /*0168*/ 	.word	0xffffffff


	//----- nvinfo : EIATTR_COOP_GROUP_INSTR_OFFSETS
	.align		4
.L_178:
        /*016c*/ 	.byte	0x04, 0x28
        /*016e*/ 	.short	(.L_180 - .L_179)


	//   ....[0]....
.L_179:
        /*0170*/ 	.word	0x00000d70


	//   ....[1]....
        /*0174*/ 	.word	0x00000da0


	//   ....[2]....
        /*0178*/ 	.word	0x00000dc0


	//   ....[3]....
        /*017c*/ 	.word	0x00000dd0


	//   ....[4]....
        /*0180*/ 	.word	0x00000f60


	//   ....[5]....
        /*0184*/ 	.word	0x00000f90


	//   ....[6]....
        /*0188*/ 	.word	0x00000fc0


	//   ....[7]....
        /*018c*/ 	.word	0x00000fe0


	//   ....[8]....
        /*0190*/ 	.word	0x00001160


	//   ....[9]....
        /*0194*/ 	.word	0x00001190


	//   ....[10]....
        /*0198*/ 	.word	0x000011c0


	//   ....[11]....
        /*019c*/ 	.word	0x000011e0


	//   ....[12]....
        /*01a0*/ 	.word	0x00001360


	//   ....[13]....
        /*01a4*/ 	.word	0x00001390


	//   ....[14]....
        /*01a8*/ 	.word	0x000013c0


	//   ....[15]....
        /*01ac*/ 	.word	0x000013e0


	//   ....[16]....
        /*01b0*/ 	.word	0x00001560


	//   ....[17]....
        /*01b4*/ 	.word	0x00001590


	//   ....[18]....
        /*01b8*/ 	.word	0x000015c0


	//   ....[19]....
        /*01bc*/ 	.word	0x000015e0


	//   ....[20]....
        /*01c0*/ 	.word	0x00002340


	//   ....[21]....
        /*01c4*/ 	.word	0x00002350


	//   ....[22]....
        /*01c8*/ 	.word	0x00002360


	//   ....[23]....
        /*01cc*/ 	.word	0x00002380


	//   ....[24]....
        /*01d0*/ 	.word	0x00002500


	//   ....[25]....
        /*01d4*/ 	.word	0x00002540


	//   ....[26]....
        /*01d8*/ 	.word	0x00002570


	//   ....[27]....
        /*01dc*/ 	.word	0x00002590


	//   ....[28]....
        /*01e0*/ 	.word	0x00002710


	//   ....[29]....
        /*01e4*/ 	.word	0x00002750


	//   ....[30]....
        /*01e8*/ 	.word	0x00002780


	//   ....[31]....
        /*01ec*/ 	.word	0x000027a0


	//   ....[32]....
        /*01f0*/ 	.word	0x00002920


	//   ....[33]....
        /*01f4*/ 	.word	0x00002960


	//   ....[34]....
        /*01f8*/ 	.word	0x00002990


	//   ....[35]....
        /*01fc*/ 	.word	0x000029b0


	//   ....[36]....
        /*0200*/ 	.word	0x00002b30


	//   ....[37]....
        /*0204*/ 	.word	0x00002b70


	//   ....[38]....
        /*0208*/ 	.word	0x00002ba0


	//   ....[39]....
        /*020c*/ 	.word	0x00002bc0


	//   ....[40]....
        /*0210*/ 	.word	0x000053c0


	//   ....[41]....
        /*0214*/ 	.word	0x000053f0


	//   ....[42]....
        /*0218*/ 	.word	0x00005410


	//   ....[43]....
        /*021c*/ 	.word	0x00005420


	//   ....[44]....
        /*0220*/ 	.word	0x000055b0


	//   ....[45]....
        /*0224*/ 	.word	0x000055e0


	//   ....[46]....
        /*0228*/ 	.word	0x00005610


	//   ....[47]....
        /*022c*/ 	.word	0x00005630


	//   ....[48]....
        /*0230*/ 	.word	0x000057b0


	//   ....[49]....
        /*0234*/ 	.word	0x000057e0


	//   ....[50]....
        /*0238*/ 	.word	0x00005810


	//   ....[51]....
        /*023c*/ 	.word	0x00005830


	//   ....[52]....
        /*0240*/ 	.word	0x000059b0


	//   ....[53]....
        /*0244*/ 	.word	0x000059e0


	//   ....[54]....
        /*0248*/ 	.word	0x00005a10


	//   ....[55]....
        /*024c*/ 	.word	0x00005a30


	//   ....[56]....
        /*0250*/ 	.word	0x00005bb0


	//   ....[57]....
        /*0254*/ 	.word	0x00005be0


	//   ....[58]....
        /*0258*/ 	.word	0x00005c10


	//   ....[59]....
        /*025c*/ 	.word	0x00005c30


	//----- nvinfo : EIATTR_VRC_CTA_INIT_COUNT
	.align		4
.L_180:
        /*0260*/ 	.byte	0x02, 0x4a
	.zero		1
	.zero		1


	//----- nvinfo : EIATTR_EXIT_INSTR_OFFSETS
	.align		4
        /*0264*/ 	.byte	0x04, 0x1c
        /*0266*/ 	.short	(.L_182 - .L_181)


	//   ....[0]....
.L_181:
        /*0268*/ 	.word	0x000068d0


	//   ....[1]....
        /*026c*/ 	.word	0x00006920


	//----- nvinfo : EIATTR_MAX_THREADS
	.align		4
.L_182:
        /*0270*/ 	.byte	0x04, 0x05
        /*0272*/ 	.short	(.L_184 - .L_183)
.L_183:
        /*0274*/ 	.word	0x00000100
        /*0278*/ 	.word	0x00000001
        /*027c*/ 	.word	0x00000001


	//----- nvinfo : EIATTR_CRS_STACK_SIZE
	.align		4
.L_184:
        /*0280*/ 	.byte	0x04, 0x1e
        /*0282*/ 	.short	(.L_186 - .L_185)
.L_185:
        /*0284*/ 	.word	0x00000000


	//----- nvinfo : EIATTR_CBANK_PARAM_SIZE
	.align		4
.L_186:
        /*0288*/ 	.byte	0x03, 0x19
        /*028a*/ 	.short	0x0071


	//----- nvinfo : EIATTR_PARAM_CBANK
	.align		4
        /*028c*/ 	.byte	0x04, 0x0a
        /*028e*/ 	.short	(.L_188 - .L_187)
	.align		4
.L_187:
        /*0290*/ 	.word	index@(.nv.constant0._ZN6thrust24THRUST_300001_SM_1000_NS8cuda_cub4core6detail13_kernel_agentINS1_8__reduce11ReduceAgentINS0_12zip_iteratorIN4cuda3std3__45tupleIJNS0_10device_ptrI2elEENS0_17counting_iteratorIlNS0_11use_defaultESG_SG_EEEEEEEPNSB_IJSD_lEEESK_lNS1_9__extrema9arg_max_fISD_l10comparatorEEEEJSJ_SL_lN3cub18CUB_300001_SM_100013GridEvenShareIlEENSS_9GridQueueIyEESP_EEEvDpT0_)
        /*0294*/ 	.short	0x0380
        /*0296*/ 	.short	0x0071


	//----- nvinfo : EIATTR_SW_WAR
	.align		4
.L_188:
        /*0298*/ 	.byte	0x04, 0x36
        /*029a*/ 	.short	(.L_190 - .L_189)
.L_189:
        /*029c*/ 	.word	0x00000008
.L_190:


//--------------------- .nv.info._ZN6thrust24THRUST_300001_SM_1000_NS8cuda_cub4core6detail13_kernel_agentINS1_8__reduce11ReduceAgentINS0_12zip_iteratorIN4cuda3std3__45tupleIJNS0_10device_ptrI2elEENS0_17counting_iteratorIlNS0_11use_defaultESG_SG_EEEEEEEPNSB_IJSD_lEEESK_lNS1_9__extrema9arg_max_fISD_l10comparatorEEEEJSJ_SL_lSP_EEEvDpT0_ --------------------------
	.section	.nv.info._ZN6thrust24THRUST_300001_SM_1000_NS8cuda_cub4core6detail13_kernel_agentINS1_8__reduce11ReduceAgentINS0_12zip_iteratorIN4cuda3std3__45tupleIJNS0_10device_ptrI2elEENS0_17counting_iteratorIlNS0_11use_defaultESG_SG_EEEEEEEPNSB_IJSD_lEEESK_lNS1_9__extrema9arg_max_fISD_l10comparatorEEEEJSJ_SL_lSP_EEEvDpT0_,"",@"SHT_CUDA_INFO"
	.sectionflags	@""
	.align	4


	//----- nvinfo : EIATTR_CUDA_API_VERSION
	.align		4
        /*0000*/ 	.byte	0x04, 0x37
        /*0002*/ 	.short	(.L_192 - .L_191)
.L_191:
        /*0004*/ 	.word	0x00000082


	//----- nvinfo : EIATTR_KPARAM_INFO
	.align		4
.L_192:
        /*0008*/ 	.byte	0x04, 0x17
        /*000a*/ 	.short	(.L_194 - .L_193)
.L_193:
        /*000c*/ 	.word	0x00000000
        /*0010*/ 	.short	0x0003
        /*0012*/ 	.short	0x0020
        /*0014*/ 	.byte	0x00, 0xf0, 0x05, 0x00


	//----- nvinfo : EIATTR_KPARAM_INFO
	.align		4
.L_194:
        /*0018*/ 	.byte	0x04, 0x17
        /*001a*/ 	.short	(.L_196 - .L_195)
.L_195:
        /*001c*/ 	.word	0x00000000
        /*0020*/ 	.short	0x0002
        /*0022*/ 	.short	0x0018
        /*0024*/ 	.byte	0x00, 0xf0, 0x21, 0x00


	//----- nvinfo : EIATTR_KPARAM_INFO
	.align		4
.L_196:
        /*0028*/ 	.byte	0x04, 0x17
        /*002a*/ 	.short	(.L_198 - .L_197)
.L_197:
        /*002c*/ 	.word	0x00000000
        /*0030*/ 	.short	0x0001
        /*0032*/ 	.short	0x0010
        /*0034*/ 	.byte	0x00, 0xf5, 0x21, 0x00


	//----- nvinfo : EIATTR_KPARAM_INFO
	.align		4
.L_198:
        /*0038*/ 	.byte	0x04, 0x17
        /*003a*/ 	.short	(.L_200 - .L_199)
.L_199:
        /*003c*/ 	.word	0x00000000
        /*0040*/ 	.short	0x0000
        /*0042*/ 	.short	0x0000
        /*0044*/ 	.byte	0x00, 0xf0, 0x41, 0x00


	//----- nvinfo : EIATTR_SPARSE_MMA_MASK
	.align		4
.L_200:
        /*0048*/ 	.byte	0x03, 0x50
        /*004a*/ 	.short	0x0000


	//----- nvinfo : EIATTR_MAXREG_COUNT
	.align		4
        /*004c*/ 	.byte	0x03, 0x1b
        /*004e*/ 	.short	0x00ff


	//----- nvinfo : EIATTR_NUM_BARRIERS
	.align		4
        /*0050*/ 	.byte	0x02, 0x4c
        /*0052*/ 	.byte	0x01
	.zero		1


	//----- nvinfo : EIATTR_MERCURY_ISA_VERSION
	.align		4
        /*0054*/ 	.byte	0x03, 0x5f
        /*0056*/ 	.short	0x0101


	//----- nvinfo : EIATTR_COOP_GROUP_MASK_REGIDS
	.align		4
        /*0058*/ 	.byte	0x04, 0x29
        /*005a*/ 	.short	(.L_202 - .L_201)


	//   ....[0]....
.L_201:
        /*005c*/ 	.word	0xffffffff


	//   ....[1]....
        /*0060*/ 	.word	0xffffffff


	//   ....[2]....
        /*0064*/ 	.word	0xffffffff


	//   ....[3]....
        /*0068*/ 	.word	0xffffffff


	//   ....[4]....
        /*006c*/ 	.word	0xffffffff


	//   ....[5]....
        /*0070*/ 	.word	0xffffffff


	//   ....[6]....
        /*0074*/ 	.word	0xffffffff


	//   ....[7]....
        /*0078*/ 	.word	0xffffffff


	//   ....[8]....
        /*007c*/ 	.word	0xffffffff


	//   ....[9]....
        /*0080*/ 	.word	0xffffffff


	//   ....[10]....
        /*0084*/ 	.word	0xffffffff


	//   ....[11]....
        /*0088*/ 	.word	0xffffffff


	//   ....[12]....
        /*008c*/ 	.word	0xffffffff


	//   ....[13]....
        /*0090*/ 	.word	0xffffffff


	//   ....[14]....
        /*0094*/ 	.word	0xffffffff


	//   ....[15]....
        /*0098*/ 	.word	0xffffffff


	//   ....[16]....
        /*009c*/ 	.word	0xffffffff


	//   ....[17]....
        /*00a0*/ 	.word	0xffffffff


	//   ....[18]....
        /*00a4*/ 	.word	0xffffffff


	//   ....[19]....
        /*00a8*/ 	.word	0xffffffff


	//   ....[20]....
        /*00ac*/ 	.word	0xffffffff


	//   ....[21]....
        /*00b0*/ 	.word	0xffffffff


	//   ....[22]....
        /*00b4*/ 	.word	0xffffffff


	//   ....[23]....
        /*00b8*/ 	.word	0xffffffff


	//   ....[24]....
        /*00bc*/ 	.word	0xffffffff


	//   ....[25]....
        /*00c0*/ 	.word	0xffffffff


	//   ....[26]....
        /*00c4*/ 	.word	0xffffffff


	//   ....[27]....
        /*00c8*/ 	.word	0xffffffff


	//   ....[28]....
        /*00cc*/ 	.word	0xffffffff


	//   ....[29]....
        /*00d0*/ 	.word	0xffffffff


	//   ....[30]....
        /*00d4*/ 	.word	0xffffffff


	//   ....[31]....
        /*00d8*/ 	.word	0xffffffff


	//   ....[32]....
        /*00dc*/ 	.word	0xffffffff


	//   ....[33]....
        /*00e0*/ 	.word	0xffffffff


	//   ....[34]....
        /*00e4*/ 	.word	0xffffffff


	//   ....[35]....
        /*00e8*/ 	.word	0xffffffff


	//   ....[36]....
        /*00ec*/ 	.word	0xffffffff


	//   ....[37]....
        /*00f0*/ 	.word	0xffffffff


	//   ....[38]....
        /*00f4*/ 	.word	0xffffffff


	//   ....[39]....
        /*00f8*/ 	.word	0xffffffff


	//   ....[40]....
        /*00fc*/ 	.word	0xffffffff


	//   ....[41]....
        /*0100*/ 	.word	0xffffffff


	//   ....[42]....
        /*0104*/ 	.word	0xffffffff


	//   ....[43]....
        /*0108*/ 	.word	0xffffffff


	//   ....[44]....
        /*010c*/ 	.word	0xffffffff


	//   ....[45]....
        /*0110*/ 	.word	0xffffffff


	//   ....[46]....
        /*0114*/ 	.word	0xffffffff


	//   ....[47]....
        /*0118*/ 	.word	0xffffffff


	//   ....[48]....
        /*011c*/ 	.word	0xffffffff


	//   ....[49]....
        /*0120*/ 	.word	0xffffffff


	//   ....[50]....
        /*0124*/ 	.word	0xffffffff


	//   ....[51]....
        /*0128*/ 	.word	0xffffffff


	//   ....[52]....
        /*012c*/ 	.word	0xffffffff


	//   ....[53]....
        /*0130*/ 	.word	0xffffffff


	//   ....[54]....
        /*0134*/ 	.word	0xffffffff


	//   ....[55]....
        /*0138*/ 	.word	0xffffffff


	//   ....[56]....
        /*013c*/ 	.word	0xffffffff


	//   ....[57]....
        /*0140*/ 	.word	0xffffffff


	//   ....[58]....
        /*0144*/ 	.word	0xffffffff


	//   ....[59]....
        /*0148*/ 	.word	0xffffffff


	//----- nvinfo : EIATTR_COOP_GROUP_INSTR_OFFSETS
	.align		4
.L_202:
        /*014c*/ 	.byte	0x04, 0x28
        /*014e*/ 	.short	(.L_204 - .L_203)


	//   ....[0]....
.L_203:
        /*0150*/ 	.word	0x00000cb0


	//   ....[1]....
        /*0154*/ 	.word	0x00000ce0


	//   ....[2]....
        /*0158*/ 	.word	0x00000d00


	//   ....[3]....
        /*015c*/ 	.word	0x00000d10


	//   ....[4]....
        /*0160*/ 	.word	0x00000ea0


	//   ....[5]....
        /*0164*/ 	.word	0x00000ed0


	//   ....[6]....
        /*0168*/ 	.word	0x00000f00


	//   ....[7]....
        /*016c*/ 	.word	0x00000f20


	//   ....[8]....
        /*0170*/ 	.word	0x000010a0


	//   ....[9]....
        /*0174*/ 	.word	0x000010d0


	//   ....[10]....
        /*0178*/ 	.word	0x00001100


	//   ....[11]....
        /*017c*/ 	.word	0x00001120


	//   ....[12]....
        /*0180*/ 	.word	0x000012a0


	//   ....[13]....
        /*0184*/ 	.word	0x000012d0


	//   ....[14]....
        /*0188*/ 	.word	0x00001300


	//   ....[15]....
        /*018c*/ 	.word	0x00001320


	//   ....[16]....
        /*0190*/ 	.word	0x000014a0


	//   ....[17]....
        /*0194*/ 	.word	0x000014e0


	//   ....[18]....
        /*0198*/ 	.word	0x00001510


	//   ....[19]....
        /*019c*/ 	.word	0x00001520


	//   ....[20]....
        /*01a0*/ 	.word	0x00002280


	//   ....[21]....
        /*01a4*/ 	.word	0x00002290


	//   ....[22]....
        /*01a8*/ 	.word	0x000022a0


	//   ....[23]....
        /*01ac*/ 	.word	0x000022c0


	//   ....[24]....
        /*01b0*/ 	.word	0x00002440


	//   ....[25]....
        /*01b4*/ 	.word	0x00002480


	//   ....[26]....
        /*01b8*/ 	.word	0x000024b0


	//   ....[27]....
        /*01bc*/ 	.word	0x000024d0


	//   ....[28]....
        /*01c0*/ 	.word	0x00002650


	//   ....[29]....
        /*01c4*/ 	.word	0x00002690


	//   ....[30]....
        /*01c8*/ 	.word	0x000026c0


	//   ....[31]....
        /*01cc*/ 	.word	0x000026e0


	//   ....[32]....
        /*01d0*/ 	.word	0x00002860


	//   ....[33]....
        /*01d4*/ 	.word	0x000028a0


	//   ....[34]....
        /*01d8*/ 	.word	0x000028d0


	//   ....[35]....
        /*01dc*/ 	.word	0x000028f0


	//   ....[36]....
        /*01e0*/ 	.word	0x00002a70


	//   ....[37]....
        /*01e4*/ 	.word	0x00002ab0


	//   ....[38]....
        /*01e8*/ 	.word	0x00002ae0


	//   ....[39]....
        /*01ec*/ 	.word	0x00002b00


	//   ....[40]....
        /*01f0*/ 	.word	0x00004f40


	//   ....[41]....
        /*01f4*/ 	.word	0x00004f70


	//   ....[42]....
        /*01f8*/ 	.word	0x00004f90


	//   ....[43]....
        /*01fc*/ 	.word	0x00004fa0


	//   ....[44]....
        /*0200*/ 	.word	0x00005130


	//   ....[45]....
        /*0204*/ 	.word	0x00005160


	//   ....[46]....
        /*0208*/ 	.word	0x00005190


	//   ....[47]....
        /*020c*/ 	.word	0x000051b0


	//   ....[48]....
        /*0210*/ 	.word	0x00005330


	//   ....[49]....
        /*0214*/ 	.word	0x00005360


	//   ....[50]....
        /*0218*/ 	.word	0x00005390


	//   ....[51]....
        /*021c*/ 	.word	0x000053b0


	//   ....[52]....
        /*0220*/ 	.word	0x00005530


	//   ....[53]....
        /*0224*/ 	.word	0x00005560


	//   ....[54]....
        /*0228*/ 	.word	0x00005590


	//   ....[55]....
        /*022c*/ 	.word	0x000055b0


	//   ....[56]....
        /*0230*/ 	.word	0x00005730


	//   ....[57]....
        /*0234*/ 	.word	0x00005760


	//   ....[58]....
        /*0238*/ 	.word	0x00005790


	//   ....[59]....
        /*023c*/ 	.word	0x000057b0


	//----- nvinfo : EIATTR_VRC_CTA_INIT_COUNT
	.align		4
.L_204:
        /*0240*/ 	.byte	0x02, 0x4a
	.zero		1
	.zero		1


	//----- nvinfo : EIATTR_EXIT_INSTR_OFFSETS
	.align		4
        /*0244*/ 	.byte	0x04, 0x1c
        /*0246*/ 	.short	(.L_206 - .L_205)


	//   ....[0]....
.L_205:
        /*0248*/ 	.word	0x00000040


	//   ....[1]....
        /*024c*/ 	.word	0x00006450


	//   ....[2]....
        /*0250*/ 	.word	0x00006490


	//----- nvinfo : EIATTR_MAX_THREADS
	.align		4
.L_206:
        /*0254*/ 	.byte	0x04, 0x05
        /*0256*/ 	.short	(.L_208 - .L_207)
.L_207:
        /*0258*/ 	.word	0x00000100
        /*025c*/ 	.word	0x00000001
        /*0260*/ 	.word	0x00000001


	//----- nvinfo : EIATTR_CRS_STACK_SIZE
	.align		4
.L_208:
        /*0264*/ 	.byte	0x04, 0x1e
        /*0266*/ 	.short	(.L_210 - .L_209)
.L_209:
        /*0268*/ 	.word	0x00000000


	//----- nvinfo : EIATTR_CBANK_PARAM_SIZE
	.align		4
.L_210:
        /*026c*/ 	.byte	0x03, 0x19
        /*026e*/ 	.short	0x0021


	//----- nvinfo : EIATTR_PARAM_CBANK
	.align		4
        /*0270*/ 	.byte	0x04, 0x0a
        /*0272*/ 	.short	(.L_212 - .L_211)
	.align		4
.L_211:
        /*0274*/ 	.word	index@(.nv.constant0._ZN6thrust24THRUST_300001_SM_1000_NS8cuda_cub4core6detail13_kernel_agentINS1_8__reduce11ReduceAgentINS0_12zip_iteratorIN4cuda3std3__45tupleIJNS0_10device_ptrI2elEENS0_17counting_iteratorIlNS0_11use_defaultESG_SG_EEEEEEEPNSB_IJSD_lEEESK_lNS1_9__extrema9arg_max_fISD_l10comparatorEEEEJSJ_SL_lSP_EEEvDpT0_)
        /*0278*/ 	.short	0x0380
        /*027a*/ 	.short	0x0021


	//----- nvinfo : EIATTR_SW_WAR
	.align		4
.L_212:
        /*027c*/ 	.byte	0x04, 0x36
        /*027e*/ 	.short	(.L_214 - .L_213)
.L_213:
        /*0280*/ 	.word	0x00000008
.L_214:


//--------------------- .nv.info._ZN6thrust24THRUST_300001_SM_1000_NS8cuda_cub4core6detail13_kernel_agentINS1_8__reduce11ReduceAgentIPN4cuda3std3__45tupleIJ2ellEEESD_SC_iNS1_9__extrema9arg_max_fISB_l10comparatorEEEEJSD_SD_iSH_EEEvDpT0_ --------------------------
	.section	.nv.info._ZN6thrust24THRUST_300001_SM_1000_NS8cuda_cub4core6detail13_kernel_agentINS1_8__reduce11ReduceAgentIPN4cuda3std3__45tupleIJ2ellEEESD_SC_iNS1_9__extrema9arg_max_fISB_l10comparatorEEEEJSD_SD_iSH_EEEvDpT0_,"",@"SHT_CUDA_INFO"
	.sectionflags	@""
	.align	4


	//----- nvinfo : EIATTR_CUDA_API_VERSION
	.align		4
        /*0000*/ 	.byte	0x04, 0x37
        /*0002*/ 	.short	(.L_216 - .L_215)
.L_215:
        /*0004*/ 	.word	0x00000082


	//----- nvinfo : EIATTR_KPARAM_INFO
	.align		4
.L_216:
        /*0008*/ 	.byte	0x04, 0x17
        /*000a*/ 	.short	(.L_218 - .L_217)
.L_217:
        /*000c*/ 	.word	0x00000000
        /*0010*/ 	.short	0x0003
        /*0012*/ 	.short	0x0014
        /*0014*/ 	.byte	0x00, 0xf0, 0x05, 0x00


	//----- nvinfo : EIATTR_KPARAM_INFO
	.align		4
.L_218:
        /*0018*/ 	.byte	0x04, 0x17
        /*001a*/ 	.short	(.L_220 - .L_219)
.L_219:
        /*001c*/ 	.word	0x00000000
        /*0020*/ 	.short	0x0002
        /*0022*/ 	.short	0x0010
        /*0024*/ 	.byte	0x00, 0xf0, 0x11, 0x00


	//----- nvinfo : EIATTR_KPARAM_INFO
	.align		4
.L_220:
        /*0028*/ 	.byte	0x04, 0x17
        /*002a*/ 	.short	(.L_222 - .L_221)
.L_221:
        /*002c*/ 	.word	0x00000000
        /*0030*/ 	.short	0x0001
        /*0032*/ 	.short	0x0008
        /*0034*/ 	.byte	0x00, 0xf5, 0x21, 0x00


	//----- nvinfo : EIATTR_KPARAM_INFO
	.align		4
.L_222:
        /*0038*/ 	.byte	0x04, 0x17
        /*003a*/ 	.short	(.L_224 - .L_223)
.L_223:
        /*003c*/ 	.word	0x00000000
        /*0040*/ 	.short	0x0000
        /*0042*/ 	.short	0x0000
        /*0044*/ 	.byte	0x00, 0xf5, 0x21, 0x00


	//----- nvinfo : EIATTR_SPARSE_MMA_MASK
	.align		4
.L_224:
        /*0048*/ 	.byte	0x03, 0x50
        /*004a*/ 	.short	0x0000


	//----- nvinfo : EIATTR_MAXREG_COUNT
	.align		4
        /*004c*/ 	.byte	0x03, 0x1b
        /*004e*/ 	.short	0x00ff


	//----- nvinfo : EIATTR_NUM_BARRIERS
	.align		4
        /*0050*/ 	.byte	0x02, 0x4c
        /*0052*/ 	.byte	0x01
	.zero		1


	//----- nvinfo : EIATTR_MERCURY_ISA_VERSION
	.align		4
        /*0054*/ 	.byte	0x03, 0x5f
        /*0056*/ 	.short	0x0101


	//----- nvinfo : EIATTR_COOP_GROUP_MASK_REGIDS
	.align		4
        /*0058*/ 	.byte	0x04, 0x29
        /*005a*/ 	.short	(.L_226 - .L_225)


	//   ....[0]....
.L_225:
        /*005c*/ 	.word	0xffffffff


	//   ....[1]....
        /*0060*/ 	.word	0xffffffff


	//   ....[2]....
        /*0064*/ 	.word	0xffffffff


	//   ....[3]....
        /*0068*/ 	.word	0xffffffff


	//   ....[4]....
        /*006c*/ 	.word	0xffffffff


	//   ....[5]....
        /*0070*/ 	.word	0xffffffff


	//   ....[6]....
        /*0074*/ 	.word	0xffffffff


	//   ....[7]....
        /*0078*/ 	.word	0xffffffff


	//   ....[8]....
        /*007c*/ 	.word	0xffffffff


	//   ....[9]....
        /*0080*/ 	.word	0xffffffff


	//   ....[10]....
        /*0084*/ 	.word	0xffffffff


	//   ....[11]....
        /*0088*/ 	.word	0xffffffff


	//   ....[12]....
        /*008c*/ 	.word	0xffffffff


	//   ....[13]....
        /*0090*/ 	.word	0xffffffff


	//   ....[14]....
        /*0094*/ 	.word	0xffffffff


	//   ....[15]....
        /*0098*/ 	.word	0xffffffff


	//   ....[16]....
        /*009c*/ 	.word	0xffffffff


	//   ....[17]....
        /*00a0*/ 	.word	0xffffffff


	//   ....[18]....
        /*00a4*/ 	.word	0xffffffff


	//   ....[19]....
        /*00a8*/ 	.word	0xffffffff


	//   ....[20]....
        /*00ac*/ 	.word	0xffffffff


	//   ....[21]....
        /*00b0*/ 	.word	0xffffffff


	//   ....[22]....
        /*00b4*/ 	.word	0xffffffff


	//   ....[23]....
        /*00b8*/ 	.word	0xffffffff


	//   ....[24]....
        /*00bc*/ 	.word	0xffffffff


	//   ....[25]....
        /*00c0*/ 	.word	0xffffffff


	//   ....[26]....
        /*00c4*/ 	.word	0xffffffff


	//   ....[27]....
        /*00c8*/ 	.word	0xffffffff


	//   ....[28]....
        /*00cc*/ 	.word	0xffffffff


	//   ....[29]....
        /*00d0*/ 	.word	0xffffffff


	//   ....[30]....
        /*00d4*/ 	.word	0xffffffff


	//   ....[31]....
        /*00d8*/ 	.word	0xffffffff


	//   ....[32]....
        /*00dc*/ 	.word	0xffffffff


	//   ....[33]....
        /*00e0*/ 	.word	0xffffffff


	//   ....[34]....
        /*00e4*/ 	.word	0xffffffff


	//   ....[35]....
        /*00e8*/ 	.word	0xffffffff


	//   ....[36]....
        /*00ec*/ 	.word	0xffffffff


	//   ....[37]....
        /*00f0*/ 	.word	0xffffffff


	//   ....[38]....
        /*00f4*/ 	.word	0xffffffff


	//   ....[39]....
        /*00f8*/ 	.word	0xffffffff


	//   ....[40]....
        /*00fc*/ 	.word	0xffffffff


	//   ....[41]....
        /*0100*/ 	.word	0xffffffff


	//   ....[42]....
        /*0104*/ 	.word	0xffffffff


	//   ....[43]....
        /*0108*/ 	.word	0xffffffff


	//   ....[44]....
        /*010c*/ 	.word	0xffffffff


	//   ....[45]....
        /*0110*/ 	.word	0xffffffff


	//   ....[46]....
        /*0114*/ 	.word	0xffffffff


	//   ....[47]....
        /*0118*/ 	.word	0xffffffff


	//   ....[48]....
        /*011c*/ 	.word	0xffffffff


	//   ....[49]....
        /*0120*/ 	.word	0xffffffff


	//   ....[50]....
        /*0124*/ 	.word	0xffffffff


	//   ....[51]....
        /*0128*/ 	.word	0xffffffff


	//   ....[52]....
        /*012c*/ 	.word	0xffffffff


	//   ....[53]....
        /*0130*/ 	.word	0xffffffff


	//   ....[54]....
        /*0134*/ 	.word	0xffffffff


	//   ....[55]....
        /*0138*/ 	.word	0xffffffff


	//   ....[56]....
        /*013c*/ 	.word	0xffffffff


	//   ....[57]....
        /*0140*/ 	.word	0xffffffff


	//   ....[58]....
        /*0144*/ 	.word	0xffffffff


	//   ....[59]....
        /*0148*/ 	.word	0xffffffff


	//----- nvinfo : EIATTR_COOP_GROUP_INSTR_OFFSETS
	.align		4
.L_226:
        /*014c*/ 	.byte	0x04, 0x28
        /*014e*/ 	.short	(.L_228 - .L_227)


	//   ....[0]....
.L_227:
        /*0150*/ 	.word	0x00000b70


	//   ....[1]....
        /*0154*/ 	.word	0x00000ba0


	//   ....[2]....
        /*0158*/ 	.word	0x00000bc0


	//   ....[3]....
        /*015c*/ 	.word	0x00000bd0


	//   ....[4]....
        /*0160*/ 	.word	0x00000d60


	//   ....[5]....
        /*0164*/ 	.word	0x00000d90


	//   ....[6]....
        /*0168*/ 	.word	0x00000dc0


	//   ....[7]....
        /*016c*/ 	.word	0x00000de0


	//   ....[8]....
        /*0170*/ 	.word	0x00000f60


	//   ....[9]....
        /*0174*/ 	.word	0x00000f90


	//   ....[10]....
        /*0178*/ 	.word	0x00000fc0


	//   ....[11]....
        /*017c*/ 	.word	0x00000fe0


	//   ....[12]....
        /*0180*/ 	.word	0x00001160


	//   ....[13]....
        /*0184*/ 	.word	0x00001190


	//   ....[14]....
        /*0188*/ 	.word	0x000011c0


	//   ....[15]....
        /*018c*/ 	.word	0x000011e0


	//   ....[16]....
        /*0190*/ 	.word	0x00001360


	//   ....[17]....
        /*0194*/ 	.word	0x000013a0


	//   ....[18]....
        /*0198*/ 	.word	0x000013d0


	//   ....[19]....
        /*019c*/ 	.word	0x000013e0


	//   ....[20]....
        /*01a0*/ 	.word	0x00002140


	//   ....[21]....
        /*01a4*/ 	.word	0x00002150


	//   ....[22]....
        /*01a8*/ 	.word	0x00002160


	//   ....[23]....
        /*01ac*/ 	.word	0x00002180


	//   ....[24]....
        /*01b0*/ 	.word	0x00002300


	//   ....[25]....
        /*01b4*/ 	.word	0x00002340


	//   ....[26]....
        /*01b8*/ 	.word	0x00002370


	//   ....[27]....
        /*01bc*/ 	.word	0x00002390


	//   ....[28]....
        /*01c0*/ 	.word	0x00002510


	//   ....[29]....
        /*01c4*/ 	.word	0x00002550


	//   ....[30]....
        /*01c8*/ 	.word	0x00002580


	//   ....[31]....
        /*01cc*/ 	.word	0x000025a0


	//   ....[32]....
        /*01d0*/ 	.word	0x00002720


	//   ....[33]....
        /*01d4*/ 	.word	0x00002760


	//   ....[34]....
        /*01d8*/ 	.word	0x00002790


	//   ....[35]....
        /*01dc*/ 	.word	0x000027b0


	//   ....[36]....
        /*01e0*/ 	.word	0x00002930


	//   ....[37]....
        /*01e4*/ 	.word	0x00002970


	//   ....[38]....
        /*01e8*/ 	.word	0x000029b0


	//   ....[39]....
        /*01ec*/ 	.word	0x000029c0


	//   ....[40]....
        /*01f0*/ 	.word	0x00004d80


	//   ....[41]....
        /*01f4*/ 	.word	0x00004db0


	//   ....[42]....
        /*01f8*/ 	.word	0x00004dd0


	//   ....[43]....
        /*01fc*/ 	.word	0x00004de0


	//   ....[44]....
        /*0200*/ 	.word	0x00004f70


	//   ....[45]....
        /*0204*/ 	.word	0x00004fa0


	//   ....[46]....
        /*0208*/ 	.word	0x00004fd0


	//   ....[47]....
        /*020c*/ 	.word	0x00004ff0


	//   ....[48]....
        /*0210*/ 	.word	0x00005170


	//   ....[49]....
        /*0214*/ 	.word	0x000051a0


	//   ....[50]....
        /*0218*/ 	.word	0x000051d0


	//   ....[51]....
        /*021c*/ 	.word	0x000051f0


	//   ....[52]....
        /*0220*/ 	.word	0x00005370


	//   ....[53]....
        /*0224*/ 	.word	0x000053a0


	//   ....[54]....
        /*0228*/ 	.word	0x000053d0


	//   ....[55]....
        /*022c*/ 	.word	0x000053f0


	//   ....[56]....
        /*0230*/ 	.word	0x00005570


	//   ....[57]....
        /*0234*/ 	.word	0x000055a0


	//   ....[58]....
        /*0238*/ 	.word	0x000055d0


	//   ....[59]....
        /*023c*/ 	.word	0x000055f0


	//----- nvinfo : EIATTR_VRC_CTA_INIT_COUNT
	.align		4
.L_228:
        /*0240*/ 	.byte	0x02, 0x4a
	.zero		1
	.zero		1


	//----- nvinfo : EIATTR_EXIT_INSTR_OFFSETS
	.align		4
        /*0244*/ 	.byte	0x04, 0x1c
        /*0246*/ 	.short	(.L_230 - .L_229)


	//   ....[0]....
.L_229:
        /*0248*/ 	.word	0x00000030


	//   ....[1]....
        /*024c*/ 	.word	0x00006290


	//   ....[2]....
        /*0250*/ 	.word	0x000062d0


	//----- nvinfo : EIATTR_MAX_THREADS
	.align		4
.L_230:
        /*0254*/ 	.byte	0x04, 0x05
        /*0256*/ 	.short	(.L_232 - .L_231)
.L_231:
        /*0258*/ 	.word	0x00000100
        /*025c*/ 	.word	0x00000001
        /*0260*/ 	.word	0x00000001


	//----- nvinfo : EIATTR_CRS_STACK_SIZE
	.align		4
.L_232:
        /*0264*/ 	.byte	0x04, 0x1e
        /*0266*/ 	.short	(.L_234 - .L_233)
.L_233:
        /*0268*/ 	.word	0x00000000


	//----- nvinfo : EIATTR_CBANK_PARAM_SIZE
	.align		4
.L_234:
        /*026c*/ 	.byte	0x03, 0x19
        /*026e*/ 	.short	0x0015


	//----- nvinfo : EIATTR_PARAM_CBANK
	.align		4
        /*0270*/ 	.byte	0x04, 0x0a
        /*0272*/ 	.short	(.L_236 - .L_235)
	.align		4
.L_235:
        /*0274*/ 	.word	index@(.nv.constant0._ZN6thrust24THRUST_300001_SM_1000_NS8cuda_cub4core6detail13_kernel_agentINS1_8__reduce11ReduceAgentIPN4cuda3std3__45tupleIJ2ellEEESD_SC_iNS1_9__extrema9arg_max_fISB_l10comparatorEEEEJSD_SD_iSH_EEEvDpT0_)
        /*0278*/ 	.short	0x0380
        /*027a*/ 	.short	0x0015


	//----- nvinfo : EIATTR_SW_WAR
	.align		4
.L_236:
        /*027c*/ 	.byte	0x04, 0x36
        /*027e*/ 	.short	(.L_238 - .L_237)
.L_237:
        /*0280*/ 	.word	0x00000008
.L_238:


//--------------------- .nv.info._ZN6thrust24THRUST_300001_SM_1000_NS8cuda_cub4core6detail13_kernel_agentINS1_8__reduce10DrainAgentIiEEJN3cub18CUB_300001_SM_10009GridQueueIjEEiEEEvDpT0_ --------------------------
	.section	.nv.info._ZN6thrust24THRUST_300001_SM_1000_NS8cuda_cub4core6detail13_kernel_agentINS1_8__reduce10DrainAgentIiEEJN3cub18CUB_300001_SM_10009GridQueueIjEEiEEEvDpT0_,"",@"SHT_CUDA_INFO"
	.sectionflags	@""
	.align	4


	//----- nvinfo : EIATTR_CUDA_API_VERSION
	.align		4
        /*0000*/ 	.byte	0x04, 0x37
        /*0002*/ 	.short	(.L_240 - .L_239)
.L_239:
        /*0004*/ 	.word	0x00000082


	//----- nvinfo : EIATTR_KPARAM_INFO
	.align		4
.L_240:
        /*0008*/ 	.byte	0x04, 0x17
        /*000a*/ 	.short	(.L_242 - .L_241)
.L_241:
        /*000c*/ 	.word	0x00000000
        /*0010*/ 	.short	0x0001
        /*0012*/ 	.short	0x0008
        /*0014*/ 	.byte	0x00, 0xf0, 0x11, 0x00


	//----- nvinfo : EIATTR_KPARAM_INFO
	.align		4
.L_242:
        /*0018*/ 	.byte	0x04, 0x17
        /*001a*/ 	.short	(.L_244 - .L_243)
.L_243:
        /*001c*/ 	.word	0x00000000
        /*0020*/ 	.short	0x0000
        /*0022*/ 	.short	0x0000
        /*0024*/ 	.byte	0x00, 0xf0, 0x21, 0x00


	//----- nvinfo : EIATTR_SPARSE_MMA_MASK
	.align		4
.L_244:
        /*0028*/ 	.byte	0x03, 0x50
        /*002a*/ 	.short	0x0000


	//----- nvinfo : EIATTR_MAXREG_COUNT
	.align		4
        /*002c*/ 	.byte	0x03, 0x1b
        /*002e*/ 	.short	0x00ff


	//----- nvinfo : EIATTR_MERCURY_ISA_VERSION
	.align		4
        /*0030*/ 	.byte	0x03, 0x5f
        /*0032*/ 	.short	0x0101


	//----- nvinfo : EIATTR_VRC_CTA_INIT_COUNT
	.align		4
        /*0034*/ 	.byte	0x02, 0x4a
	.zero		1
	.zero		1


	//----- nvinfo : EIATTR_EXIT_INSTR_OFFSETS
	.align		4
        /*0038*/ 	.byte	0x04, 0x1c
        /*003a*/ 	.short	(.L_246 - .L_245)


	//   ....[0]....
.L_245:
        /*003c*/ 	.word	0x00000060


	//----- nvinfo : EIATTR_MAX_THREADS
	.align		4
.L_246:
        /*0040*/ 	.byte	0x04, 0x05
        /*0042*/ 	.short	(.L_248 - .L_247)
.L_247:
        /*0044*/ 	.word	0x00000001
        /*0048*/ 	.word	0x00000001
        /*004c*/ 	.word	0x00000001


	//----- nvinfo : EIATTR_CBANK_PARAM_SIZE
	.align		4
.L_248:
        /*0050*/ 	.byte	0x03, 0x19
        /*0052*/ 	.short	0x000c


	//----- nvinfo : EIATTR_PARAM_CBANK
	.align		4
        /*0054*/ 	.byte	0x04, 0x0a
        /*0056*/ 	.short	(.L_250 - .L_249)
	.align		4
.L_249:
        /*0058*/ 	.word	index@(.nv.constant0._ZN6thrust24THRUST_300001_SM_1000_NS8cuda_cub4core6detail13_kernel_agentINS1_8__reduce10DrainAgentIiEEJN3cub18CUB_300001_SM_10009GridQueueIjEEiEEEvDpT0_)
        /*005c*/ 	.short	0x0380
        /*005e*/ 	.short	0x000c


	//----- nvinfo : EIATTR_SW_WAR
	.align		4
.L_250:
        /*0060*/ 	.byte	0x04, 0x36
        /*0062*/ 	.short	(.L_252 - .L_251)
.L_251:
        /*0064*/ 	.word	0x00000008
.L_252:


//--------------------- .nv.info._ZN6thrust24THRUST_300001_SM_1000_NS8cuda_cub4core6detail13_kernel_agentINS1_8__reduce11ReduceAgentINS0_12zip_iteratorIN4cuda3std3__45tupleIJNS0_10device_ptrI2elEENS0_17counting_iteratorIlNS0_11use_defaultESG_SG_EEEEEEEPNSB_IJSD_lEEESK_iNS1_9__extrema9arg_max_fISD_l10comparatorEEEEJSJ_SL_iN3cub18CUB_300001_SM_100013GridEvenShareIiEENSS_9GridQueueIjEESP_EEEvDpT0_ --------------------------
	.section	.nv.info._ZN6thrust24THRUST_300001_SM_1000_NS8cuda_cub4core6detail13_kernel_agentINS1_8__reduce11ReduceAgentINS0_12zip_iteratorIN4cuda3std3__45tupleIJNS0_10device_ptrI2elEENS0_17counting_iteratorIlNS0_11use_defaultESG_SG_EEEEEEEPNSB_IJSD_lEEESK_iNS1_9__extrema9arg_max_fISD_l10comparatorEEEEJSJ_SL_iN3cub18CUB_300001_SM_100013GridEvenShareIiEENSS_9GridQueueIjEESP_EEEvDpT0_,"",@"SHT_CUDA_INFO"
	.sectionflags	@""
	.align	4


	//----- nvinfo : EIATTR_CUDA_API_VERSION
	.align		4
        /*0000*/ 	.byte	0x04, 0x37
        /*0002*/ 	.short	(.L_254 - .L_253)
.L_253:
        /*0004*/ 	.word	0x00000082


	//----- nvinfo : EIATTR_KPARAM_INFO
	.align		4
.L_254:
        /*0008*/ 	.byte	0x04, 0x17
        /*000a*/ 	.short	(.L_256 - .L_255)
.L_255:
        /*000c*/ 	.word	0x00000000
        /*0010*/ 	.short	0x0005
        /*0012*/ 	.short	0x0050
        /*0014*/ 	.byte	0x00, 0xf0, 0x05, 0x00


	//----- nvinfo : EIATTR_KPARAM_INFO
	.align		4
.L_256:
        /*0018*/ 	.byte	0x04, 0x17
        /*001a*/ 	.short	(.L_258 - .L_257)
.L_257:
        /*001c*/ 	.word	0x00000000
        /*0020*/ 	.short	0x0004
        /*0022*/ 	.short	0x0048
        /*0024*/ 	.byte	0x00, 0xf0, 0x21, 0x00


	//----- nvinfo : EIATTR_KPARAM_INFO
	.align		4
.L_258:
        /*0028*/ 	.byte	0x04, 0x17
        /*002a*/ 	.short	(.L_260 - .L_259)
.L_259:
        /*002c*/ 	.word	0x00000000
        /*0030*/ 	.short	0x0003
        /*0032*/ 	.short	0x001c
        /*0034*/ 	.byte	0x00, 0xf0, 0xa1, 0x00


	//----- nvinfo : EIATTR_KPARAM_INFO
	.align		4
.L_260:
        /*0038*/ 	.byte	0x04, 0x17
        /*003a*/ 	.short	(.L_262 - .L_261)
.L_261:
        /*003c*/ 	.word	0x00000000
        /*0040*/ 	.short	0x0002
        /*0042*/ 	.short	0x0018
        /*0044*/ 	.byte	0x00, 0xf0, 0x11, 0x00


	//----- nvinfo : EIATTR_KPARAM_INFO
	.align		4
.L_262:
        /*0048*/ 	.byte	0x04, 0x17
        /*004a*/ 	.short	(.L_264 - .L_263)
.L_263:
        /*004c*/ 	.word	0x00000000
        /*0050*/ 	.short	0x0001
        /*0052*/ 	.short	0x0010
        /*0054*/ 	.byte	0x00, 0xf5, 0x21, 0x00


	//----- nvinfo : EIATTR_KPARAM_INFO
	.align		4
.L_264:
        /*0058*/ 	.byte	0x04, 0x17
        /*005a*/ 	.short	(.L_266 - .L_265)
.L_265:
        /*005c*/ 	.word	0x00000000
        /*0060*/ 	.short	0x0000
        /*0062*/ 	.short	0x0000
        /*0064*/ 	.byte	0x00, 0xf0, 0x41, 0x00


	//----- nvinfo : EIATTR_SPARSE_MMA_MASK
	.align		4
.L_266:
        /*0068*/ 	.byte	0x03, 0x50
        /*006a*/ 	.short	0x0000


	//----- nvinfo : EIATTR_MAXREG_COUNT
	.align		4
        /*006c*/ 	.byte	0x03, 0x1b
        /*006e*/ 	.short	0x00ff


	//----- nvinfo : EIATTR_NUM_BARRIERS
	.align		4
        /*0070*/ 	.byte	0x02, 0x4c
        /*0072*/ 	.byte	0x01
	.zero		1


	//----- nvinfo : EIATTR_MERCURY_ISA_VERSION
	.align		4
        /*0074*/ 	.byte	0x03, 0x5f
        /*0076*/ 	.short	0x0101


	//----- nvinfo : EIATTR_COOP_GROUP_MASK_REGIDS
	.align		4
        /*0078*/ 	.byte	0x04, 0x29
        /*007a*/ 	.short	(.L_268 - .L_267)


	//   ....[0]....
.L_267:
        /*007c*/ 	.word	0xffffffff


	//   ....[1]....
        /*0080*/ 	.word	0xffffffff


	//   ....[2]....
        /*0084*/ 	.word	0xffffffff


	//   ....[3]....
        /*0088*/ 	.word	0xffffffff


	//   ....[4]....
        /*008c*/ 	.word	0xffffffff


	//   ....[5]....
        /*0090*/ 	.word	0xffffffff


	//   ....[6]....
        /*0094*/ 	.word	0xffffffff


	//   ....[7]....
        /*0098*/ 	.word	0xffffffff


	//   ....[8]....
        /*009c*/ 	.word	0xffffffff


	//   ....[9]....
        /*00a0*/ 	.word	0xffffffff


	//   ....[10]....
        /*00a4*/ 	.word	0xffffffff


	//   ....[11]....
        /*00a8*/ 	.word	0xffffffff


	//   ....[12]....
        /*00ac*/ 	.word	0xffffffff


	//   ....[13]....
        /*00b0*/ 	.word	0xffffffff


	//   ....[14]....
        /*00b4*/ 	.word	0xffffffff


	//   ....[15]....
        /*00b8*/ 	.word	0xffffffff


	//   ....[16]....
        /*00bc*/ 	.word	0xffffffff


	//   ....[17]....
        /*00c0*/ 	.word	0xffffffff


	//   ....[18]....
        /*00c4*/ 	.word	0xffffffff


	//   ....[19]....
        /*00c8*/ 	.word	0xffffffff


	//   ....[20]....
        /*00cc*/ 	.word	0xffffffff


	//   ....[21]....
        /*00d0*/ 	.word	0xffffffff


	//   ....[22]....
        /*00d4*/ 	.word	0xffffffff


	//   ....[23]....
        /*00d8*/ 	.word	0xffffffff


	//   ....[24]....
        /*00dc*/ 	.word	0xffffffff


	//   ....[25]....
        /*00e0*/ 	.word	0xffffffff


	//   ....[26]....
        /*00e4*/ 	.word	0xffffffff


	//   ....[27]....
        /*00e8*/ 	.word	0xffffffff


	//   ....[28]....
        /*00ec*/ 	.word	0xffffffff


	//   ....[29]....
        /*00f0*/ 	.word	0xffffffff


	//   ....[30]....
        /*00f4*/ 	.word	0xffffffff


	//   ....[31]....
        /*00f8*/ 	.word	0xffffffff


	//   ....[32]....
        /*00fc*/ 	.word	0xffffffff


	//   ....[33]....
        /*0100*/ 	.word	0xffffffff


	//   ....[34]....
        /*0104*/ 	.word	0xffffffff


	//   ....[35]....
        /*0108*/ 	.word	0xffffffff


	//   ....[36]....
        /*010c*/ 	.word	0xffffffff


	//   ....[37]....
        /*0110*/ 	.word	0xffffffff


	//   ....[38]....
        /*0114*/ 	.word	0xffffffff


	//   ....[39]....
        /*0118*/ 	.word	0xffffffff


	//   ....[40]....
        /*011c*/ 	.word	0xffffffff


	//   ....[41]....
        /*0120*/ 	.word	0xffffffff


	//   ....[42]....
        /*0124*/ 	.word	0xffffffff


	//   ....[43]....
        /*0128*/ 	.word	0xffffffff


	//   ....[44]....
        /*012c*/ 	.word	0xffffffff


	//   ....[45]....
        /*0130*/ 	.word	0xffffffff


	//   ....[46]....
        /*0134*/ 	.word	0xffffffff


	//   ....[47]....
        /*0138*/ 	.word	0xffffffff


	//   ....[48]....
        /*013c*/ 	.word	0xffffffff


	//   ....[49]....
        /*0140*/ 	.word	0xffffffff


	//   ....[50]....
        /*0144*/ 	.word	0xffffffff


	//   ....[51]....
        /*0148*/ 	.word	0xffffffff


	//   ....[52]....
        /*014c*/ 	.word	0xffffffff


	//   ....[53]....
        /*0150*/ 	.word	0xffffffff


	//   ....[54]....
        /*0154*/ 	.word	0xffffffff


	//   ....[55]....
        /*0158*/ 	.word	0xffffffff


	//   ....[56]....
        /*015c*/ 	.word	0xffffffff


	//   ....[57]....
        /*0160*/ 	.word	0xffffffff


	//   ....[58]....
        /*0164*/ 	.word	0xffffffff


	//   ....[59]....
        /*0168*/ 	.word	0xffffffff


	//----- nvinfo : EIATTR_COOP_GROUP_INSTR_OFFSETS
	.align		4
.L_268:
        /*016c*/ 	.byte	0x04, 0x28
        /*016e*/ 	.short	(.L_270 - .L_269)


	//   ....[0]....
.L_269:
        /*0170*/ 	.word	0x00000cd0


	//   ....[1]....
        /*0174*/ 	.word	0x00000d00


	//   ....[2]....
        /*0178*/ 	.word	0x00000d20


	//   ....[3]....
        /*017c*/ 	.word	0x00000d30


	//   ....[4]....
        /*0180*/ 	.word	0x00000ec0


	//   ....[5]....
        /*0184*/ 	.word	0x00000ef0


	//   ....[6]....
        /*0188*/ 	.word	0x00000f20


	//   ....[7]....
        /*018c*/ 	.word	0x00000f40


	//   ....[8]....
        /*0190*/ 	.word	0x000010c0


	//   ....[9]....
        /*0194*/ 	.word	0x00001100


	//   ....[10]....
        /*0198*/ 	.word	0x00001130


	//   ....[11]....
        /*019c*/ 	.word	0x00001140


	//   ....[12]....
        /*01a0*/ 	.word	0x000012c0


	//   ....[13]....
        /*01a4*/ 	.word	0x000012f0


	//   ....[14]....
        /*01a8*/ 	.word	0x00001320


	//   ....[15]....
        /*01ac*/ 	.word	0x00001340


	//   ....[16]....
        /*01b0*/ 	.word	0x000014c0


	//   ....[17]....
        /*01b4*/ 	.word	0x000014f0


	//   ....[18]....
        /*01b8*/ 	.word	0x00001520


	//   ....[19]....
        /*01bc*/ 	.word	0x00001540


	//   ....[20]....
        /*01c0*/ 	.word	0x000022b0


	//   ....[21]....
        /*01c4*/ 	.word	0x000022c0


	//   ....[22]....
        /*01c8*/ 	.word	0x000022d0


	//   ....[23]....
        /*01cc*/ 	.word	0x000022f0


	//   ....[24]....
        /*01d0*/ 	.word	0x00002470


	//   ....[25]....
        /*01d4*/ 	.word	0x000024b0


	//   ....[26]....
        /*01d8*/ 	.word	0x000024e0


	//   ....[27]....
        /*01dc*/ 	.word	0x00002500


	//   ....[28]....
        /*01e0*/ 	.word	0x00002680


	//   ....[29]....
        /*01e4*/ 	.word	0x000026c0


	//   ....[30]....
        /*01e8*/ 	.word	0x000026f0


	//   ....[31]....
        /*01ec*/ 	.word	0x00002710


	//   ....[32]....
        /*01f0*/ 	.word	0x00002890


	//   ....[33]....
        /*01f4*/ 	.word	0x000028d0


	//   ....[34]....
        /*01f8*/ 	.word	0x00002900


	//   ....[35]....
        /*01fc*/ 	.word	0x00002920


	//   ....[36]....
        /*0200*/ 	.word	0x00002aa0


	//   ....[37]....
        /*0204*/ 	.word	0x00002ae0


	//   ....[38]....
        /*0208*/ 	.word	0x00002b10


	//   ....[39]....
        /*020c*/ 	.word	0x00002b30


	//   ....[40]....
        /*0210*/ 	.word	0x000051f0


	//   ....[41]....
        /*0214*/ 	.word	0x00005220


	//   ....[42]....
        /*0218*/ 	.word	0x00005240


	//   ....[43]....
        /*021c*/ 	.word	0x00005250


	//   ....[44]....
        /*0220*/ 	.word	0x000053e0


	//   ....[45]....
        /*0224*/ 	.word	0x00005410


	//   ....[46]....
        /*0228*/ 	.word	0x00005440


	//   ....[47]....
        /*022c*/ 	.word	0x00005460


	//   ....[48]....
        /*0230*/ 	.word	0x000055e0


	//   ....[49]....
        /*0234*/ 	.word	0x00005610


	//   ....[50]....
        /*0238*/ 	.word	0x00005640


	//   ....[51]....
        /*023c*/ 	.word	0x00005660


	//   ....[52]....
        /*0240*/ 	.word	0x000057e0


	//   ....[53]....
        /*0244*/ 	.word	0x00005810


	//   ....[54]....
        /*0248*/ 	.word	0x00005840


	//   ....[55]....
        /*024c*/ 	.word	0x00005860


	//   ....[56]....
        /*0250*/ 	.word	0x000059e0


	//   ....[57]....
        /*0254*/ 	.word	0x00005a10


	//   ....[58]....
        /*0258*/ 	.word	0x00005a40


	//   ....[59]....
        /*025c*/ 	.word	0x00005a60


	//----- nvinfo : EIATTR_VRC_CTA_INIT_COUNT
	.align		4
.L_270:
        /*0260*/ 	.byte	0x02, 0x4a
	.zero		1
	.zero		1


	//----- nvinfo : EIATTR_EXIT_INSTR_OFFSETS
	.align		4
        /*0264*/ 	.byte	0x04, 0x1c
        /*0266*/ 	.short	(.L_272 - .L_271)


	//   ....[0]....
.L_271:
        /*0268*/ 	.word	0x00006710


	//   ....[1]....
        /*026c*/ 	.word	0x00006770


	//----- nvinfo : EIATTR_MAX_THREADS
	.align		4
.L_272:
        /*0270*/ 	.byte	0x04, 0x05
        /*0272*/ 	.short	(.L_274 - .L_273)
.L_273:
        /*0274*/ 	.word	0x00000100
        /*0278*/ 	.word	0x00000001
        /*027c*/ 	.word	0x00000001


	//----- nvinfo : EIATTR_CRS_STACK_SIZE
	.align		4
.L_274:
        /*0280*/ 	.byte	0x04, 0x1e
        /*0282*/ 	.short	(.L_276 - .L_275)
.L_275:
        /*0284*/ 	.word	0x00000000


	//----- nvinfo : EIATTR_CBANK_PARAM_SIZE
	.align		4
.L_276:
        /*0288*/ 	.byte	0x03, 0x19
        /*028a*/ 	.short	0x0051


	//----- nvinfo : EIATTR_PARAM_CBANK
	.align		4
        /*028c*/ 	.byte	0x04, 0x0a
        /*028e*/ 	.short	(.L_278 - .L_277)
	.align		4
.L_277:
        /*0290*/ 	.word	index@(.nv.constant0._ZN6thrust24THRUST_300001_SM_1000_NS8cuda_cub4core6detail13_kernel_agentINS1_8__reduce11ReduceAgentINS0_12zip_iteratorIN4cuda3std3__45tupleIJNS0_10device_ptrI2elEENS0_17counting_iteratorIlNS0_11use_defaultESG_SG_EEEEEEEPNSB_IJSD_lEEESK_iNS1_9__extrema9arg_max_fISD_l10comparatorEEEEJSJ_SL_iN3cub18CUB_300001_SM_100013GridEvenShareIiEENSS_9GridQueueIjEESP_EEEvDpT0_)
        /*0294*/ 	.short	0x0380
        /*0296*/ 	.short	0x0051


	//----- nvinfo : EIATTR_SW_WAR
	.align		4
.L_278:
        /*0298*/ 	.byte	0x04, 0x36
        /*029a*/ 	.short	(.L_280 - .L_279)
.L_279:
        /*029c*/ 	.word	0x00000008
.L_280:


//--------------------- .nv.info._ZN6thrust24THRUST_300001_SM_1000_NS8cuda_cub4core6detail13_kernel_agentINS1_8__reduce11ReduceAgentINS0_12zip_iteratorIN4cuda3std3__45tupleIJNS0_10device_ptrI2elEENS0_17counting_iteratorIlNS0_11use_defaultESG_SG_EEEEEEEPNSB_IJSD_lEEESK_iNS1_9__extrema9arg_max_fISD_l10comparatorEEEEJSJ_SL_iSP_EEEvDpT0_ --------------------------
	.section	.nv.info._ZN6thrust24THRUST_300001_SM_1000_NS8cuda_cub4core6detail13_kernel_agentINS1_8__reduce11ReduceAgentINS0_12zip_iteratorIN4cuda3std3__45tupleIJNS0_10device_ptrI2elEENS0_17counting_iteratorIlNS0_11use_defaultESG_SG_EEEEEEEPNSB_IJSD_lEEESK_iNS1_9__extrema9arg_max_fISD_l10comparatorEEEEJSJ_SL_iSP_EEEvDpT0_,"",@"SHT_CUDA_INFO"
	.sectionflags	@""
	.align	4


	//----- nvinfo : EIATTR_CUDA_API_VERSION
	.align		4
        /*0000*/ 	.byte	0x04, 0x37
        /*0002*/ 	.short	(.L_282 - .L_281)
.L_281:
        /*0004*/ 	.word	0x00000082


	//----- nvinfo : EIATTR_KPARAM_INFO
	.align		4
.L_282:
        /*0008*/ 	.byte	0x04, 0x17
        /*000a*/ 	.short	(.L_284 - .L_283)
.L_283:
        /*000c*/ 	.word	0x00000000
        /*0010*/ 	.short	0x0003
        /*0012*/ 	.short	0x001c
        /*0014*/ 	.byte	0x00, 0xf0, 0x05, 0x00


	//----- nvinfo : EIATTR_KPARAM_INFO
	.align		4
.L_284:
        /*0018*/ 	.byte	0x04, 0x17
        /*001a*/ 	.short	(.L_286 - .L_285)
.L_285:
        /*001c*/ 	.word	0x00000000
        /*0020*/ 	.short	0x0002
        /*0022*/ 	.short	0x0018
        /*0024*/ 	.byte	0x00, 0xf0, 0x11, 0x00


	//----- nvinfo : EIATTR_KPARAM_INFO
	.align		4
.L_286:
        /*0028*/ 	.byte	0x04, 0x17
        /*002a*/ 	.short	(.L_288 - .L_287)
.L_287:
        /*002c*/ 	.word	0x00000000
        /*0030*/ 	.short	0x0001
        /*0032*/ 	.short	0x0010
        /*0034*/ 	.byte	0x00, 0xf5, 0x21, 0x00


	//----- nvinfo : EIATTR_KPARAM_INFO
	.align		4
.L_288:
        /*0038*/ 	.byte	0x04, 0x17
        /*003a*/ 	.short	(.L_290 - .L_289)
.L_289:
        /*003c*/ 	.word	0x00000000
        /*0040*/ 	.short	0x0000
        /*0042*/ 	.short	0x0000
        /*0044*/ 	.byte	0x00, 0xf0, 0x41, 0x00


	//----- nvinfo : EIATTR_SPARSE_MMA_MASK
	.align		4
.L_290:
        /*0048*/ 	.byte	0x03, 0x50
        /*004a*/ 	.short	0x0000


	//----- nvinfo : EIATTR_MAXREG_COUNT
	.align		4
        /*004c*/ 	.byte	0x03, 0x1b
        /*004e*/ 	.short	0x00ff


	//----- nvinfo : EIATTR_NUM_BARRIERS
	.align		4
        /*0050*/ 	.byte	0x02, 0x4c
        /*0052*/ 	.byte	0x01
	.zero		1


	//----- nvinfo : EIATTR_MERCURY_ISA_VERSION
	.align		4
        /*0054*/ 	.byte	0x03, 0x5f
        /*0056*/ 	.short	0x0101


	//----- nvinfo : EIATTR_COOP_GROUP_MASK_REGIDS
	.align		4
        /*0058*/ 	.byte	0x04, 0x29
        /*005a*/ 	.short	(.L_292 - .L_291)


	//   ....[0]....
.L_291:
        /*005c*/ 	.word	0xffffffff


	//   ....[1]....
        /*0060*/ 	.word	0xffffffff


	//   ....[2]....
        /*0064*/ 	.word	0xffffffff


	//   ....[3]....
        /*0068*/ 	.word	0xffffffff


	//   ....[4]....
        /*006c*/ 	.word	0xffffffff


	//   ....[5]....
        /*0070*/ 	.word	0xffffffff


	//   ....[6]....
        /*0074*/ 	.word	0xffffffff


	//   ....[7]....
        /*0078*/ 	.word	0xffffffff


	//   ....[8]....
        /*007c*/ 	.word	0xffffffff


	//   ....[9]....
        /*0080*/ 	.word	0xffffffff


	//   ....[10]....
        /*0084*/ 	.word	0xffffffff


	//   ....[11]....
        /*0088*/ 	.word	0xffffffff


	//   ....[12]....
        /*008c*/ 	.word	0xffffffff


	//   ....[13]....
        /*0090*/ 	.word	0xffffffff


	//   ....[14]....
        /*0094*/ 	.word	0xffffffff


	//   ....[15]....
        /*0098*/ 	.word	0xffffffff


	//   ....[16]....
        /*009c*/ 	.word	0xffffffff


	//   ....[17]....
        /*00a0*/ 	.word	0xffffffff


	//   ....[18]....
        /*00a4*/ 	.word	0xffffffff


	//   ....[19]....
        /*00a8*/ 	.word	0xffffffff


	//   ....[20]....
        /*00ac*/ 	.word	0xffffffff


	//   ....[21]....
        /*00b0*/ 	.word	0xffffffff


	//   ....[22]....
        /*00b4*/ 	.word	0xffffffff


	//   ....[23]....
        /*00b8*/ 	.word	0xffffffff


	//   ....[24]....
        /*00bc*/ 	.word	0xffffffff


	//   ....[25]....
        /*00c0*/ 	.word	0xffffffff


	//   ....[26]....
        /*00c4*/ 	.word	0xffffffff


	//   ....[27]....
        /*00c8*/ 	.word	0xffffffff


	//   ....[28]....
        /*00cc*/ 	.word	0xffffffff


	//   ....[29]....
        /*00d0*/ 	.word	0xffffffff


	//   ....[30]....
        /*00d4*/ 	.word	0xffffffff


	//   ....[31]....
        /*00d8*/ 	.word	0xffffffff


	//   ....[32]....
        /*00dc*/ 	.word	0xffffffff


	//   ....[33]....
        /*00e0*/ 	.word	0xffffffff


	//   ....[34]....
        /*00e4*/ 	.word	0xffffffff


	//   ....[35]....
        /*00e8*/ 	.word	0xffffffff


	//   ....[36]....
        /*00ec*/ 	.word	0xffffffff


	//   ....[37]....
        /*00f0*/ 	.word	0xffffffff


	//   ....[38]....
        /*00f4*/ 	.word	0xffffffff


	//   ....[39]....
        /*00f8*/ 	.word	0xffffffff


	//   ....[40]....
        /*00fc*/ 	.word	0xffffffff


	//   ....[41]....
        /*0100*/ 	.word	0xffffffff


	//   ....[42]....
        /*0104*/ 	.word	0xffffffff


	//   ....[43]....
        /*0108*/ 	.word	0xffffffff


	//   ....[44]....
        /*010c*/ 	.word	0xffffffff


	//   ....[45]....
        /*0110*/ 	.word	0xffffffff


	//   ....[46]....
        /*0114*/ 	.word	0xffffffff


	//   ....[47]....
        /*0118*/ 	.word	0xffffffff


	//   ....[48]....
        /*011c*/ 	.word	0xffffffff


	//   ....[49]....
        /*0120*/ 	.word	0xffffffff


	//   ....[50]....
        /*0124*/ 	.word	0xffffffff


	//   ....[51]....
        /*0128*/ 	.word	0xffffffff


	//   ....[52]....
        /*012c*/ 	.word	0xffffffff


	//   ....[53]....
        /*0130*/ 	.word	0xffffffff


	//   ....[54]....
        /*0134*/ 	.word	0xffffffff


	//   ....[55]....
        /*0138*/ 	.word	0xffffffff


	//   ....[56]....
        /*013c*/ 	.word	0xffffffff


	//   ....[57]....
        /*0140*/ 	.word	0xffffffff


	//   ....[58]....
        /*0144*/ 	.word	0xffffffff


	//   ....[59]....
        /*0148*/ 	.word	0xffffffff


	//----- nvinfo : EIATTR_COOP_GROUP_INSTR_OFFSETS
	.align		4
.L_292:
        /*014c*/ 	.byte	0x04, 0x28
        /*014e*/ 	.short	(.L_294 - .L_293)


	//   ....[0]....
.L_293:
        /*0150*/ 	.word	0x00000c90


	//   ....[1]....
        /*0154*/ 	.word	0x00000cc0


	//   ....[2]....
        /*0158*/ 	.word	0x00000ce0


	//   ....[3]....
        /*015c*/ 	.word	0x00000cf0


	//   ....[4]....
        /*0160*/ 	.word	0x00000e80


	//   ....[5]....
        /*0164*/ 	.word	0x00000eb0


	//   ....[6]....
        /*0168*/ 	.word	0x00000ee0


	//   ....[7]....
        /*016c*/ 	.word	0x00000f00


	//   ....[8]....
        /*0170*/ 	.word	0x00001080


	//   ....[9]....
        /*0174*/ 	.word	0x000010b0


	//   ....[10]....
        /*0178*/ 	.word	0x000010e0


	//   ....[11]....
        /*017c*/ 	.word	0x00001100


	//   ....[12]....
        /*0180*/ 	.word	0x00001280


	//   ....[13]....
        /*0184*/ 	.word	0x000012b0


	//   ....[14]....
        /*0188*/ 	.word	0x000012e0


	//   ....[15]....
        /*018c*/ 	.word	0x00001300


	//   ....[16]....
        /*0190*/ 	.word	0x00001480


	//   ....[17]....
        /*0194*/ 	.word	0x000014b0


	//   ....[18]....
        /*0198*/ 	.word	0x000014e0


	//   ....[19]....
        /*019c*/ 	.word	0x00001500


	//   ....[20]....
        /*01a0*/ 	.word	0x00002260


	//   ....[21]....
        /*01a4*/ 	.word	0x00002270


	//   ....[22]....
        /*01a8*/ 	.word	0x00002280


	//   ....[23]....
        /*01ac*/ 	.word	0x000022a0


	//   ....[24]....
        /*01b0*/ 	.word	0x00002420


	//   ....[25]....
        /*01b4*/ 	.word	0x00002460


	//   ....[26]....
        /*01b8*/ 	.word	0x00002490


	//   ....[27]....
        /*01bc*/ 	.word	0x000024b0


	//   ....[28]....
        /*01c0*/ 	.word	0x00002630


	//   ....[29]....
        /*01c4*/ 	.word	0x00002670


	//   ....[30]....
        /*01c8*/ 	.word	0x000026a0


	//   ....[31]....
        /*01cc*/ 	.word	0x000026c0


	//   ....[32]....
        /*01d0*/ 	.word	0x00002840


	//   ....[33]....
        /*01d4*/ 	.word	0x00002880


	//   ....[34]....
        /*01d8*/ 	.word	0x000028b0


	//   ....[35]....
        /*01dc*/ 	.word	0x000028d0


	//   ....[36]....
        /*01e0*/ 	.word	0x00002a50


	//   ....[37]....
        /*01e4*/ 	.word	0x00002a90


	//   ....[38]....
        /*01e8*/ 	.word	0x00002ac0


	//   ....[39]....
        /*01ec*/ 	.word	0x00002ae0


	//   ....[40]....
        /*01f0*/ 	.word	0x00004f90


	//   ....[41]....
        /*01f4*/ 	.word	0x00004fc0


	//   ....[42]....
        /*01f8*/ 	.word	0x00004fe0


	//   ....[43]....
        /*01fc*/ 	.word	0x00004ff0


	//   ....[44]....
        /*0200*/ 	.word	0x00005180


	//   ....[45]....
        /*0204*/ 	.word	0x000051b0


	//   ....[46]....
        /*0208*/ 	.word	0x000051e0


	//   ....[47]....
        /*020c*/ 	.word	0x00005200


	//   ....[48]....
        /*0210*/ 	.word	0x00005380


	//   ....[49]....
        /*0214*/ 	.word	0x000053b0


	//   ....[50]....
        /*0218*/ 	.word	0x000053e0


	//   ....[51]....
        /*021c*/ 	.word	0x00005400


	//   ....[52]....
        /*0220*/ 	.word	0x00005580


	//   ....[53]....
        /*0224*/ 	.word	0x000055c0


	//   ....[54]....
        /*0228*/ 	.word	0x000055f0


	//   ....[55]....
        /*022c*/ 	.word	0x00005600


	//   ....[56]....
        /*0230*/ 	.word	0x00005780


	//   ....[57]....
        /*0234*/ 	.word	0x000057b0


	//   ....[58]....
        /*0238*/ 	.word	0x000057e0


	//   ....[59]....
        /*023c*/ 	.word	0x00005800


	//----- nvinfo : EIATTR_VRC_CTA_INIT_COUNT
	.align		4
.L_294:
        /*0240*/ 	.byte	0x02, 0x4a
	.zero		1
	.zero		1


	//----- nvinfo : EIATTR_EXIT_INSTR_OFFSETS
	.align		4
        /*0244*/ 	.byte	0x04, 0x1c
        /*0246*/ 	.short	(.L_296 - .L_295)


	//   ....[0]....
.L_295:
        /*0248*/ 	.word	0x00000030


	//   ....[1]....
        /*024c*/ 	.word	0x000064a0


	//   ....[2]....
        /*0250*/ 	.word	0x000064e0


	//----- nvinfo : EIATTR_MAX_THREADS
	.align		4
.L_296:
        /*0254*/ 	.byte	0x04, 0x05
        /*0256*/ 	.short	(.L_298 - .L_297)
.L_297:
        /*0258*/ 	.word	0x00000100
        /*025c*/ 	.word	0x00000001
        /*0260*/ 	.word	0x00000001


	//----- nvinfo : EIATTR_CRS_STACK_SIZE
	.align		4
.L_298:
        /*0264*/ 	.byte	0x04, 0x1e
        /*0266*/ 	.short	(.L_300 - .L_299)
.L_299:
        /*0268*/ 	.word	0x00000000


	//----- nvinfo : EIATTR_CBANK_PARAM_SIZE
	.align		4
.L_300:
        /*026c*/ 	.byte	0x03, 0x19
        /*026e*/ 	.short	0x001d


	//----- nvinfo : EIATTR_PARAM_CBANK
	.align		4
        /*0270*/ 	.byte	0x04, 0x0a
        /*0272*/ 	.short	(.L_302 - .L_301)
	.align		4
.L_301:
        /*0274*/ 	.word	index@(.nv.constant0._ZN6thrust24THRUST_300001_SM_1000_NS8cuda_cub4core6detail13_kernel_agentINS1_8__reduce11ReduceAgentINS0_12zip_iteratorIN4cuda3std3__45tupleIJNS0_10device_ptrI2elEENS0_17counting_iteratorIlNS0_11use_defaultESG_SG_EEEEEEEPNSB_IJSD_lEEESK_iNS1_9__extrema9arg_max_fISD_l10comparatorEEEEJSJ_SL_iSP_EEEvDpT0_)
        /*0278*/ 	.short	0x0380
        /*027a*/ 	.short	0x001d


	//----- nvinfo : EIATTR_SW_WAR
	.align		4
.L_302:
        /*027c*/ 	.byte	0x04, 0x36
        /*027e*/ 	.short	(.L_304 - .L_303)
.L_303:
        /*0280*/ 	.word	0x00000008
.L_304:


//--------------------- .nv.info._Z11change_rowsP2elii --------------------------
	.section	.nv.info._Z11change_rowsP2elii,"",@"SHT_CUDA_INFO"
	.sectionflags	@""
	.align	4


	//----- nvinfo : EIATTR_CUDA_API_VERSION
	.align		4
        /*0000*/ 	.byte	0x04, 0x37
        /*0002*/ 	.short	(.L_306 - .L_305)
.L_305:
        /*0004*/ 	.word	0x00000082


	//----- nvinfo : EIATTR_KPARAM_INFO
	.align		4
.L_306:
        /*0008*/ 	.byte	0x04, 0x17
        /*000a*/ 	.short	(.L_308 - .L_307)
.L_307:
        /*000c*/ 	.word	0x00000000
        /*0010*/ 	.short	0x0002
        /*0012*/ 	.short	0x000c
        /*0014*/ 	.byte	0x00, 0xf0, 0x11, 0x00


	//----- nvinfo : EIATTR_KPARAM_INFO
	.align		4
.L_308:
        /*0018*/ 	.byte	0x04, 0x17
        /*001a*/ 	.short	(.L_310 - .L_309)
.L_309:
        /*001c*/ 	.word	0x00000000
        /*0020*/ 	.short	0x0001
        /*0022*/ 	.short	0x0008
        /*0024*/ 	.byte	0x00, 0xf0, 0x11, 0x00


	//----- nvinfo : EIATTR_KPARAM_INFO
	.align		4
.L_310:
        /*0028*/ 	.byte	0x04, 0x17
        /*002a*/ 	.short	(.L_312 - .L_311)
.L_311:
        /*002c*/ 	.word	0x00000000
        /*0030*/ 	.short	0x0000
        /*0032*/ 	.short	0x0000
        /*0034*/ 	.byte	0x00, 0xf5, 0x21, 0x00


	//----- nvinfo : EIATTR_SPARSE_MMA_MASK
	.align		4
.L_312:
        /*0038*/ 	.byte	0x03, 0x50
        /*003a*/ 	.short	0x0000


	//----- nvinfo : EIATTR_MAXREG_COUNT
	.align		4
        /*003c*/ 	.byte	0x03, 0x1b
        /*003e*/ 	.short	0x00ff


	//----- nvinfo : EIATTR_MERCURY_ISA_VERSION
	.align		4
        /*0040*/ 	.byte	0x03, 0x5f
        /*0042*/ 	.short	0x0101


	//----- nvinfo : EIATTR_VRC_CTA_INIT_COUNT
	.align		4
        /*0044*/ 	.byte	0x02, 0x4a
	.zero		1
	.zero		1


	//----- nvinfo : EIATTR_EXIT_INSTR_OFFSETS
	.align		4
        /*0048*/ 	.byte	0x04, 0x1c
        /*004a*/ 	.short	(.L_314 - .L_313)


	//   ....[0]....
.L_313:
        /*004c*/ 	.word	0x000000a0


	//   ....[1]....
        /*0050*/ 	.word	0x00000ac0


	//----- nvinfo : EIATTR_CRS_STACK_SIZE
	.align		4
.L_314:
        /*0054*/ 	.byte	0x04, 0x1e
        /*0056*/ 	.short	(.L_316 - .L_315)
.L_315:
        /*0058*/ 	.word	0x00000000


	//----- nvinfo : EIATTR_CBANK_PARAM_SIZE
	.align		4
.L_316:
        /*005c*/ 	.byte	0x03, 0x19
        /*005e*/ 	.short	0x0010


	//----- nvinfo : EIATTR_PARAM_CBANK
	.align		4
        /*0060*/ 	.byte	0x04, 0x0a
        /*0062*/ 	.short	(.L_318 - .L_317)
	.align		4
.L_317:
        /*0064*/ 	.word	index@(.nv.constant0._Z11change_rowsP2elii)
        /*0068*/ 	.short	0x0380
        /*006a*/ 	.short	0x0010


	//----- nvinfo : EIATTR_SW_WAR
	.align		4
.L_318:
        /*006c*/ 	.byte	0x04, 0x36
        /*006e*/ 	.short	(.L_320 - .L_319)
.L_319:
        /*0070*/ 	.word	0x00000008
.L_320:


//--------------------- .nv.info._Z4swapP2eliii   --------------------------
	.section	.nv.info._Z4swapP2eliii,"",@"SHT_CUDA_INFO"
	.sectionflags	@""
	.align	4


	//----- nvinfo : EIATTR_CUDA_API_VERSION
	.align		4
        /*0000*/ 	.byte	0x04, 0x37
        /*0002*/ 	.short	(.L_322 - .L_321)
.L_321:
        /*0004*/ 	.word	0x00000082


	//----- nvinfo : EIATTR_KPARAM_INFO
	.align		4
.L_322:
        /*0008*/ 	.byte	0x04, 0x17
        /*000a*/ 	.short	(.L_324 - .L_323)
.L_323:
        /*000c*/ 	.word	0x00000000
        /*0010*/ 	.short	0x0003
        /*0012*/ 	.short	0x0010
        /*0014*/ 	.byte	0x00, 0xf0, 0x11, 0x00


	//----- nvinfo : EIATTR_KPARAM_INFO
	.align		4
.L_324:
        /*0018*/ 	.byte	0x04, 0x17
        /*001a*/ 	.short	(.L_326 - .L_325)
.L_325:
        /*001c*/ 	.word	0x00000000
        /*0020*/ 	.short	0x0002
        /*0022*/ 	.short	0x000c
        /*0024*/ 	.byte	0x00, 0xf0, 0x11, 0x00


	//----- nvinfo : EIATTR_KPARAM_INFO
	.align		4
.L_326:
        /*0028*/ 	.byte	0x04, 0x17
        /*002a*/ 	.short	(.L_328 - .L_327)
.L_327:
        /*002c*/ 	.word	0x00000000
        /*0030*/ 	.short	0x0001
        /*0032*/ 	.short	0x0008
        /*0034*/ 	.byte	0x00, 0xf0, 0x11, 0x00


	//----- nvinfo : EIATTR_KPARAM_INFO
	.align		4
.L_328:
        /*0038*/ 	.byte	0x04, 0x17
        /*003a*/ 	.short	(.L_330 - .L_329)
.L_329:
        /*003c*/ 	.word	0x00000000
        /*0040*/ 	.short	0x0000
        /*0042*/ 	.short	0x0000
        /*0044*/ 	.byte	0x00, 0xf5, 0x21, 0x00


	//----- nvinfo : EIATTR_SPARSE_MMA_MASK
	.align		4
.L_330:
        /*0048*/ 	.byte	0x03, 0x50
        /*004a*/ 	.short	0x0000


	//----- nvinfo : EIATTR_MAXREG_COUNT
	.align		4
        /*004c*/ 	.byte	0x03, 0x1b
        /*004e*/ 	.short	0x00ff


	//----- nvinfo : EIATTR_MERCURY_ISA_VERSION
	.align		4
        /*0050*/ 	.byte	0x03, 0x5f
        /*0052*/ 	.short	0x0101


	//----- nvinfo : EIATTR_VRC_CTA_INIT_COUNT
	.align		4
        /*0054*/ 	.byte	0x02, 0x4a
	.zero		1
	.zero		1


	//----- nvinfo : EIATTR_EXIT_INSTR_OFFSETS
	.align		4
        /*0058*/ 	.byte	0x04, 0x1c
        /*005a*/ 	.short	(.L_332 - .L_331)


	//   ....[0]....
.L_331:
        /*005c*/ 	.word	0x00000080


	//   ....[1]....
        /*0060*/ 	.word	0x00000410


	//   ....[2]....
        /*0064*/ 	.word	0x00000680


	//----- nvinfo : EIATTR_CRS_STACK_SIZE
	.align		4
.L_332:
        /*0068*/ 	.byte	0x04, 0x1e
        /*006a*/ 	.short	(.L_334 - .L_333)
.L_333:
        /*006c*/ 	.word	0x00000000


	//----- nvinfo : EIATTR_CBANK_PARAM_SIZE
	.align		4
.L_334:
        /*0070*/ 	.byte	0x03, 0x19
        /*0072*/ 	.short	0x0014


	//----- nvinfo : EIATTR_PARAM_CBANK
	.align		4
        /*0074*/ 	.byte	0x04, 0x0a
        /*0076*/ 	.short	(.L_336 - .L_335)
	.align		4
.L_335:
        /*0078*/ 	.word	index@(.nv.constant0._Z4swapP2eliii)
        /*007c*/ 	.short	0x0380
        /*007e*/ 	.short	0x0014


	//----- nvinfo : EIATTR_SW_WAR
	.align		4
.L_336:
        /*0080*/ 	.byte	0x04, 0x36
        /*0082*/ 	.short	(.L_338 - .L_337)
.L_337:
        /*0084*/ 	.word	0x00000008
.L_338:


//--------------------- .nv.info._Z8take_colP2elS0_ii --------------------------
	.section	.nv.info._Z8take_colP2elS0_ii,"",@"SHT_CUDA_INFO"
	.sectionflags	@""
	.align	4


	//----- nvinfo : EIATTR_CUDA_API_VERSION
	.align		4
        /*0000*/ 	.byte	0x04, 0x37
        /*0002*/ 	.short	(.L_340 - .L_339)
.L_339:
        /*0004*/ 	.word	0x00000082


	//----- nvinfo : EIATTR_KPARAM_INFO
	.align		4
.L_340:
        /*0008*/ 	.byte	0x04, 0x17
        /*000a*/ 	.short	(.L_342 - .L_341)
.L_341:
        /*000c*/ 	.word	0x00000000
        /*0010*/ 	.short	0x0003
        /*0012*/ 	.short	0x0014
        /*0014*/ 	.byte	0x00, 0xf0, 0x11, 0x00


	//----- nvinfo : EIATTR_KPARAM_INFO
	.align		4
.L_342:
        /*0018*/ 	.byte	0x04, 0x17
        /*001a*/ 	.short	(.L_344 - .L_343)
.L_343:
        /*001c*/ 	.word	0x00000000
        /*0020*/ 	.short	0x0002
        /*0022*/ 	.short	0x0010
        /*0024*/ 	.byte	0x00, 0xf0, 0x11, 0x00


	//----- nvinfo : EIATTR_KPARAM_INFO
	.align		4
.L_344:
        /*0028*/ 	.byte	0x04, 0x17
        /*002a*/ 	.short	(.L_346 - .L_345)
.L_345:
        /*002c*/ 	.word	0x00000000
        /*0030*/ 	.short	0x0001
        /*0032*/ 	.short	0x0008
        /*0034*/ 	.byte	0x00, 0xf5, 0x21, 0x00


	//----- nvinfo : EIATTR_KPARAM_INFO
	.align		4
.L_346:
        /*0038*/ 	.byte	0x04, 0x17
        /*003a*/ 	.short	(.L_348 - .L_347)
.L_347:
        /*003c*/ 	.word	0x00000000
        /*0040*/ 	.short	0x0000
        /*0042*/ 	.short	0x0000
        /*0044*/ 	.byte	0x00, 0xf5, 0x21, 0x00


	//----- nvinfo : EIATTR_SPARSE_MMA_MASK
	.align		4
.L_348:
        /*0048*/ 	.byte	0x03, 0x50
        /*004a*/ 	.short	0x0000


	//----- nvinfo : EIATTR_MAXREG_COUNT
	.align		4
        /*004c*/ 	.byte	0x03, 0x1b
        /*004e*/ 	.short	0x00ff


	//----- nvinfo : EIATTR_MERCURY_ISA_VERSION
	.align		4
        /*0050*/ 	.byte	0x03, 0x5f
        /*0052*/ 	.short	0x0101


	//----- nvinfo : EIATTR_VRC_CTA_INIT_COUNT
	.align		4
        /*0054*/ 	.byte	0x02, 0x4a
	.zero		1
	.zero		1


	//----- nvinfo : EIATTR_EXIT_INSTR_OFFSETS
	.align		4
        /*0058*/ 	.byte	0x04, 0x1c
        /*005a*/ 	.short	(.L_350 - .L_349)


	//   ....[0]....
.L_349:
        /*005c*/ 	.word	0x00000070


	//   ....[1]....
        /*0060*/ 	.word	0x00000190


	//----- nvinfo : EIATTR_CRS_STACK_SIZE
	.align		4
.L_350:
        /*0064*/ 	.byte	0x04, 0x1e
        /*0066*/ 	.short	(.L_352 - .L_351)
.L_351:
        /*0068*/ 	.word	0x00000000


	//----- nvinfo : EIATTR_CBANK_PARAM_SIZE
	.align		4
.L_352:
        /*006c*/ 	.byte	0x03, 0x19
        /*006e*/ 	.short	0x0018


	//----- nvinfo : EIATTR_PARAM_CBANK
	.align		4
        /*0070*/ 	.byte	0x04, 0x0a
        /*0072*/ 	.short	(.L_354 - .L_353)
	.align		4
.L_353:
        /*0074*/ 	.word	index@(.nv.constant0._Z8take_colP2elS0_ii)
        /*0078*/ 	.short	0x0380
        /*007a*/ 	.short	0x0018


	//----- nvinfo : EIATTR_SW_WAR
	.align		4
.L_354:
        /*007c*/ 	.byte	0x04, 0x36
        /*007e*/ 	.short	(.L_356 - .L_355)
.L_355:
        /*0080*/ 	.word	0x00000008
.L_356:


//--------------------- .nv.callgraph             --------------------------
	.section	.nv.callgraph,"",@"SHT_CUDA_CALLGRAPH"
	.align	4
	.sectionentsize	8
	.align		4
        /*0000*/ 	.word	0x00000000
	.align		4
        /*0004*/ 	.word	0xffffffff
	.align		4
        /*0008*/ 	.word	0x00000000
	.align		4
        /*000c*/ 	.word	0xfffffffe
	.align		4
        /*0010*/ 	.word	0x00000000
	.align		4
        /*0014*/ 	.word	0xfffffffd
	.align		4
        /*0018*/ 	.word	0x00000000
	.align		4
        /*001c*/ 	.word	0xfffffffc


//--------------------- .nv.constant4             --------------------------
	.section	.nv.constant4,"a",@progbits
	.align	8
	.align		8
.nv.constant4:
        /*0000*/ 	.dword	_ZN34_INTERNAL_3dcbb459_4_k_cu_f754df924cuda3std3__45__cpo5beginE
	.align		8
        /*0008*/ 	.dword	_ZN34_INTERNAL_3dcbb459_4_k_cu_f754df924cuda3std3__45__cpo3endE
	.align		8
        /*0010*/ 	.dword	_ZN34_INTERNAL_3dcbb459_4_k_cu_f754df924cuda3std3__45__cpo6cbeginE
	.align		8
        /*0018*/ 	.dword	_ZN34_INTERNAL_3dcbb459_4_k_cu_f754df924cuda3std3__45__cpo4cendE
	.align		8
        /*0020*/ 	.dword	_ZN34_INTERNAL_3dcbb459_4_k_cu_f754df924cuda3std3__45__cpo6rbeginE
	.align		8
        /*0028*/ 	.dword	_ZN34_INTERNAL_3dcbb459_4_k_cu_f754df924cuda3std3__45__cpo4rendE
	.align		8
        /*0030*/ 	.dword	_ZN34_INTERNAL_3dcbb459_4_k_cu_f754df924cuda3std3__45__cpo7crbeginE
	.align		8
        /*0038*/ 	.dword	_ZN34_INTERNAL_3dcbb459_4_k_cu_f754df924cuda3std3__45__cpo5crendE
	.align		8
        /*0040*/ 	.dword	_ZN34_INTERNAL_3dcbb459_4_k_cu_f754df924cuda3std3__436_GLOBAL__N__3dcbb459_4_k_cu_f754df926ignoreE
	.align		8
        /*0048*/ 	.dword	_ZN34_INTERNAL_3dcbb459_4_k_cu_f754df924cuda3std3__419piecewise_constructE
	.align		8
        /*0050*/ 	.dword	_ZN34_INTERNAL_3dcbb459_4_k_cu_f754df924cuda3std3__48in_placeE
	.align		8
        /*0058*/ 	.dword	_ZN34_INTERNAL_3dcbb459_4_k_cu_f754df924cuda3std3__420unreachable_sentinelE
	.align		8
        /*0060*/ 	.dword	_ZN34_INTERNAL_3dcbb459_4_k_cu_f754df924cuda3std3__47nulloptE
	.align		8
        /*0068*/ 	.dword	_ZN34_INTERNAL_3dcbb459_4_k_cu_f754df924cuda3std3__48unexpectE
	.align		8
        /*0070*/ 	.dword	_ZN34_INTERNAL_3dcbb459_4_k_cu_f754df924cuda3std6ranges3__45__cpo4swapE
	.align		8
        /*0078*/ 	.dword	_ZN34_INTERNAL_3dcbb459_4_k_cu_f754df924cuda3std6ranges3__45__cpo9iter_moveE
	.align		8
        /*0080*/ 	.dword	_ZN34_INTERNAL_3dcbb459_4_k_cu_f754df924cuda3std6ranges3__45__cpo5beginE
	.align		8
        /*0088*/ 	.dword	_ZN34_INTERNAL_3dcbb459_4_k_cu_f754df924cuda3std6ranges3__45__cpo3endE
	.align		8
        /*0090*/ 	.dword	_ZN34_INTERNAL_3dcbb459_4_k_cu_f754df924cuda3std6ranges3__45__cpo6cbeginE
	.align		8
        /*0098*/ 	.dword	_ZN34_INTERNAL_3dcbb459_4_k_cu_f754df924cuda3std6ranges3__45__cpo4cendE
	.align		8
        /*00a0*/ 	.dword	_ZN34_INTERNAL_3dcbb459_4_k_cu_f754df924cuda3std6ranges3__45__cpo7advanceE
	.align		8
        /*00a8*/ 	.dword	_ZN34_INTERNAL_3dcbb459_4_k_cu_f754df924cuda3std6ranges3__45__cpo9iter_swapE
	.align		8
        /*00b0*/ 	.dword	_ZN34_INTERNAL_3dcbb459_4_k_cu_f754df924cuda3std6ranges3__45__cpo4nextE
	.align		8
        /*00b8*/ 	.dword	_ZN34_INTERNAL_3dcbb459_4_k_cu_f754df924cuda3std6ranges3__45__cpo4prevE
	.align		8
        /*00c0*/ 	.dword	_ZN34_INTERNAL_3dcbb459_4_k_cu_f754df924cuda3std6ranges3__45__cpo4dataE
	.align		8
        /*00c8*/ 	.dword	_ZN34_INTERNAL_3dcbb459_4_k_cu_f754df924cuda3std6ranges3__45__cpo5cdataE
	.align		8
        /*00d0*/ 	.dword	_ZN34_INTERNAL_3dcbb459_4_k_cu_f754df924cuda3std6ranges3__45__cpo4sizeE
	.align		8
        /*00d8*/ 	.dword	_ZN34_INTERNAL_3dcbb459_4_k_cu_f754df924cuda3std6ranges3__45__cpo5ssizeE
	.align		8
        /*00e0*/ 	.dword	_ZN34_INTERNAL_3dcbb459_4_k_cu_f754df924cuda3std6ranges3__45__cpo8distanceE
	.align		8
        /*00e8*/ 	.dword	_ZN34_INTERNAL_3dcbb459_4_k_cu_f754df926thrust24THRUST_300001_SM_1000_NS8cuda_cub3parE
	.align		8
        /*00f0*/ 	.dword	_ZN34_INTERNAL_3dcbb459_4_k_cu_f754df926thrust24THRUST_300001_SM_1000_NS8cuda_cub10par_nosyncE
	.align		8
        /*00f8*/ 	.dword	_ZN34_INTERNAL_3dcbb459_4_k_cu_f754df926thrust24THRUST_300001_SM_1000_NS6system6detail10sequential3seqE
	.align		8
        /*0100*/ 	.dword	_ZN34_INTERNAL_3dcbb459_4_k_cu_f754df926thrust24THRUST_300001_SM_1000_NS6system3cpp3parE
	.align		8
        /*0108*/ 	.dword	_ZN34_INTERNAL_3dcbb459_4_k_cu_f754df926thrust24THRUST_300001_SM_1000_NS12placeholders2_1E
	.align		8
        /*0110*/ 	.dword	_ZN34_INTERNAL_3dcbb459_4_k_cu_f754df926thrust24THRUST_300001_SM_1000_NS12placeholders2_2E
	.align		8
        /*0118*/ 	.dword	_ZN34_INTERNAL_3dcbb459_4_k_cu_f754df926thrust24THRUST_300001_SM_1000_NS12placeholders2_3E
	.align		8
        /*0120*/ 	.dword	_ZN34_INTERNAL_3dcbb459_4_k_cu_f754df926thrust24THRUST_300001_SM_1000_NS12placeholders2_4E
	.align		8
        /*0128*/ 	.dword	_ZN34_INTERNAL_3dcbb459_4_k_cu_f754df926thrust24THRUST_300001_SM_1000_NS12placeholders2_5E
	.align		8
        /*0130*/ 	.dword	_ZN34_INTERNAL_3dcbb459_4_k_cu_f754df926thrust24THRUST_300001_SM_1000_NS12placeholders2_6E
	.align		8
        /*0138*/ 	.dword	_ZN34_INTERNAL_3dcbb459_4_k_cu_f754df926thrust24THRUST_300001_SM_1000_NS12placeholders2_7E
	.align		8
        /*0140*/ 	.dword	_ZN34_INTERNAL_3dcbb459_4_k_cu_f754df926thrust24THRUST_300001_SM_1000_NS12placeholders2_8E
	.align		8
        /*0148*/ 	.dword	_ZN34_INTERNAL_3dcbb459_4_k_cu_f754df926thrust24THRUST_300001_SM_1000_NS12placeholders2_9E
	.align		8
        /*0150*/ 	.dword	_ZN34_INTERNAL_3dcbb459_4_k_cu_f754df926thrust24THRUST_300001_SM_1000_NS12placeholders3_10E
	.align		8
        /*0158*/ 	.dword	_ZN34_INTERNAL_3dcbb459_4_k_cu_f754df926thrust24THRUST_300001_SM_1000_NS3seqE
	.align		8
        /*0160*/ 	.dword	_ZN34_INTERNAL_3dcbb459_4_k_cu_f754df926thrust24THRUST_300001_SM_1000_NS6deviceE


//--------------------- .text._ZN3cub18CUB_300001_SM_10006detail11EmptyKernelIvEEvv --------------------------
	.section	.text._ZN3cub18CUB_300001_SM_10006detail11EmptyKernelIvEEvv,"ax",@progbits
	.align	128
        .global         _ZN3cub18CUB_300001_SM_10006detail11EmptyKernelIvEEvv
        .type           _ZN3cub18CUB_300001_SM_10006detail11EmptyKernelIvEEvv,@function
        .size           _ZN3cub18CUB_300001_SM_10006detail11EmptyKernelIvEEvv,(.L_x_720 - _ZN3cub18CUB_300001_SM_10006detail11EmptyKernelIvEEvv)
        .other          _ZN3cub18CUB_300001_SM_10006detail11EmptyKernelIvEEvv,@"STO_CUDA_ENTRY STV_DEFAULT"
_ZN3cub18CUB_300001_SM_10006detail11EmptyKernelIvEEvv:
.text._ZN3cub18CUB_300001_SM_10006detail11EmptyKernelIvEEvv:
[----:B------:R-:W-:Y:S01]  /*0000*/  LDC R1, c[0x0][0x37c] ;  /* 0x0000df00ff017b82 */ /* 0x000fe20000000800 */
[----:B------:R-:W-:Y:S05]  /*0010*/  EXIT ;  /* 0x000000000000794d */ /* 0x000fea0003800000 */
.L_x_0:
[----:B------:R-:W-:-:S00]  /*0020*/  BRA `(.L_x_0) ;  /* 0xfffffffc00fc7947 */ /* 0x000fc0000383ffff */
[----:B------:R-:W-:-:S00]  /*0030*/  NOP ;  /* 0x0000000000007918 */ /* 0x000fc00000000000 */
        /* <DEDUP_REMOVED lines=12> */
.L_x_720:


//--------------------- .text._ZN6thrust24THRUST_300001_SM_1000_NS8cuda_cub4core6detail13_kernel_agentINS1_8__reduce11ReduceAgentIPN4cuda3std3__45tupleIJ2ellEEESD_SC_lNS1_9__extrema9arg_max_fISB_l10comparatorEEEEJSD_SD_iSH_EEEvDpT0_ --------------------------
	.section	.text._ZN6thrust24THRUST_300001_SM_1000_NS8cuda_cub4core6detail13_kernel_agentINS1_8__reduce11ReduceAgentIPN4cuda3std3__45tupleIJ2ellEEESD_SC_lNS1_9__extrema9arg_max_fISB_l10comparatorEEEEJSD_SD_iSH_EEEvDpT0_,"ax",@progbits
	.align	128
        .global         _ZN6thrust24THRUST_300001_SM_1000_NS8cuda_cub4core6detail13_kernel_agentINS1_8__reduce11ReduceAgentIPN4cuda3std3__45tupleIJ2ellEEESD_SC_lNS1_9__extrema9arg_max_fISB_l10comparatorEEEEJSD_SD_iSH_EEEvDpT0_
        .type           _ZN6thrust24THRUST_300001_SM_1000_NS8cuda_cub4core6detail13_kernel_agentINS1_8__reduce11ReduceAgentIPN4cuda3std3__45tupleIJ2ellEEESD_SC_lNS1_9__extrema9arg_max_fISB_l10comparatorEEEEJSD_SD_iSH_EEEvDpT0_,@function
        .size           _ZN6thrust24THRUST_300001_SM_1000_NS8cuda_cub4core6detail13_kernel_agentINS1_8__reduce11ReduceAgentIPN4cuda3std3__45tupleIJ2ellEEESD_SC_lNS1_9__extrema9arg_max_fISB_l10comparatorEEEEJSD_SD_iSH_EEEvDpT0_,(.L_x_721 - _ZN6thrust24THRUST_300001_SM_1000_NS8cuda_cub4core6detail13_kernel_agentINS1_8__reduce11ReduceAgentIPN4cuda3std3__45tupleIJ2ellEEESD_SC_lNS1_9__extrema9arg_max_fISB_l10comparatorEEEEJSD_SD_iSH_EEEvDpT0_)
        .other          _ZN6thrust24THRUST_300001_SM_1000_NS8cuda_cub4core6detail13_kernel_agentINS1_8__reduce11ReduceAgentIPN4cuda3std3__45tupleIJ2ellEEESD_SC_lNS1_9__extrema9arg_max_fISB_l10comparatorEEEEJSD_SD_iSH_EEEvDpT0_,@"STO_CUDA_ENTRY STV_DEFAULT"
_ZN6thrust24THRUST_300001_SM_1000_NS8cuda_cub4core6detail13_kernel_agentINS1_8__reduce11ReduceAgentIPN4cuda3std3__45tupleIJ2ellEEESD_SC_lNS1_9__extrema9arg_max_fISB_l10comparatorEEEEJSD_SD_iSH_EEEvDpT0_:
.text._ZN6thrust24THRUST_300001_SM_1000_NS8cuda_cub4core6detail13_kernel_agentINS1_8__reduce11ReduceAgentIPN4cuda3std3__45tupleIJ2ellEEESD_SC_lNS1_9__extrema9arg_max_fISB_l10comparatorEEEEJSD_SD_iSH_EEEvDpT0_:
[----:B------:R-:W-:Y:S01]  /*0000*/  LDC R1, c[0x0][0x37c] ;  /* 0x0000df00ff017b82 */ /* 0x000fe20000000800 */
[----:B------:R-:W0:Y:S02]  /*0010*/  LDCU UR8, c[0x0][0x390] ;  /* 0x00007200ff0877ac */ /* 0x000e240008000800 */
[----:B0-----:R-:W-:-:S13]  /*0020*/  ISETP.NE.AND P0, PT, RZ, UR8, PT ;  /* 0x00000008ff007c0c */ /* 0x001fda000bf05270 */
[----:B------:R-:W-:Y:S05]  /*0030*/  @!P0 EXIT ;  /* 0x000000000000894d */ /* 0x000fea0003800000 */
[----:B------:R-:W-:Y:S01]  /*0040*/  UISETP.GT.AND UP0, UPT, UR8, 0x4ff, UPT ;  /* 0x000004ff0800788c */ /* 0x000fe2000bf04270 */
[----:B------:R-:W-:Y:S01]  /*0050*/  BSSY.RECONVERGENT B0, `(.L_x_1) ;  /* 0x00006c1000007945 */ /* 0x000fe20003800200 */
[----:B------:R-:W0:Y:S07]  /*0060*/  LDCU.64 UR10, c[0x0][0x358] ;  /* 0x00006b00ff0a77ac */ /* 0x000e2e0008000a00 */
[----:B------:R-:W-:Y:S05]  /*0070*/  BRA.U UP0, `(.L_x_2) ;  /* 0x0000003900807547 */ /* 0x000fea000b800000 */
[----:B------:R-:W1:Y:S01]  /*0080*/  S2R R0, SR_TID.X ;  /* 0x0000000000007919 */ /* 0x000e620000002100 */
[----:B------:R-:W2:Y:S01]  /*0090*/  LDCU UR4, c[0x0][0x390] ;  /* 0x00007200ff0477ac */ /* 0x000ea20008000800 */
[----:B------:R-:W-:Y:S01]  /*00a0*/  BSSY.RECONVERGENT B1, `(.L_x_3) ;  /* 0x000000b000017945 */ /* 0x000fe20003800200 */
[----:B------:R-:W-:Y:S02]  /*00b0*/  CS2R R14, SRZ ;  /* 0x00000000000e7805 */ /* 0x000fe4000001ff00 */
[----:B------:R-:W-:Y:S02]  /*00c0*/  CS2R R12, SRZ ;  /* 0x00000000000c7805 */ /* 0x000fe4000001ff00 */
[----:B-1----:R-:W-:Y:S01]  /*00d0*/  ISETP.GE.AND P0, PT, R0, UR8, PT ;  /* 0x0000000800007c0c */ /* 0x002fe2000bf06270 */
[----:B------:R-:W-:-:S12]  /*00e0*/  IMAD.MOV.U32 R19, RZ, RZ, R0 ;  /* 0x000000ffff137224 */ /* 0x000fd800078e0000 */
[----:B--2---:R-:W-:Y:S05]  /*00f0*/  @P0 BRA `(.L_x_4) ;  /* 0x0000000000140947 */ /* 0x004fea0003800000 */
[----:B------:R-:W1:Y:S02]  /*0100*/  LDC.64 R2, c[0x0][0x380] ;  /* 0x0000e000ff027b82 */ /* 0x000e640000000a00 */
[----:B-1----:R-:W-:-:S05]  /*0110*/  IMAD.WIDE.U32 R2, R0, 0x10, R2 ;  /* 0x0000001000027825 */ /* 0x002fca00078e0002 */
[----:B0-----:R1:W5:Y:S04]  /*0120*/  LDG.E.64.CONSTANT R14, desc[UR10][R2.64] ;  /* 0x0000000a020e7981 */ /* 0x001368000c1e9b00 */
[----:B------:R1:W5:Y:S01]  /*0130*/  LDG.E.64.CONSTANT R12, desc[UR10][R2.64+0x8] ;  /* 0x0000080a020c7981 */ /* 0x000362000c1e9b00 */
[----:B------:R-:W-:-:S07]  /*0140*/  VIADD R19, R0, 0x100 ;  /* 0x0000010000137836 */ /* 0x000fce0000000000 */
.L_x_4:
[----:B0-----:R-:W-:Y:S05]  /*0150*/  BSYNC.RECONVERGENT B1 ;  /* 0x0000000000017941 */ /* 0x001fea0003800200 */
.L_x_3:
[----:B------:R-:W-:Y:S01]  /*0160*/  ISETP.GE.AND P0, PT, R19, UR8, PT ;  /* 0x0000000813007c0c */ /* 0x000fe2000bf06270 */
[----:B------:R-:W-:-:S12]  /*0170*/  BSSY.RECONVERGENT B1, `(.L_x_5) ;  /* 0x0000099000017945 */ /* 0x000fd80003800200 */
[----:B------:R-:W-:Y:S05]  /*0180*/  @P0 BRA `(.L_x_6) ;  /* 0x00000008005c0947 */ /* 0x000fea0003800000 */
[----:B------:R-:W-:Y:S01]  /*0190*/  LOP3.LUT R4, RZ, R19, RZ, 0x33, !PT ;  /* 0x00000013ff047212 */ /* 0x000fe200078e33ff */
[----:B------:R-:W-:Y:S04]  /*01a0*/  BSSY.RECONVERGENT B2, `(.L_x_7) ;  /* 0x000002e000027945 */ /* 0x000fe80003800200 */
[----:B------:R-:W-:-:S05]  /*01b0*/  VIADD R4, R4, UR8 ;  /* 0x0000000804047c36 */ /* 0x000fca0008000000 */
[----:B-1----:R-:W-:-:S04]  /*01c0*/  LOP3.LUT R2, R4, 0x300, RZ, 0xc0, !PT ;  /* 0x0000030004027812 */ /* 0x002fc800078ec0ff */
[----:B------:R-:W-:-:S13]  /*01d0*/  ISETP.NE.AND P0, PT, R2, 0x300, PT ;  /* 0x000003000200780c */ /* 0x000fda0003f05270 */
[----:B------:R-:W-:Y:S05]  /*01e0*/  @!P0 BRA `(.L_x_8) ;  /* 0x0000000000a48947 */ /* 0x000fea0003800000 */
[----:B------:R-:W0:Y:S01]  /*01f0*/  LDC.64 R2, c[0x0][0x380] ;  /* 0x0000e000ff027b82 */ /* 0x000e220000000a00 */
[----:B------:R-:W-:-:S04]  /*0200*/  LEA.HI R5, R4, 0x1, RZ, 0x18 ;  /* 0x0000000104057811 */ /* 0x000fc800078fc0ff */
[----:B------:R-:W-:-:S05]  /*0210*/  LOP3.LUT R5, R5, 0x3, RZ, 0xc0, !PT ;  /* 0x0000000305057812 */ /* 0x000fca00078ec0ff */
[----:B------:R-:W-:Y:S02]  /*0220*/  IMAD.MOV R5, RZ, RZ, -R5 ;  /* 0x000000ffff057224 */ /* 0x000fe400078e0a05 */
[----:B0-----:R-:W-:-:S04]  /*0230*/  IMAD.WIDE.U32 R2, R19, 0x10, R2 ;  /* 0x0000001013027825 */ /* 0x001fc800078e0002 */
[----:B------:R-:W-:-:S07]  /*0240*/  IMAD.MOV.U32 R16, RZ, RZ, R2 ;  /* 0x000000ffff107224 */ /* 0x000fce00078e0002 */
.L_x_11:
[----:B------:R-:W-:-:S05]  /*0250*/  IMAD.MOV.U32 R2, RZ, RZ, R16 ;  /* 0x000000ffff027224 */ /* 0x000fca00078e0010 */
[----:B------:R-:W2:Y:S04]  /*0260*/  LDG.E.64.CONSTANT R8, desc[UR10][R2.64] ;  /* 0x0000000a02087981 */ /* 0x000ea8000c1e9b00 */
[----:B------:R-:W3:Y:S01]  /*0270*/  LDG.E.64.CONSTANT R10, desc[UR10][R2.64+0x8] ;  /* 0x0000080a020a7981 */ /* 0x000ee2000c1e9b00 */
[----:B------:R-:W-:Y:S01]  /*0280*/  VIADD R5, R5, 0x1 ;  /* 0x0000000105057836 */ /* 0x000fe20000000000 */
[----:B------:R-:W-:Y:S01]  /*0290*/  BSSY.RECONVERGENT B3, `(.L_x_9) ;  /* 0x000001b000037945 */ /* 0x000fe20003800200 */
[----:B-----5:R-:W-:Y:S01]  /*02a0*/  IMAD.MOV.U32 R21, RZ, RZ, R13 ;  /* 0x000000ffff157224 */ /* 0x020fe200078e000d */
[----:B------:R-:W-:Y:S01]  /*02b0*/  IADD3 R16, P3, PT, R2, 0x1000, RZ ;  /* 0x0000100002107810 */ /* 0x000fe20007f7e0ff */
[----:B------:R-:W-:Y:S01]  /*02c0*/  IMAD.MOV.U32 R17, RZ, RZ, R12 ;  /* 0x000000ffff117224 */ /* 0x000fe200078e000c */
[----:B------:R-:W-:Y:S01]  /*02d0*/  ISETP.NE.AND P2, PT, R5, RZ, PT ;  /* 0x000000ff0500720c */ /* 0x000fe20003f45270 */
[----:B------:R-:W-:-:S02]  /*02e0*/  IMAD.MOV.U32 R6, RZ, RZ, R14 ;  /* 0x000000ffff067224 */ /* 0x000fc400078e000e */
[----:B------:R-:W-:Y:S01]  /*02f0*/  IMAD.MOV.U32 R7, RZ, RZ, R15 ;  /* 0x000000ffff077224 */ /* 0x000fe200078e000f */
[----:B--2---:R-:W-:Y:S01]  /*0300*/  DSETP.GEU.AND P0, PT, |R14|, |R8|, PT ;  /* 0x400000080e00722a */ /* 0x004fe20003f0e200 */
[----:B------:R-:W-:Y:S02]  /*0310*/  IMAD.MOV.U32 R14, RZ, RZ, R8 ;  /* 0x000000ffff0e7224 */ /* 0x000fe400078e0008 */
[----:B---3--:R-:W-:Y:S02]  /*0320*/  IMAD.MOV.U32 R12, RZ, RZ, R10 ;  /* 0x000000ffff0c7224 */ /* 0x008fe400078e000a */
[----:B------:R-:W-:Y:S02]  /*0330*/  IMAD.MOV.U32 R13, RZ, RZ, R11 ;  /* 0x000000ffff0d7224 */ /* 0x000fe400078e000b */
[----:B------:R-:W-:-:S07]  /*0340*/  IMAD.MOV.U32 R15, RZ, RZ, R9 ;  /* 0x000000ffff0f7224 */ /* 0x000fce00078e0009 */
[----:B------:R-:W-:Y:S05]  /*0350*/  @!P0 BRA `(.L_x_10) ;  /* 0x0000000000388947 */ /* 0x000fea0003800000 */
[----:B------:R-:W-:Y:S01]  /*0360*/  DSETP.GEU.AND P0, PT, |R8|, |R6|, PT ;  /* 0x400000060800722a */ /* 0x000fe20003f0e200 */
[----:B------:R-:W-:Y:S02]  /*0370*/  IMAD.MOV.U32 R14, RZ, RZ, R6 ;  /* 0x000000ffff0e7224 */ /* 0x000fe400078e0006 */
[----:B------:R-:W-:Y:S02]  /*0380*/  IMAD.MOV.U32 R15, RZ, RZ, R7 ;  /* 0x000000ffff0f7224 */ /* 0x000fe400078e0007 */
[----:B------:R-:W-:Y:S02]  /*0390*/  IMAD.MOV.U32 R12, RZ, RZ, R17 ;  /* 0x000000ffff0c7224 */ /* 0x000fe400078e0011 */
[----:B------:R-:W-:-:S07]  /*03a0*/  IMAD.MOV.U32 R13, RZ, RZ, R21 ;  /* 0x000000ffff0d7224 */ /* 0x000fce00078e0015 */
[----:B------:R-:W-:Y:S05]  /*03b0*/  @!P0 BRA `(.L_x_10) ;  /* 0x0000000000208947 */ /* 0x000fea0003800000 */
[CC--:B------:R-:W-:Y:S02]  /*03c0*/  ISETP.GE.U32.AND P1, PT, R17.reuse, R10.reuse, PT ;  /* 0x0000000a1100720c */ /* 0x0c0fe40003f26070 */
[----:B------:R-:W-:Y:S02]  /*03d0*/  ISETP.LT.U32.AND P0, PT, R17, R10, PT ;  /* 0x0000000a1100720c */ /* 0x000fe40003f01070 */
[CC--:B------:R-:W-:Y:S02]  /*03e0*/  ISETP.GE.AND.EX P1, PT, R21.reuse, R11.reuse, PT, P1 ;  /* 0x0000000b1500720c */ /* 0x0c0fe40003f26310 */
[----:B------:R-:W-:Y:S02]  /*03f0*/  ISETP.LT.AND.EX P0, PT, R21, R11, PT, P0 ;  /* 0x0000000b1500720c */ /* 0x000fe40003f01300 */
[----:B------:R-:W-:Y:S02]  /*0400*/  FSEL R14, R6, R8, !P1 ;  /* 0x00000008060e7208 */ /* 0x000fe40004800000 */
[----:B------:R-:W-:-:S02]  /*0410*/  FSEL R15, R7, R9, !P1 ;  /* 0x00000009070f7208 */ /* 0x000fc40004800000 */
[----:B------:R-:W-:Y:S02]  /*0420*/  SEL R12, R17, R10, P0 ;  /* 0x0000000a110c7207 */ /* 0x000fe40000000000 */
[----:B------:R-:W-:-:S07]  /*0430*/  SEL R13, R21, R11, P0 ;  /* 0x0000000b150d7207 */ /* 0x000fce0000000000 */
.L_x_10:
[----:B------:R-:W-:Y:S05]  /*0440*/  BSYNC.RECONVERGENT B3 ;  /* 0x0000000000037941 */ /* 0x000fea0003800200 */
.L_x_9:
[----:B------:R-:W-:Y:S02]  /*0450*/  IMAD.X R3, RZ, RZ, R3, P3 ;  /* 0x000000ffff037224 */ /* 0x000fe400018e0603 */
[----:B------:R-:W-:Y:S01]  /*0460*/  VIADD R19, R19, 0x100 ;  /* 0x0000010013137836 */ /* 0x000fe20000000000 */
[----:B------:R-:W-:Y:S06]  /*0470*/  @P2 BRA `(.L_x_11) ;  /* 0xfffffffc00742947 */ /* 0x000fec000383ffff */
.L_x_8:
[----:B------:R-:W-:Y:S05]  /*0480*/  BSYNC.RECONVERGENT B2 ;  /* 0x0000000000027941 */ /* 0x000fea0003800200 */
.L_x_7:
[----:B------:R-:W0:Y:S01]  /*0490*/  LDC.64 R8, c[0x0][0x380] ;  /* 0x0000e000ff087b82 */ /* 0x000e220000000a00 */
[----:B------:R-:W-:-:S13]  /*04a0*/  ISETP.GE.U32.AND P0, PT, R4, 0x300, PT ;  /* 0x000003000400780c */ /* 0x000fda0003f06070 */
[----:B------:R-:W-:Y:S05]  /*04b0*/  @!P0 BRA `(.L_x_6) ;  /* 0x0000000400908947 */ /* 0x000fea0003800000 */
.L_x_20:
[----:B0-----:R-:W-:-:S05]  /*04c0*/  IMAD.WIDE R20, R19, 0x10, R8 ;  /* 0x0000001013147825 */ /* 0x001fca00078e0208 */
[----:B------:R-:W2:Y:S04]  /*04d0*/  LDG.E.64.CONSTANT R10, desc[UR10][R20.64] ;  /* 0x0000000a140a7981 */ /* 0x000ea8000c1e9b00 */
[----:B------:R-:W3:Y:S04]  /*04e0*/  LDG.E.64.CONSTANT R16, desc[UR10][R20.64+0x8] ;  /* 0x0000080a14107981 */ /* 0x000ee8000c1e9b00 */
[----:B-----5:R0:W5:Y:S04]  /*04f0*/  LDG.E.64.CONSTANT R6, desc[UR10][R20.64+0x1000] ;  /* 0x0010000a14067981 */ /* 0x020168000c1e9b00 */
[----:B------:R0:W5:Y:S01]  /*0500*/  LDG.E.64.CONSTANT R4, desc[UR10][R20.64+0x1008] ;  /* 0x0010080a14047981 */ /* 0x000162000c1e9b00 */
[----:B------:R-:W-:Y:S01]  /*0510*/  BSSY.RECONVERGENT B2, `(.L_x_12) ;  /* 0x0000015000027945 */ /* 0x000fe20003800200 */
[----:B--2---:R-:W-:Y:S01]  /*0520*/  DSETP.GEU.AND P0, PT, |R14|, |R10|, PT ;  /* 0x4000000a0e00722a */ /* 0x004fe20003f0e200 */
[----:B------:R-:W-:-:S02]  /*0530*/  IMAD.MOV.U32 R2, RZ, RZ, R10 ;  /* 0x000000ffff027224 */ /* 0x000fc400078e000a */
[----:B------:R-:W-:Y:S02]  /*0540*/  IMAD.MOV.U32 R3, RZ, RZ, R11 ;  /* 0x000000ffff037224 */ /* 0x000fe400078e000b */
[----:B---3--:R-:W-:Y:S02]  /*0550*/  IMAD.MOV.U32 R23, RZ, RZ, R16 ;  /* 0x000000ffff177224 */ /* 0x008fe400078e0010 */
[----:B------:R-:W-:-:S07]  /*0560*/  IMAD.MOV.U32 R25, RZ, RZ, R17 ;  /* 0x000000ffff197224 */ /* 0x000fce00078e0011 */
[----:B0-----:R-:W-:Y:S05]  /*0570*/  @!P0 BRA `(.L_x_13) ;  /* 0x0000000000388947 */ /* 0x001fea0003800000 */
[----:B------:R-:W-:Y:S01]  /*0580*/  DSETP.GEU.AND P0, PT, |R10|, |R14|, PT ;  /* 0x4000000e0a00722a */ /* 0x000fe20003f0e200 */
[----:B------:R-:W-:Y:S02]  /*0590*/  IMAD.MOV.U32 R23, RZ, RZ, R12 ;  /* 0x000000ffff177224 */ /* 0x000fe400078e000c */
[----:B------:R-:W-:Y:S02]  /*05a0*/  IMAD.MOV.U32 R25, RZ, RZ, R13 ;  /* 0x000000ffff197224 */ /* 0x000fe400078e000d */
[----:B------:R-:W-:Y:S02]  /*05b0*/  IMAD.MOV.U32 R2, RZ, RZ, R14 ;  /* 0x000000ffff027224 */ /* 0x000fe400078e000e */
[----:B------:R-:W-:-:S07]  /*05c0*/  IMAD.MOV.U32 R3, RZ, RZ, R15 ;  /* 0x000000ffff037224 */ /* 0x000fce00078e000f */
[----:B------:R-:W-:Y:S05]  /*05d0*/  @!P0 BRA `(.L_x_13) ;  /* 0x0000000000208947 */ /* 0x000fea0003800000 */
[CC--:B------:R-:W-:Y:S02]  /*05e0*/  ISETP.LT.U32.AND P1, PT, R12.reuse, R16.reuse, PT ;  /* 0x000000100c00720c */ /* 0x0c0fe40003f21070 */
[CC--:B------:R-:W-:Y:S02]  /*05f0*/  ISETP.GE.U32.AND P0, PT, R12.reuse, R16.reuse, PT ;  /* 0x000000100c00720c */ /* 0x0c0fe40003f06070 */
[CC--:B------:R-:W-:Y:S02]  /*0600*/  ISETP.LT.AND.EX P1, PT, R13.reuse, R17.reuse, PT, P1 ;  /* 0x000000110d00720c */ /* 0x0c0fe40003f21310 */
[CC--:B------:R-:W-:Y:S02]  /*0610*/  ISETP.GE.AND.EX P0, PT, R13.reuse, R17.reuse, PT, P0 ;  /* 0x000000110d00720c */ /* 0x0c0fe40003f06300 */
[----:B------:R-:W-:Y:S02]  /*0620*/  SEL R23, R12, R16, P1 ;  /* 0x000000100c177207 */ /* 0x000fe40000800000 */
[----:B------:R-:W-:-:S02]  /*0630*/  SEL R25, R13, R17, P1 ;  /* 0x000000110d197207 */ /* 0x000fc40000800000 */
[----:B------:R-:W-:Y:S02]  /*0640*/  FSEL R2, R14, R10, !P0 ;  /* 0x0000000a0e027208 */ /* 0x000fe40004000000 */
[----:B------:R-:W-:-:S07]  /*0650*/  FSEL R3, R15, R11, !P0 ;  /* 0x0000000b0f037208 */ /* 0x000fce0004000000 */
.L_x_13:
[----:B------:R-:W-:Y:S05]  /*0660*/  BSYNC.RECONVERGENT B2 ;  /* 0x0000000000027941 */ /* 0x000fea0003800200 */
.L_x_12:
[----:B------:R0:W5:Y:S04]  /*0670*/  LDG.E.64.CONSTANT R14, desc[UR10][R20.64+0x2000] ;  /* 0x0020000a140e7981 */ /* 0x000168000c1e9b00 */
[----:B------:R0:W5:Y:S04]  /*0680*/  LDG.E.64.CONSTANT R12, desc[UR10][R20.64+0x2008] ;  /* 0x0020080a140c7981 */ /* 0x000168000c1e9b00 */
[----:B------:R0:W5:Y:S04]  /*0690*/  LDG.E.64.CONSTANT R10, desc[UR10][R20.64+0x3000] ;  /* 0x0030000a140a7981 */ /* 0x000168000c1e9b00 */
[----:B------:R0:W5:Y:S02]  /*06a0*/  LDG.E.64.CONSTANT R16, desc[UR10][R20.64+0x3008] ;  /* 0x0030080a14107981 */ /* 0x000164000c1e9b00 */
[----:B-----5:R-:W-:Y:S01]  /*06b0*/  DSETP.GEU.AND P0, PT, |R2|, |R6|, PT ;  /* 0x400000060200722a */ /* 0x020fe20003f0e200 */
[----:B------:R-:W-:Y:S01]  /*06c0*/  BSSY.RECONVERGENT B2, `(.L_x_14) ;  /* 0x0000014000027945 */ /* 0x000fe20003800200 */
[----:B------:R-:W-:-:S02]  /*06d0*/  IMAD.MOV.U32 R26, RZ, RZ, R6 ;  /* 0x000000ffff1a7224 */ /* 0x000fc400078e0006 */
[----:B------:R-:W-:Y:S02]  /*06e0*/  IMAD.MOV.U32 R27, RZ, RZ, R7 ;  /* 0x000000ffff1b7224 */ /* 0x000fe400078e0007 */
[----:B------:R-:W-:Y:S02]  /*06f0*/  IMAD.MOV.U32 R29, RZ, RZ, R4 ;  /* 0x000000ffff1d7224 */ /* 0x000fe400078e0004 */
[----:B------:R-:W-:-:S06]  /*0700*/  IMAD.MOV.U32 R18, RZ, RZ, R5 ;  /* 0x000000ffff127224 */ /* 0x000fcc00078e0005 */
[----:B0-----:R-:W-:Y:S05]  /*0710*/  @!P0 BRA `(.L_x_15) ;  /* 0x0000000000388947 */ /* 0x001fea0003800000 */
        /* <DEDUP_REMOVED lines=14> */
.L_x_15:
[----:B------:R-:W-:Y:S05]  /*0800*/  BSYNC.RECONVERGENT B2 ;  /* 0x0000000000027941 */ /* 0x000fea0003800200 */
.L_x_14:
[----:B------:R-:W-:Y:S01]  /*0810*/  DSETP.GEU.AND P0, PT, |R26|, |R14|, PT ;  /* 0x4000000e1a00722a */ /* 0x000fe20003f0e200 */
[----:B------:R-:W-:Y:S01]  /*0820*/  BSSY.RECONVERGENT B2, `(.L_x_16) ;  /* 0x0000014000027945 */ /* 0x000fe20003800200 */
[----:B------:R-:W-:Y:S02]  /*0830*/  IMAD.MOV.U32 R2, RZ, RZ, R14 ;  /* 0x000000ffff027224 */ /* 0x000fe400078e000e */
[----:B------:R-:W-:Y:S02]  /*0840*/  IMAD.MOV.U32 R3, RZ, RZ, R15 ;  /* 0x000000ffff037224 */ /* 0x000fe400078e000f */
[----:B------:R-:W-:Y:S02]  /*0850*/  IMAD.MOV.U32 R5, RZ, RZ, R12 ;  /* 0x000000ffff057224 */ /* 0x000fe400078e000c */
[----:B------:R-:W-:-:S06]  /*0860*/  IMAD.MOV.U32 R7, RZ, RZ, R13 ;  /* 0x000000ffff077224 */ /* 0x000fcc00078e000d */
        /* <DEDUP_REMOVED lines=15> */
.L_x_17:
[----:B------:R-:W-:Y:S05]  /*0960*/  BSYNC.RECONVERGENT B2 ;  /* 0x0000000000027941 */ /* 0x000fea0003800200 */
.L_x_16:
        /* <DEDUP_REMOVED lines=21> */
.L_x_19:
[----:B------:R-:W-:Y:S05]  /*0ac0*/  BSYNC.RECONVERGENT B2 ;  /* 0x0000000000027941 */ /* 0x000fea0003800200 */
.L_x_18:
[----:B------:R-:W-:-:S05]  /*0ad0*/  VIADD R19, R19, 0x400 ;  /* 0x0000040013137836 */ /* 0x000fca0000000000 */
[----:B------:R-:W-:-:S13]  /*0ae0*/  ISETP.GE.AND P0, PT, R19, UR4, PT ;  /* 0x0000000413007c0c */ /* 0x000fda000bf06270 */
[----:B------:R-:W-:Y:S05]  /*0af0*/  @!P0 BRA `(.L_x_20) ;  /* 0xfffffff800708947 */ /* 0x000fea000383ffff */
.L_x_6:
[----:B------:R-:W-:Y:S05]  /*0b00*/  BSYNC.RECONVERGENT B1 ;  /* 0x0000000000017941 */ /* 0x000fea0003800200 */
.L_x_5:
[----:B------:R-:W2:Y:S02]  /*0b10*/  LDCU UR6, c[0x0][0x390] ;  /* 0x00007200ff0677ac */ /* 0x000ea40008000800 */
[----:B--2---:R-:W-:-:S09]  /*0b20*/  UISETP.GE.AND UP0, UPT, UR6, 0x100, UPT ;  /* 0x000001000600788c */ /* 0x004fd2000bf06270 */
[----:B------:R-:W-:Y:S05]  /*0b30*/  BRA.U !UP0, `(.L_x_21) ;  /* 0x0000001508507547 */ /* 0x000fea000b800000 */
[----:B0-----:R-:W0:Y:S01]  /*0b40*/  S2R R9, SR_LANEID ;  /* 0x0000000000097919 */ /* 0x001e220000000000 */
[----:B------:R-:W-:Y:S01]  /*0b50*/  BSSY.RECONVERGENT B1, `(.L_x_22) ;  /* 0x000001f000017945 */ /* 0x000fe20003800200 */
[----:B-----5:R-:W-:Y:S01]  /*0b60*/  IMAD.MOV.U32 R11, RZ, RZ, R12 ;  /* 0x000000ffff0b7224 */ /* 0x020fe200078e000c */
[----:B------:R2:W3:Y:S01]  /*0b70*/  SHFL.DOWN PT, R4, R14, 0x1, 0x1f ;  /* 0x08201f000e047f89 */ /* 0x0004e200000e0000 */
[----:B------:R-:W-:Y:S02]  /*0b80*/  IMAD.MOV.U32 R16, RZ, RZ, R13 ;  /* 0x000000ffff107224 */ /* 0x000fe400078e000d */
[----:B-1----:R-:W-:Y:S01]  /*0b90*/  IMAD.MOV.U32 R2, RZ, RZ, R14 ;  /* 0x000000ffff027224 */ /* 0x002fe200078e000e */
[----:B------:R2:W1:Y:S01]  /*0ba0*/  SHFL.DOWN PT, R5, R15, 0x1, 0x1f ;  /* 0x08201f000f057f89 */ /* 0x00046200000e0000 */
[----:B------:R-:W-:-:S03]  /*0bb0*/  IMAD.MOV.U32 R3, RZ, RZ, R15 ;  /* 0x000000ffff037224 */ /* 0x000fc600078e000f */
[----:B------:R2:W4:Y:S04]  /*0bc0*/  SHFL.DOWN PT, R7, R12, 0x1, 0x1f ;  /* 0x08201f000c077f89 */ /* 0x00052800000e0000 */
[----:B------:R2:W1:Y:S01]  /*0bd0*/  SHFL.DOWN PT, R17, R13, 0x1, 0x1f ;  /* 0x08201f000d117f89 */ /* 0x00046200000e0000 */
[----:B0-----:R-:W-:-:S13]  /*0be0*/  ISETP.GT.AND P0, PT, R9, 0x1e, PT ;  /* 0x0000001e0900780c */ /* 0x001fda0003f04270 */
[----:B-1234-:R-:W-:Y:S05]  /*0bf0*/  @P0 BRA `(.L_x_23) ;  /* 0x0000000000500947 */ /* 0x01efea0003800000 */
[----:B------:R-:W-:Y:S01]  /*0c00*/  DSETP.GEU.AND P0, PT, |R14|, |R4|, PT ;  /* 0x400000040e00722a */ /* 0x000fe20003f0e200 */
[----:B------:R-:W-:Y:S02]  /*0c10*/  IMAD.MOV.U32 R11, RZ, RZ, R7 ;  /* 0x000000ffff0b7224 */ /* 0x000fe400078e0007 */
[----:B------:R-:W-:Y:S02]  /*0c20*/  IMAD.MOV.U32 R16, RZ, RZ, R17 ;  /* 0x000000ffff107224 */ /* 0x000fe400078e0011 */
        /* <DEDUP_REMOVED lines=9> */
[CC--:B------:R-:W-:Y:S02]  /*0cc0*/  ISETP.LT.U32.AND P1, PT, R12.reuse, R7.reuse, PT ;  /* 0x000000070c00720c */ /* 0x0c0fe40003f21070 */
[C---:B------:R-:W-:Y:S02]  /*0cd0*/  ISETP.GE.U32.AND P0, PT, R12.reuse, R7, PT ;  /* 0x000000070c00720c */ /* 0x040fe40003f06070 */
[CC--:B------:R-:W-:Y:S02]  /*0ce0*/  ISETP.LT.AND.EX P1, PT, R13.reuse, R17.reuse, PT, P1 ;  /* 0x000000110d00720c */ /* 0x0c0fe40003f21310 */
[C---:B------:R-:W-:Y:S02]  /*0cf0*/  ISETP.GE.AND.EX P0, PT, R13.reuse, R17, PT, P0 ;  /* 0x000000110d00720c */ /* 0x040fe40003f06300 */
[----:B------:R-:W-:Y:S02]  /*0d00*/  SEL R11, R12, R7, P1 ;  /* 0x000000070c0b7207 */ /* 0x000fe40000800000 */
[----:B------:R-:W-:-:S02]  /*0d10*/  SEL R16, R13, R17, P1 ;  /* 0x000000110d107207 */ /* 0x000fc40000800000 */
[----:B------:R-:W-:Y:S02]  /*0d20*/  FSEL R2, R14, R4, !P0 ;  /* 0x000000040e027208 */ /* 0x000fe40004000000 */
[----:B------:R-:W-:-:S07]  /*0d30*/  FSEL R3, R15, R5, !P0 ;  /* 0x000000050f037208 */ /* 0x000fce0004000000 */
.L_x_23:
[----:B------:R-:W-:Y:S05]  /*0d40*/  BSYNC.RECONVERGENT B1 ;  /* 0x0000000000017941 */ /* 0x000fea0003800200 */
.L_x_22:
[----:B------:R-:W-:Y:S01]  /*0d50*/  ISETP.GT.AND P0, PT, R9, 0x1d, PT ;  /* 0x0000001d0900780c */ /* 0x000fe20003f04270 */
[----:B------:R0:W1:Y:S01]  /*0d60*/  SHFL.DOWN PT, R6, R2, 0x2, 0x1f ;  /* 0x08401f0002067f89 */ /* 0x00006200000e0000 */
[----:B------:R-:W-:Y:S01]  /*0d70*/  BSSY.RECONVERGENT B1, `(.L_x_24) ;  /* 0x000001d000017945 */ /* 0x000fe20003800200 */
[----:B------:R-:W-:Y:S02]  /*0d80*/  IMAD.MOV.U32 R8, RZ, RZ, R11 ;  /* 0x000000ffff087224 */ /* 0x000fe400078e000b */
[----:B------:R0:W2:Y:S01]  /*0d90*/  SHFL.DOWN PT, R7, R3, 0x2, 0x1f ;  /* 0x08401f0003077f89 */ /* 0x0000a200000e0000 */
[----:B------:R-:W-:Y:S02]  /*0da0*/  IMAD.MOV.U32 R10, RZ, RZ, R16 ;  /* 0x000000ffff0a7224 */ /* 0x000fe400078e0010 */
[----:B------:R-:W-:Y:S01]  /*0db0*/  IMAD.MOV.U32 R4, RZ, RZ, R2 ;  /* 0x000000ffff047224 */ /* 0x000fe200078e0002 */
[----:B------:R0:W3:Y:S01]  /*0dc0*/  SHFL.DOWN PT, R12, R11, 0x2, 0x1f ;  /* 0x08401f000b0c7f89 */ /* 0x0000e200000e0000 */
[----:B------:R-:W-:-:S03]  /*0dd0*/  IMAD.MOV.U32 R5, RZ, RZ, R3 ;  /* 0x000000ffff057224 */ /* 0x000fc600078e0003 */
[----:B------:R0:W4:Y:S01]  /*0de0*/  SHFL.DOWN PT, R13, R16, 0x2, 0x1f ;  /* 0x08401f00100d7f89 */ /* 0x00012200000e0000 */
[----:B------:R-:W-:Y:S05]  /*0df0*/  @P0 BRA `(.L_x_25) ;  /* 0x0000000000500947 */ /* 0x000fea0003800000 */
[----:B-12---:R-:W-:Y:S01]  /*0e00*/  DSETP.GEU.AND P0, PT, |R2|, |R6|, PT ;  /* 0x400000060200722a */ /* 0x006fe20003f0e200 */
[----:B---3--:R-:W-:Y:S02]  /*0e10*/  IMAD.MOV.U32 R8, RZ, RZ, R12 ;  /* 0x000000ffff087224 */ /* 0x008fe400078e000c */
[----:B----4-:R-:W-:Y:S02]  /*0e20*/  IMAD.MOV.U32 R10, RZ, RZ, R13 ;  /* 0x000000ffff0a7224 */ /* 0x010fe400078e000d */
        /* <DEDUP_REMOVED lines=17> */
.L_x_25:
[----:B------:R-:W-:Y:S05]  /*0f40*/  BSYNC.RECONVERGENT B1 ;  /* 0x0000000000017941 */ /* 0x000fea0003800200 */
.L_x_24:
[----:B------:R-:W-:Y:S01]  /*0f50*/  ISETP.GT.AND P0, PT, R9, 0x1b, PT ;  /* 0x0000001b0900780c */ /* 0x000fe20003f04270 */
[----:B-1----:R1:W1:Y:S01]  /*0f60*/  SHFL.DOWN PT, R6, R4, 0x4, 0x1f ;  /* 0x08801f0004067f89 */ /* 0x00226200000e0000 */
[----:B------:R-:W-:Y:S01]  /*0f70*/  BSSY.RECONVERGENT B1, `(.L_x_26) ;  /* 0x000001d000017945 */ /* 0x000fe20003800200 */
[----:B0-----:R-:W-:Y:S02]  /*0f80*/  IMAD.MOV.U32 R11, RZ, RZ, R8 ;  /* 0x000000ffff0b7224 */ /* 0x001fe400078e0008 */
[----:B--2---:R0:W2:Y:S01]  /*0f90*/  SHFL.DOWN PT, R7, R5, 0x4, 0x1f ;  /* 0x08801f0005077f89 */ /* 0x0040a200000e0000 */
[----:B---3--:R-:W-:Y:S02]  /*0fa0*/  IMAD.MOV.U32 R12, RZ, RZ, R10 ;  /* 0x000000ffff0c7224 */ /* 0x008fe400078e000a */
[----:B------:R-:W-:Y:S01]  /*0fb0*/  IMAD.MOV.U32 R2, RZ, RZ, R4 ;  /* 0x000000ffff027224 */ /* 0x000fe200078e0004 */
[----:B----4-:R0:W3:Y:S01]  /*0fc0*/  SHFL.DOWN PT, R13, R8, 0x4, 0x1f ;  /* 0x08801f00080d7f89 */ /* 0x0100e200000e0000 */
        /* <DEDUP_REMOVED lines=23> */
.L_x_27:
[----:B------:R-:W-:Y:S05]  /*1140*/  BSYNC.RECONVERGENT B1 ;  /* 0x0000000000017941 */ /* 0x000fea0003800200 */
.L_x_26:
[----:B------:R-:W-:Y:S01]  /*1150*/  ISETP.GT.AND P0, PT, R9, 0x17, PT ;  /* 0x000000170900780c */ /* 0x000fe20003f04270 */
[----:B-1----:R1:W1:Y:S01]  /*1160*/  SHFL.DOWN PT, R6, R2, 0x8, 0x1f ;  /* 0x09001f0002067f89 */ /* 0x00226200000e0000 */
[----:B------:R-:W-:Y:S01]  /*1170*/  BSSY.RECONVERGENT B1, `(.L_x_28) ;  /* 0x000001d000017945 */ /* 0x000fe20003800200 */
[----:B0-----:R-:W-:Y:S02]  /*1180*/  IMAD.MOV.U32 R8, RZ, RZ, R11 ;  /* 0x000000ffff087224 */ /* 0x001fe400078e000b */
[----:B--2---:R0:W2:Y:S01]  /*1190*/  SHFL.DOWN PT, R7, R3, 0x8, 0x1f ;  /* 0x09001f0003077f89 */ /* 0x0040a200000e0000 */
[----:B------:R-:W-:Y:S02]  /*11a0*/  IMAD.MOV.U32 R10, RZ, RZ, R12 ;  /* 0x000000ffff0a7224 */ /* 0x000fe400078e000c */
[----:B------:R-:W-:Y:S01]  /*11b0*/  IMAD.MOV.U32 R4, RZ, RZ, R2 ;  /* 0x000000ffff047224 */ /* 0x000fe200078e0002 */
[----:B------:R0:W0:Y:S01]  /*11c0*/  SHFL.DOWN PT, R14, R11, 0x8, 0x1f ;  /* 0x09001f000b0e7f89 */ /* 0x00002200000e0000 */
[----:B------:R-:W-:-:S03]  /*11d0*/  IMAD.MOV.U32 R5, RZ, RZ, R3 ;  /* 0x000000ffff057224 */ /* 0x000fc600078e0003 */
[----:B---3--:R3:W0:Y:S01]  /*11e0*/  SHFL.DOWN PT, R13, R12, 0x8, 0x1f ;  /* 0x09001f000c0d7f89 */ /* 0x00862200000e0000 */
[----:B------:R-:W-:Y:S05]  /*11f0*/  @P0 BRA `(.L_x_29) ;  /* 0x0000000000500947 */ /* 0x000fea0003800000 */
[----:B-12---:R-:W-:Y:S01]  /*1200*/  DSETP.GEU.AND P0, PT, |R2|, |R6|, PT ;  /* 0x400000060200722a */ /* 0x006fe20003f0e200 */
[----:B0-----:R-:W-:Y:S02]  /*1210*/  IMAD.MOV.U32 R8, RZ, RZ, R14 ;  /* 0x000000ffff087224 */ /* 0x001fe400078e000e */
        /* <DEDUP_REMOVED lines=18> */
.L_x_29:
[----:B------:R-:W-:Y:S05]  /*1340*/  BSYNC.RECONVERGENT B1 ;  /* 0x0000000000017941 */ /* 0x000fea0003800200 */
.L_x_28:
[----:B------:R-:W-:Y:S01]  /*1350*/  ISETP.GT.AND P0, PT, R9, 0xf, PT ;  /* 0x0000000f0900780c */ /* 0x000fe20003f04270 */
[----:B-1----:R1:W1:Y:S01]  /*1360*/  SHFL.DOWN PT, R6, R4, 0x10, 0x1f ;  /* 0x0a001f0004067f89 */ /* 0x00226200000e0000 */
[----:B------:R-:W-:Y:S01]  /*1370*/  BSSY.RECONVERGENT B1, `(.L_x_30) ;  /* 0x000001d000017945 */ /* 0x000fe20003800200 */
[----:B0-----:R-:W-:Y:S02]  /*1380*/  IMAD.MOV.U32 R14, RZ, RZ, R8 ;  /* 0x000000ffff0e7224 */ /* 0x001fe400078e0008 */
[----:B--2---:R0:W2:Y:S01]  /*1390*/  SHFL.DOWN PT, R7, R5, 0x10, 0x1f ;  /* 0x0a001f0005077f89 */ /* 0x0040a200000e0000 */
[----:B----4-:R-:W-:Y:S02]  /*13a0*/  IMAD.MOV.U32 R15, RZ, RZ, R10 ;  /* 0x000000ffff0f7224 */ /* 0x010fe400078e000a */
[----:B------:R-:W-:Y:S01]  /*13b0*/  IMAD.MOV.U32 R2, RZ, RZ, R4 ;  /* 0x000000ffff027224 */ /* 0x000fe200078e0004 */
[----:B------:R0:W4:Y:S01]  /*13c0*/  SHFL.DOWN PT, R11, R8, 0x10, 0x1f ;  /* 0x0a001f00080b7f89 */ /* 0x00012200000e0000 */
[----:B------:R-:W-:-:S03]  /*13d0*/  IMAD.MOV.U32 R3, RZ, RZ, R5 ;  /* 0x000000ffff037224 */ /* 0x000fc600078e0005 */
[----:B------:R0:W0:Y:S01]  /*13e0*/  SHFL.DOWN PT, R13, R10, 0x10, 0x1f ;  /* 0x0a001f000a0d7f89 */ /* 0x00002200000e0000 */
[----:B------:R-:W-:Y:S05]  /*13f0*/  @P0 BRA `(.L_x_31) ;  /* 0x0000000000500947 */ /* 0x000fea0003800000 */
[----:B-12---:R-:W-:Y:S01]  /*1400*/  DSETP.GEU.AND P0, PT, |R4|, |R6|, PT ;  /* 0x400000060400722a */ /* 0x006fe20003f0e200 */
[----:B----4-:R-:W-:Y:S02]  /*1410*/  IMAD.MOV.U32 R14, RZ, RZ, R11 ;  /* 0x000000ffff0e7224 */ /* 0x010fe400078e000b */
[----:B0-----:R-:W-:Y:S02]  /*1420*/  IMAD.MOV.U32 R15, RZ, RZ, R13 ;  /* 0x000000ffff0f7224 */ /* 0x001fe400078e000d */
        /* <DEDUP_REMOVED lines=17> */
.L_x_31:
[----:B------:R-:W-:Y:S05]  /*1540*/  BSYNC.RECONVERGENT B1 ;  /* 0x0000000000017941 */ /* 0x000fea0003800200 */
.L_x_30:
[----:B------:R-:W-:Y:S01]  /*1550*/  ISETP.NE.AND P0, PT, R9, RZ, PT ;  /* 0x000000ff0900720c */ /* 0x000fe20003f05270 */
[----:B------:R-:W-:-:S12]  /*1560*/  BSSY.RECONVERGENT B1, `(.L_x_32) ;  /* 0x000000a000017945 */ /* 0x000fd80003800200 */
[----:B------:R-:W-:Y:S05]  /*1570*/  @P0 BRA `(.L_x_33) ;  /* 0x0000000000200947 */ /* 0x000fea0003800000 */
[----:B-1----:R-:W1:Y:S01]  /*1580*/  S2R R6, SR_CgaCtaId ;  /* 0x0000000000067919 */ /* 0x002e620000008800 */
[----:B0-----:R-:W-:Y:S02]  /*1590*/  MOV R5, 0x400 ;  /* 0x0000040000057802 */ /* 0x001fe40000000f00 */
[----:B------:R-:W-:-:S04]  /*15a0*/  SHF.R.U32.HI R4, RZ, 0x1, R0 ;  /* 0x00000001ff047819 */ /* 0x000fc80000011600 */
[----:B------:R-:W-:Y:S02]  /*15b0*/  LOP3.LUT R4, R4, 0x1f0, RZ, 0xc0, !PT ;  /* 0x000001f004047812 */ /* 0x000fe400078ec0ff */
[----:B-1----:R-:W-:-:S05]  /*15c0*/  LEA R5, R6, R5, 0x18 ;  /* 0x0000000506057211 */ /* 0x002fca00078ec0ff */
[----:B------:R-:W-:-:S05]  /*15d0*/  IMAD.IADD R5, R4, 0x1, R5 ;  /* 0x0000000104057824 */ /* 0x000fca00078e0205 */
[----:B------:R0:W-:Y:S04]  /*15e0*/  STS.64 [R5+0x10], R14 ;  /* 0x0000100e05007388 */ /* 0x0001e80000000a00 */
[----:B------:R0:W-:Y:S02]  /*15f0*/  STS.64 [R5+0x8], R2 ;  /* 0x0000080205007388 */ /* 0x0001e40000000a00 */
.L_x_33:
[----:B------:R-:W-:Y:S05]  /*1600*/  BSYNC.RECONVERGENT B1 ;  /* 0x0000000000017941 */ /* 0x000fea0003800200 */
.L_x_32:
[----:B------:R-:W-:Y:S01]  /*1610*/  BAR.SYNC.DEFER_BLOCKING 0x0 ;  /* 0x0000000000007b1d */ /* 0x000fe20000010000 */
[----:B------:R-:W-:-:S13]  /*1620*/  ISETP.NE.AND P1, PT, R0, RZ, PT ;  /* 0x000000ff0000720c */ /* 0x000fda0003f25270 */
[----:B------:R-:W-:Y:S05]  /*1630*/  @P1 BRA `(.L_x_34) ;  /* 0x0000005400881947 */ /* 0x000fea0003800000 */
[----:B0-----:R-:W0:Y:S01]  /*1640*/  S2R R5, SR_CgaCtaId ;  /* 0x0000000000057919 */ /* 0x001e220000008800 */
[----:B------:R-:W-:Y:S01]  /*1650*/  MOV R0, 0x400 ;  /* 0x0000040000007802 */ /* 0x000fe20000000f00 */
[----:B------:R-:W-:Y:S03]  /*1660*/  BSSY.RECONVERGENT B1, `(.L_x_35) ;  /* 0x000001a000017945 */ /* 0x000fe60003800200 */
[----:B0-----:R-:W-:-:S05]  /*1670*/  LEA R0, R5, R0, 0x18 ;  /* 0x0000000005007211 */ /* 0x001fca00078ec0ff */
[----:B------:R-:W0:Y:S04]  /*1680*/  LDS.64 R16, [R0+0x18] ;  /* 0x0000180000107984 */ /* 0x000e280000000a00 */
[----:B-12---:R-:W1:Y:S04]  /*1690*/  LDS.128 R4, [R0+0x20] ;  /* 0x0000200000047984 */ /* 0x006e680000000c00 */
[----:B---3--:R2:W3:Y:S04]  /*16a0*/  LDS.64 R12, [R0+0x80] ;  /* 0x00008000000c7984 */ /* 0x0084e80000000a00 */
[----:B----4-:R2:W4:Y:S01]  /*16b0*/  LDS.128 R8, [R0+0x30] ;  /* 0x0000300000087984 */ /* 0x0105220000000c00 */
[----:B0-----:R-:W-:Y:S01]  /*16c0*/  DSETP.GEU.AND P0, PT, |R2|, |R16|, PT ;  /* 0x400000100200722a */ /* 0x001fe20003f0e200 */
[----:B------:R-:W-:-:S02]  /*16d0*/  IMAD.MOV.U32 R24, RZ, RZ, R16 ;  /* 0x000000ffff187224 */ /* 0x000fc400078e0010 */
[----:B------:R-:W-:Y:S02]  /*16e0*/  IMAD.MOV.U32 R25, RZ, RZ, R17 ;  /* 0x000000ffff197224 */ /* 0x000fe400078e0011 */
[----:B-1----:R-:W-:Y:S02]  /*16f0*/  IMAD.MOV.U32 R26, RZ, RZ, R4 ;  /* 0x000000ffff1a7224 */ /* 0x002fe400078e0004 */
[----:B------:R-:W-:-:S07]  /*1700*/  IMAD.MOV.U32 R27, RZ, RZ, R5 ;  /* 0x000000ffff1b7224 */ /* 0x000fce00078e0005 */
[----:B--234-:R-:W-:Y:S05]  /*1710*/  @!P0 BRA `(.L_x_36) ;  /* 0x0000000000388947 */ /* 0x01cfea0003800000 */
        /* <DEDUP_REMOVED lines=14> */
.L_x_36:
[----:B------:R-:W-:Y:S05]  /*1800*/  BSYNC.RECONVERGENT B1 ;  /* 0x0000000000017941 */ /* 0x000fea0003800200 */
.L_x_35:
[----:B------:R0:W1:Y:S01]  /*1810*/  LDS.128 R16, [R0+0x40] ;  /* 0x0000400000107984 */ /* 0x0000620000000c00 */
[----:B------:R-:W-:Y:S01]  /*1820*/  DSETP.GEU.AND P0, PT, |R24|, |R6|, PT ;  /* 0x400000061800722a */ /* 0x000fe20003f0e200 */
[----:B------:R-:W-:Y:S01]  /*1830*/  BSSY.RECONVERGENT B1, `(.L_x_37) ;  /* 0x0000015000017945 */ /* 0x000fe20003800200 */
[----:B------:R-:W-:Y:S01]  /*1840*/  IMAD.MOV.U32 R4, RZ, RZ, R6 ;  /* 0x000000ffff047224 */ /* 0x000fe200078e0006 */
[----:B------:R0:W2:Y:S01]  /*1850*/  LDS.128 R20, [R0+0x50] ;  /* 0x0000500000147984 */ /* 0x0000a20000000c00 */
        /* <DEDUP_REMOVED lines=18> */
.L_x_38:
[----:B------:R-:W-:Y:S05]  /*1980*/  BSYNC.RECONVERGENT B1 ;  /* 0x0000000000017941 */ /* 0x000fea0003800200 */
.L_x_37:
[----:B------:R-:W-:Y:S01]  /*1990*/  DSETP.GEU.AND P0, PT, |R4|, |R10|, PT ;  /* 0x4000000a0400722a */ /* 0x000fe20003f0e200 */
[----:B------:R-:W-:Y:S01]  /*19a0*/  BSSY.RECONVERGENT B1, `(.L_x_39) ;  /* 0x0000014000017945 */ /* 0x000fe20003800200 */
[----:B------:R-:W-:Y:S02]  /*19b0*/  IMAD.MOV.U32 R2, RZ, RZ, R10 ;  /* 0x000000ffff027224 */ /* 0x000fe400078e000a */
[----:B------:R-:W-:Y:S02]  /*19c0*/  IMAD.MOV.U32 R3, RZ, RZ, R11 ;  /* 0x000000ffff037224 */ /* 0x000fe400078e000b */
[----:B-1----:R-:W-:Y:S02]  /*19d0*/  IMAD.MOV.U32 R27, RZ, RZ, R16 ;  /* 0x000000ffff1b7224 */ /* 0x002fe400078e0010 */
        /* <DEDUP_REMOVED lines=16> */
.L_x_40:
[----:B------:R-:W-:Y:S05]  /*1ae0*/  BSYNC.RECONVERGENT B1 ;  /* 0x0000000000017941 */ /* 0x000fea0003800200 */
.L_x_39:
[----:B------:R0:W1:Y:S01]  /*1af0*/  LDS.128 R8, [R0+0x60] ;  /* 0x0000600000087984 */ /* 0x0000620000000c00 */
[----:B------:R-:W-:Y:S01]  /*1b00*/  DSETP.GEU.AND P0, PT, |R2|, |R18|, PT ;  /* 0x400000120200722a */ /* 0x000fe20003f0e200 */
[----:B------:R-:W-:Y:S01]  /*1b10*/  BSSY.RECONVERGENT B1, `(.L_x_41) ;  /* 0x0000015000017945 */ /* 0x000fe20003800200 */
[----:B------:R-:W-:Y:S01]  /*1b20*/  IMAD.MOV.U32 R14, RZ, RZ, R18 ;  /* 0x000000ffff0e7224 */ /* 0x000fe200078e0012 */
[----:B------:R0:W3:Y:S01]  /*1b30*/  LDS.128 R4, [R0+0x70] ;  /* 0x0000700000047984 */ /* 0x0000e20000000c00 */
[----:B------:R-:W-:Y:S02]  /*1b40*/  IMAD.MOV.U32 R15, RZ, RZ, R19 ;  /* 0x000000ffff0f7224 */ /* 0x000fe400078e0013 */
[----:B--2---:R-:W-:Y:S02]  /*1b50*/  IMAD.MOV.U32 R17, RZ, RZ, R20 ;  /* 0x000000ffff117224 */ /* 0x004fe400078e0014 */
        /* <DEDUP_REMOVED lines=16> */
.L_x_42:
[----:B------:R-:W-:Y:S05]  /*1c60*/  BSYNC.RECONVERGENT B1 ;  /* 0x0000000000017941 */ /* 0x000fea0003800200 */
.L_x_41:
        /* <DEDUP_REMOVED lines=21> */
.L_x_44:
[----:B------:R-:W-:Y:S05]  /*1dc0*/  BSYNC.RECONVERGENT B1 ;  /* 0x0000000000017941 */ /* 0x000fea0003800200 */
.L_x_43:
[----:B------:R-:W-:Y:S01]  /*1dd0*/  DSETP.GEU.AND P0, PT, |R2|, |R10|, PT ;  /* 0x4000000a0200722a */ /* 0x000fe20003f0e200 */
[----:B------:R-:W-:Y:S01]  /*1de0*/  BSSY.RECONVERGENT B1, `(.L_x_45) ;  /* 0x0000014000017945 */ /* 0x000fe20003800200 */
[----:B------:R-:W-:Y:S02]  /*1df0*/  IMAD.MOV.U32 R8, RZ, RZ, R10 ;  /* 0x000000ffff087224 */ /* 0x000fe400078e000a */
[----:B------:R-:W-:Y:S02]  /*1e00*/  IMAD.MOV.U32 R9, RZ, RZ, R11 ;  /* 0x000000ffff097224 */ /* 0x000fe400078e000b */
[----:B---3--:R-:W-:Y:S02]  /*1e10*/  IMAD.MOV.U32 R17, RZ, RZ, R4 ;  /* 0x000000ffff117224 */ /* 0x008fe400078e0004 */
        /* <DEDUP_REMOVED lines=16> */
.L_x_46:
[----:B------:R-:W-:Y:S05]  /*1f20*/  BSYNC.RECONVERGENT B1 ;  /* 0x0000000000017941 */ /* 0x000fea0003800200 */
.L_x_45:
        /* <DEDUP_REMOVED lines=19> */
[----:B------:R-:W-:Y:S01]  /*2060*/  SEL R15, R0, R13, P2 ;  /* 0x0000000d000f7207 */ /* 0x000fe20001000000 */
[----:B------:R-:W-:Y:S06]  /*2070*/  BRA `(.L_x_34) ;  /* 0x0000004800f87947 */ /* 0x000fec0003800000 */
.L_x_21:
[----:B------:R-:W2:Y:S01]  /*2080*/  S2R R4, SR_LANEID ;  /* 0x0000000000047919 */ /* 0x000ea20000000000 */
[----:B-1----:R-:W-:Y:S01]  /*2090*/  LOP3.LUT R2, R0, 0x3e0, RZ, 0xc0, !PT ;  /* 0x000003e000027812 */ /* 0x002fe200078ec0ff */
[----:B------:R-:W-:Y:S01]  /*20a0*/  BSSY.RECONVERGENT B1, `(.L_x_47) ;  /* 0x0000024000017945 */ /* 0x000fe20003800200 */
[----:B-----5:R-:W-:Y:S02]  /*20b0*/  IMAD.MOV.U32 R16, RZ, RZ, R12 ;  /* 0x000000ffff107224 */ /* 0x020fe400078e000c */
[----:B------:R-:W-:Y:S02]  /*20c0*/  IMAD.MOV.U32 R18, RZ, RZ, R13 ;  /* 0x000000ffff127224 */ /* 0x000fe400078e000d */
[----:B------:R-:W-:Y:S01]  /*20d0*/  VIADD R3, R2, 0x20 ;  /* 0x0000002002037836 */ /* 0x000fe20000000000 */
[----:B------:R-:W-:-:S04]  /*20e0*/  LOP3.LUT R2, RZ, R2, RZ, 0x33, !PT ;  /* 0x00000002ff027212 */ /* 0x000fc800078e33ff */
[----:B------:R-:W-:Y:S01]  /*20f0*/  ISETP.GT.AND P0, PT, R3, UR6, PT ;  /* 0x0000000603007c0c */ /* 0x000fe2000bf04270 */
[----:B------:R-:W-:Y:S02]  /*2100*/  VIADD R2, R2, UR6 ;  /* 0x0000000602027c36 */ /* 0x000fe40008000000 */
[----:B------:R-:W-:-:S03]  /*2110*/  IMAD.MOV.U32 R3, RZ, RZ, R15 ;  /* 0x000000ffff037224 */ /* 0x000fc600078e000f */
[----:B------:R-:W-:Y:S01]  /*2120*/  SEL R5, R2, 0x1f, P0 ;  /* 0x0000001f02057807 */ /* 0x000fe20000000000 */
[----:B------:R-:W-:-:S04]  /*2130*/  IMAD.MOV.U32 R2, RZ, RZ, R14 ;  /* 0x000000ffff027224 */ /* 0x000fc800078e000e */
[----:B------:R1:W3:Y:S04]  /*2140*/  SHFL.DOWN PT, R6, R14, 0x1, R5 ;  /* 0x082000000e067989 */ /* 0x0002e800000e0005 */
[----:B------:R1:W4:Y:S04]  /*2150*/  SHFL.DOWN PT, R7, R15, 0x1, R5 ;  /* 0x082000000f077989 */ /* 0x00032800000e0005 */
[----:B0-----:R1:W0:Y:S01]  /*2160*/  SHFL.DOWN PT, R9, R12, 0x1, R5 ;  /* 0x082000000c097989 */ /* 0x00122200000e0005 */
[----:B--2---:R-:W-:-:S03]  /*2170*/  ISETP.GE.AND P0, PT, R4, R5, PT ;  /* 0x000000050400720c */ /* 0x004fc60003f06270 */
[----:B------:R1:W2:Y:S10]  /*2180*/  SHFL.DOWN PT, R11, R13, 0x1, R5 ;  /* 0x082000000d0b7989 */ /* 0x0002b400000e0005 */
[----:B-1----:R-:W-:Y:S05]  /*2190*/  @P0 BRA `(.L_x_48) ;  /* 0x0000000000500947 */ /* 0x002fea0003800000 */
[----:B---34-:R-:W-:Y:S01]  /*21a0*/  DSETP.GEU.AND P0, PT, |R14|, |R6|, PT ;  /* 0x400000060e00722a */ /* 0x018fe20003f0e200 */
[----:B0-----:R-:W-:Y:S02]  /*21b0*/  IMAD.MOV.U32 R16, RZ, RZ, R9 ;  /* 0x000000ffff107224 */ /* 0x001fe400078e0009 */
[----:B--2---:R-:W-:Y:S02]  /*21c0*/  IMAD.MOV.U32 R18, RZ, RZ, R11 ;  /* 0x000000ffff127224 */ /* 0x004fe400078e000b */
        /* <DEDUP_REMOVED lines=17> */
.L_x_48:
[----:B------:R-:W-:Y:S05]  /*22e0*/  BSYNC.RECONVERGENT B1 ;  /* 0x0000000000017941 */ /* 0x000fea0003800200 */
.L_x_47:
[----:B---3--:R-:W-:Y:S01]  /*22f0*/  VIADD R6, R4, 0x2 ;  /* 0x0000000204067836 */ /* 0x008fe20000000000 */
[----:B------:R1:W3:Y:S01]  /*2300*/  SHFL.DOWN PT, R8, R2, 0x2, R5 ;  /* 0x0840000002087989 */ /* 0x0002e200000e0005 */
[----:B------:R-:W-:Y:S01]  /*2310*/  BSSY.RECONVERGENT B1, `(.L_x_49) ;  /* 0x000001e000017945 */ /* 0x000fe20003800200 */
[----:B------:R-:W-:Y:S02]  /*2320*/  IMAD.MOV.U32 R10, RZ, RZ, R16 ;  /* 0x000000ffff0a7224 */ /* 0x000fe400078e0010 */
[----:B------:R-:W-:Y:S01]  /*2330*/  ISETP.GT.AND P0, PT, R6, R5, PT ;  /* 0x000000050600720c */ /* 0x000fe20003f04270 */
[----:B0-----:R1:W0:Y:S01]  /*2340*/  SHFL.DOWN PT, R9, R3, 0x2, R5 ;  /* 0x0840000003097989 */ /* 0x00122200000e0005 */
[----:B------:R-:W-:Y:S02]  /*2350*/  IMAD.MOV.U32 R12, RZ, RZ, R18 ;  /* 0x000000ffff0c7224 */ /* 0x000fe400078e0012 */
[----:B------:R-:W-:Y:S01]  /*2360*/  IMAD.MOV.U32 R6, RZ, RZ, R2 ;  /* 0x000000ffff067224 */ /* 0x000fe200078e0002 */
[----:B--2---:R1:W2:Y:S01]  /*2370*/  SHFL.DOWN PT, R11, R16, 0x2, R5 ;  /* 0x08400000100b7989 */ /* 0x0042a200000e0005 */
[----:B----4-:R-:W-:-:S03]  /*2380*/  IMAD.MOV.U32 R7, RZ, RZ, R3 ;  /* 0x000000ffff077224 */ /* 0x010fc600078e0003 */
[----:B------:R1:W4:Y:S04]  /*2390*/  SHFL.DOWN PT, R13, R18, 0x2, R5 ;  /* 0x08400000120d7989 */ /* 0x00032800000e0005 */
[----:B------:R-:W-:Y:S05]  /*23a0*/  @P0 BRA `(.L_x_50) ;  /* 0x0000000000500947 */ /* 0x000fea0003800000 */
[----:B0--3--:R-:W-:Y:S01]  /*23b0*/  DSETP.GEU.AND P0, PT, |R2|, |R8|, PT ;  /* 0x400000080200722a */ /* 0x009fe20003f0e200 */
[----:B--2---:R-:W-:Y:S02]  /*23c0*/  IMAD.MOV.U32 R10, RZ, RZ, R11 ;  /* 0x000000ffff0a7224 */ /* 0x004fe400078e000b */
        /* <DEDUP_REMOVED lines=18> */
.L_x_50:
[----:B------:R-:W-:Y:S05]  /*24f0*/  BSYNC.RECONVERGENT B1 ;  /* 0x0000000000017941 */ /* 0x000fea0003800200 */
.L_x_49:
[----:B-1----:R-:W-:Y:S01]  /*2500*/  VIADD R2, R4, 0x4 ;  /* 0x0000000404027836 */ /* 0x002fe20000000000 */
[----:B---3--:R1:W3:Y:S01]  /*2510*/  SHFL.DOWN PT, R8, R6, 0x4, R5 ;  /* 0x0880000006087989 */ /* 0x0082e200000e0005 */
[----:B------:R-:W-:Y:S01]  /*2520*/  BSSY.RECONVERGENT B1, `(.L_x_51) ;  /* 0x000001e000017945 */ /* 0x000fe20003800200 */
[----:B------:R-:W-:Y:S02]  /*2530*/  IMAD.MOV.U32 R14, RZ, RZ, R10 ;  /* 0x000000ffff0e7224 */ /* 0x000fe400078e000a */
[----:B------:R-:W-:Y:S01]  /*2540*/  ISETP.GT.AND P0, PT, R2, R5, PT ;  /* 0x000000050200720c */ /* 0x000fe20003f04270 */
[----:B0-----:R1:W0:Y:S01]  /*2550*/  SHFL.DOWN PT, R9, R7, 0x4, R5 ;  /* 0x0880000007097989 */ /* 0x00122200000e0005 */
[----:B------:R-:W-:Y:S02]  /*2560*/  IMAD.MOV.U32 R16, RZ, RZ, R12 ;  /* 0x000000ffff107224 */ /* 0x000fe400078e000c */
[----:B------:R-:W-:Y:S01]  /*2570*/  IMAD.MOV.U32 R2, RZ, RZ, R6 ;  /* 0x000000ffff027224 */ /* 0x000fe200078e0006 */
[----:B--2---:R1:W2:Y:S01]  /*2580*/  SHFL.DOWN PT, R11, R10, 0x4, R5 ;  /* 0x088000000a0b7989 */ /* 0x0042a200000e0005 */
[----:B------:R-:W-:-:S03]  /*2590*/  IMAD.MOV.U32 R3, RZ, RZ, R7 ;  /* 0x000000ffff037224 */ /* 0x000fc600078e0007 */
[----:B----4-:R1:W4:Y:S04]  /*25a0*/  SHFL.DOWN PT, R13, R12, 0x4, R5 ;  /* 0x088000000c0d7989 */ /* 0x01032800000e0005 */
        /* <DEDUP_REMOVED lines=21> */
.L_x_52:
[----:B------:R-:W-:Y:S05]  /*2700*/  BSYNC.RECONVERGENT B1 ;  /* 0x0000000000017941 */ /* 0x000fea0003800200 */
.L_x_51:
        /* <DEDUP_REMOVED lines=32> */
.L_x_54:
[----:B------:R-:W-:Y:S05]  /*2910*/  BSYNC.RECONVERGENT B1 ;  /* 0x0000000000017941 */ /* 0x000fea0003800200 */
.L_x_53:
        /* <DEDUP_REMOVED lines=32> */
.L_x_56:
[----:B------:R-:W-:Y:S05]  /*2b20*/  BSYNC.RECONVERGENT B1 ;  /* 0x0000000000017941 */ /* 0x000fea0003800200 */
.L_x_55:
[----:B------:R-:W-:Y:S01]  /*2b30*/  ISETP.NE.AND P0, PT, R4, RZ, PT ;  /* 0x000000ff0400720c */ /* 0x000fe20003f05270 */
[----:B------:R-:W-:-:S12]  /*2b40*/  BSSY.RECONVERGENT B1, `(.L_x_57) ;  /* 0x000000a000017945 */ /* 0x000fd80003800200 */
[----:B------:R-:W-:Y:S05]  /*2b50*/  @P0 BRA `(.L_x_58) ;  /* 0x0000000000200947 */ /* 0x000fea0003800000 */
[----:B-1----:R-:W1:Y:S01]  /*2b60*/  S2R R6, SR_CgaCtaId ;  /* 0x0000000000067919 */ /* 0x002e620000008800 */
[----:B------:R-:W-:Y:S02]  /*2b70*/  MOV R5, 0x400 ;  /* 0x0000040000057802 */ /* 0x000fe40000000f00 */
[----:B------:R-:W-:-:S04]  /*2b80*/  SHF.R.U32.HI R4, RZ, 0x1, R0 ;  /* 0x00000001ff047819 */ /* 0x000fc80000011600 */
[----:B------:R-:W-:Y:S02]  /*2b90*/  LOP3.LUT R4, R4, 0x1f0, RZ, 0xc0, !PT ;  /* 0x000001f004047812 */ /* 0x000fe400078ec0ff */
[----:B-1----:R-:W-:-:S05]  /*2ba0*/  LEA R5, R6, R5, 0x18 ;  /* 0x0000000506057211 */ /* 0x002fca00078ec0ff */
[----:B------:R-:W-:-:S05]  /*2bb0*/  IMAD.IADD R5, R4, 0x1, R5 ;  /* 0x0000000104057824 */ /* 0x000fca00078e0205 */
[----:B------:R1:W-:Y:S04]  /*2bc0*/  STS.64 [R5+0x10], R14 ;  /* 0x0000100e05007388 */ /* 0x0003e80000000a00 */
[----:B------:R1:W-:Y:S02]  /*2bd0*/  STS.64 [R5+0x8], R2 ;  /* 0x0000080205007388 */ /* 0x0003e40000000a00 */
.L_x_58:
[----:B------:R-:W-:Y:S05]  /*2be0*/  BSYNC.RECONVERGENT B1 ;  /* 0x0000000000017941 */ /* 0x000fea0003800200 */
.L_x_57:
[----:B------:R-:W-:Y:S01]  /*2bf0*/  BAR.SYNC.DEFER_BLOCKING 0x0 ;  /* 0x0000000000007b1d */ /* 0x000fe20000010000 */
[----:B------:R-:W-:-:S13]  /*2c00*/  ISETP.NE.AND P1, PT, R0, RZ, PT ;  /* 0x000000ff0000720c */ /* 0x000fda0003f25270 */
[----:B------:R-:W-:Y:S05]  /*2c10*/  @P1 BRA `(.L_x_34) ;  /* 0x0000004000101947 */ /* 0x000fea0003800000 */
[----:B------:R-:W-:Y:S01]  /*2c20*/  UISETP.GE.AND UP0, UPT, UR6, 0x21, UPT ;  /* 0x000000210600788c */ /* 0x000fe2000bf06270 */
[----:B--2---:R-:W-:Y:S02]  /*2c30*/  IMAD.MOV.U32 R11, RZ, RZ, R14 ;  /* 0x000000ffff0b7224 */ /* 0x004fe400078e000e */
[----:B---3--:R-:W-:Y:S02]  /*2c40*/  IMAD.MOV.U32 R8, RZ, RZ, R15 ;  /* 0x000000ffff087224 */ /* 0x008fe400078e000f */
[----:B------:R-:W-:Y:S02]  /*2c50*/  IMAD.MOV.U32 R4, RZ, RZ, R2 ;  /* 0x000000ffff047224 */ /* 0x000fe400078e0002 */
[----:B-1----:R-:W-:Y:S02]  /*2c60*/  IMAD.MOV.U32 R5, RZ, RZ, R3 ;  /* 0x000000ffff057224 */ /* 0x002fe400078e0003 */
[----:B------:R-:W-:Y:S05]  /*2c70*/  BRA.U !UP0, `(.L_x_59) ;  /* 0x00000001086c7547 */ /* 0x000fea000b800000 */
[----:B------:R-:W1:Y:S01]  /*2c80*/  S2UR UR5, SR_CgaCtaId ;  /* 0x00000000000579c3 */ /* 0x000e620000008800 */
[----:B------:R-:W-:Y:S01]  /*2c90*/  UMOV UR4, 0x400 ;  /* 0x0000040000047882 */ /* 0x000fe20000000000 */
[----:B------:R-:W-:Y:S01]  /*2ca0*/  BSSY.RECONVERGENT B1, `(.L_x_59) ;  /* 0x0000018000017945 */ /* 0x000fe20003800200 */
[----:B-1----:R-:W-:-:S09]  /*2cb0*/  ULEA UR4, UR5, UR4, 0x18 ;  /* 0x0000000405047291 */ /* 0x002fd2000f8ec0ff */
[----:B------:R-:W1:Y:S04]  /*2cc0*/  LDS.64 R6, [UR4+0x18] ;  /* 0x00001804ff067984 */ /* 0x000e680008000a00 */
[----:B----4-:R-:W2:Y:S01]  /*2cd0*/  LDS.64 R12, [UR4+0x20] ;  /* 0x00002004ff0c7984 */ /* 0x010ea20008000a00 */
[----:B-1----:R-:W-:Y:S01]  /*2ce0*/  DSETP.GEU.AND P0, PT, |R2|, |R6|, PT ;  /* 0x400000060200722a */ /* 0x002fe20003f0e200 */
[----:B------:R-:W-:Y:S02]  /*2cf0*/  IMAD.MOV.U32 R4, RZ, RZ, R6 ;  /* 0x000000ffff047224 */ /* 0x000fe400078e0006 */
[----:B------:R-:W-:Y:S02]  /*2d00*/  IMAD.MOV.U32 R5, RZ, RZ, R7 ;  /* 0x000000ffff057224 */ /* 0x000fe400078e0007 */
[----:B--2---:R-:W-:-:S02]  /*2d10*/  IMAD.MOV.U32 R11, RZ, RZ, R12 ;  /* 0x000000ffff0b7224 */ /* 0x004fc400078e000c */
        /* <DEDUP_REMOVED lines=16> */
.L_x_60:
[----:B------:R-:W-:Y:S05]  /*2e20*/  BSYNC.RECONVERGENT B1 ;  /* 0x0000000000017941 */ /* 0x000fea0003800200 */
.L_x_59:
[----:B------:R-:W-:Y:S01]  /*2e30*/  UISETP.GE.AND UP0, UPT, UR6, 0x41, UPT ;  /* 0x000000410600788c */ /* 0x000fe2000bf06270 */
[----:B0-----:R-:W-:Y:S02]  /*2e40*/  IMAD.MOV.U32 R9, RZ, RZ, R11 ;  /* 0x000000ffff097224 */ /* 0x001fe400078e000b */
[----:B------:R-:W-:Y:S02]  /*2e50*/  IMAD.MOV.U32 R0, RZ, RZ, R8 ;  /* 0x000000ffff007224 */ /* 0x000fe400078e0008 */
[----:B------:R-:W-:Y:S02]  /*2e60*/  IMAD.MOV.U32 R2, RZ, RZ, R4 ;  /* 0x000000ffff027224 */ /* 0x000fe400078e0004 */
[----:B------:R-:W-:Y:S02]  /*2e70*/  IMAD.MOV.U32 R3, RZ, RZ, R5 ;  /* 0x000000ffff037224 */ /* 0x000fe400078e0005 */
[----:B------:R-:W-:Y:S05]  /*2e80*/  BRA.U !UP0, `(.L_x_61) ;  /* 0x00000001086c7547 */ /* 0x000fea000b800000 */
[----:B------:R-:W0:Y:S01]  /*2e90*/  S2UR UR5, SR_CgaCtaId ;  /* 0x00000000000579c3 */ /* 0x000e220000008800 */
[----:B------:R-:W-:Y:S01]  /*2ea0*/  UMOV UR4, 0x400 ;  /* 0x0000040000047882 */ /* 0x000fe20000000000 */
[----:B------:R-:W-:Y:S01]  /*2eb0*/  BSSY.RECONVERGENT B1, `(.L_x_61) ;  /* 0x0000018000017945 */ /* 0x000fe20003800200 */
[----:B0-----:R-:W-:-:S09]  /*2ec0*/  ULEA UR4, UR5, UR4, 0x18 ;  /* 0x0000000405047291 */ /* 0x001fd2000f8ec0ff */
[----:B------:R-:W0:Y:S04]  /*2ed0*/  LDS.64 R6, [UR4+0x28] ;  /* 0x00002804ff067984 */ /* 0x000e280008000a00 */
[----:B----4-:R-:W1:Y:S01]  /*2ee0*/  LDS.64 R12, [UR4+0x30] ;  /* 0x00003004ff0c7984 */ /* 0x010e620008000a00 */
[----:B0-----:R-:W-:Y:S01]  /*2ef0*/  DSETP.GEU.AND P0, PT, |R4|, |R6|, PT ;  /* 0x400000060400722a */ /* 0x001fe20003f0e200 */
[----:B------:R-:W-:Y:S02]  /*2f00*/  IMAD.MOV.U32 R2, RZ, RZ, R6 ;  /* 0x000000ffff027224 */ /* 0x000fe400078e0006 */
[----:B------:R-:W-:Y:S02]  /*2f10*/  IMAD.MOV.U32 R3, RZ, RZ, R7 ;  /* 0x000000ffff037224 */ /* 0x000fe400078e0007 */
[----:B-1----:R-:W-:-:S02]  /*2f20*/  IMAD.MOV.U32 R9, RZ, RZ, R12 ;  /* 0x000000ffff097224 */ /* 0x002fc400078e000c */
        /* <DEDUP_REMOVED lines=16> */
.L_x_62:
[----:B------:R-:W-:Y:S05]  /*3030*/  BSYNC.RECONVERGENT B1 ;  /* 0x0000000000017941 */ /* 0x000fea0003800200 */
.L_x_61:
[----:B------:R-:W-:Y:S01]  /*3040*/  UISETP.GE.AND UP0, UPT, UR6, 0x61, UPT ;  /* 0x000000610600788c */ /* 0x000fe2000bf06270 */
[----:B------:R-:W-:Y:S02]  /*3050*/  IMAD.MOV.U32 R11, RZ, RZ, R9 ;  /* 0x000000ffff0b7224 */ /* 0x000fe400078e0009 */
        /* <DEDUP_REMOVED lines=30> */
.L_x_64:
[----:B------:R-:W-:Y:S05]  /*3240*/  BSYNC.RECONVERGENT B1 ;  /* 0x0000000000017941 */ /* 0x000fea0003800200 */
.L_x_63:
        /* <DEDUP_REMOVED lines=32> */
.L_x_66:
[----:B------:R-:W-:Y:S05]  /*3450*/  BSYNC.RECONVERGENT B1 ;  /* 0x0000000000017941 */ /* 0x000fea0003800200 */
.L_x_65:
        /* <DEDUP_REMOVED lines=32> */
.L_x_68:
[----:B------:R-:W-:Y:S05]  /*3660*/  BSYNC.RECONVERGENT B1 ;  /* 0x0000000000017941 */ /* 0x000fea0003800200 */
.L_x_67:
        /* <DEDUP_REMOVED lines=32> */
.L_x_70:
[----:B------:R-:W-:Y:S05]  /*3870*/  BSYNC.RECONVERGENT B1 ;  /* 0x0000000000017941 */ /* 0x000fea0003800200 */
.L_x_69:
[----:B------:R-:W-:Y:S01]  /*3880*/  UISETP.GE.AND UP0, UPT, UR6, 0xe1, UPT ;  /* 0x000000e10600788c */ /* 0x000fe2000bf06270 */
[----:B------:R-:W-:Y:S02]  /*3890*/  IMAD.MOV.U32 R14, RZ, RZ, R9 ;  /* 0x000000ffff0e7224 */ /* 0x000fe400078e0009 */
[----:B------:R-:W-:Y:S02]  /*38a0*/  IMAD.MOV.U32 R15, RZ, RZ, R0 ;  /* 0x000000ffff0f7224 */ /* 0x000fe400078e0000 */
[----:B------:R-:W-:Y:S02]  /*38b0*/  IMAD.MOV.U32 R2, RZ, RZ, R6 ;  /* 0x000000ffff027224 */ /* 0x000fe400078e0006 */
[----:B------:R-:W-:Y:S02]  /*38c0*/  IMAD.MOV.U32 R3, RZ, RZ, R7 ;  /* 0x000000ffff037224 */ /* 0x000fe400078e0007 */
[----:B------:R-:W-:Y:S05]  /*38d0*/  BRA.U !UP0, `(.L_x_34) ;  /* 0x0000003108e07547 */ /* 0x000fea000b800000 */
[----:B------:R-:W0:Y:S01]  /*38e0*/  S2UR UR5, SR_CgaCtaId ;  /* 0x00000000000579c3 */ /* 0x000e220000008800 */
[----:B------:R-:W-:Y:S02]  /*38f0*/  UMOV UR4, 0x400 ;  /* 0x0000040000047882 */ /* 0x000fe40000000000 */
[----:B0-----:R-:W-:-:S09]  /*3900*/  ULEA UR4, UR5, UR4, 0x18 ;  /* 0x0000000405047291 */ /* 0x001fd2000f8ec0ff */
[----:B------:R-:W0:Y:S04]  /*3910*/  LDS.64 R4, [UR4+0x78] ;  /* 0x00007804ff047984 */ /* 0x000e280008000a00 */
[----:B------:R-:W1:Y:S01]  /*3920*/  LDS.64 R10, [UR4+0x80] ;  /* 0x00008004ff0a7984 */ /* 0x000e620008000a00 */
        /* <DEDUP_REMOVED lines=21> */
.L_x_2:
[----:B------:R-:W1:Y:S01]  /*3a80*/  S2R R0, SR_TID.X ;  /* 0x0000000000007919 */ /* 0x000e620000002100 */
[----:B------:R-:W1:Y:S02]  /*3a90*/  LDC.64 R2, c[0x0][0x380] ;  /* 0x0000e000ff027b82 */ /* 0x000e640000000a00 */
[----:B-1----:R-:W-:-:S05]  /*3aa0*/  IMAD.WIDE.U32 R18, R0, 0x10, R2 ;  /* 0x0000001000127825 */ /* 0x002fca00078e0002 */
[----:B0-----:R-:W2:Y:S04]  /*3ab0*/  LDG.E.64.CONSTANT R20, desc[UR10][R18.64] ;  /* 0x0000000a12147981 */ /* 0x001ea8000c1e9b00 */
[----:B------:R-:W2:Y:S04]  /*3ac0*/  LDG.E.64.CONSTANT R14, desc[UR10][R18.64+0x1000] ;  /* 0x0010000a120e7981 */ /* 0x000ea8000c1e9b00 */
[----:B------:R-:W3:Y:S04]  /*3ad0*/  LDG.E.64.CONSTANT R12, desc[UR10][R18.64+0x8] ;  /* 0x0000080a120c7981 */ /* 0x000ee8000c1e9b00 */
[----:B------:R-:W3:Y:S04]  /*3ae0*/  LDG.E.64.CONSTANT R10, desc[UR10][R18.64+0x1008] ;  /* 0x0010080a120a7981 */ /* 0x000ee8000c1e9b00 */
[----:B------:R-:W4:Y:S04]  /*3af0*/  LDG.E.64.CONSTANT R8, desc[UR10][R18.64+0x2000] ;  /* 0x0020000a12087981 */ /* 0x000f28000c1e9b00 */
[----:B------:R-:W5:Y:S04]  /*3b00*/  LDG.E.64.CONSTANT R6, desc[UR10][R18.64+0x2008] ;  /* 0x0020080a12067981 */ /* 0x000f68000c1e9b00 */
[----:B------:R-:W5:Y:S04]  /*3b10*/  LDG.E.64.CONSTANT R4, desc[UR10][R18.64+0x3000] ;  /* 0x0030000a12047981 */ /* 0x000f68000c1e9b00 */
[----:B------:R-:W5:Y:S04]  /*3b20*/  LDG.E.64.CONSTANT R2, desc[UR10][R18.64+0x3008] ;  /* 0x0030080a12027981 */ /* 0x000f68000c1e9b00 */
[----:B------:R-:W5:Y:S04]  /*3b30*/  LDG.E.64.CONSTANT R16, desc[UR10][R18.64+0x4000] ;  /* 0x0040000a12107981 */ /* 0x000f68000c1e9b00 */
[----:B------:R-:W5:Y:S01]  /*3b40*/  LDG.E.64.CONSTANT R22, desc[UR10][R18.64+0x4008] ;  /* 0x0040080a12167981 */ /* 0x000f62000c1e9b00 */
[----:B------:R-:W-:Y:S01]  /*3b50*/  UISETP.GE.U32.AND UP0, UPT, UR8, 0xa00, UPT ;  /* 0x00000a000800788c */ /* 0x000fe2000bf06070 */
[----:B--2---:R-:W-:-:S14]  /*3b60*/  DSETP.GEU.AND P2, PT, |R20|, |R14|, PT ;  /* 0x4000000e1400722a */ /* 0x004fdc0003f4e200 */
[----:B---3--:R-:W-:-:S04]  /*3b70*/  @P2 ISETP.GE.U32.AND P0, PT, R12, R10, PT ;  /* 0x0000000a0c00220c */ /* 0x008fc80003f06070 */
[----:B------:R-:W-:-:S13]  /*3b80*/  @P2 ISETP.GE.AND.EX P0, PT, R13, R11, PT, P0 ;  /* 0x0000000b0d00220c */ /* 0x000fda0003f06300 */
[----:B------:R-:W-:-:S06]  /*3b90*/  @P2 DSETP.LT.OR P0, PT, |R14|, |R20|, !P0 ;  /* 0x400000140e00222a */ /* 0x000fcc0004701600 */
[----:B------:R-:W-:Y:S02]  /*3ba0*/  @P2 FSEL R20, R20, R14, P0 ;  /* 0x0000000e14142208 */ /* 0x000fe40000000000 */
[----:B------:R-:W-:Y:S02]  /*3bb0*/  @P2 FSEL R21, R21, R15, P0 ;  /* 0x0000000f15152208 */ /* 0x000fe40000000000 */
[----:B------:R-:W-:Y:S01]  /*3bc0*/  @P2 SEL R10, R12, R10, P0 ;  /* 0x0000000a0c0a2207 */ /* 0x000fe20000000000 */
[----:B------:R-:W-:Y:S01]  /*3bd0*/  @P2 IMAD.MOV.U32 R14, RZ, RZ, R20 ;  /* 0x000000ffff0e2224 */ /* 0x000fe200078e0014 */
[----:B------:R-:W-:Y:S01]  /*3be0*/  @P2 SEL R11, R13, R11, P0 ;  /* 0x0000000b0d0b2207 */ /* 0x000fe20000000000 */
[----:B------:R-:W-:-:S06]  /*3bf0*/  @P2 IMAD.MOV.U32 R15, RZ, RZ, R21 ;  /* 0x000000ffff0f2224 */ /* 0x000fcc00078e0015 */
[----:B----4-:R-:W-:-:S14]  /*3c00*/  DSETP.GEU.AND P1, PT, |R14|, |R8|, PT ;  /* 0x400000080e00722a */ /* 0x010fdc0003f2e200 */
[----:B-----5:R-:W-:-:S04]  /*3c10*/  @P1 ISETP.GE.U32.AND P0, PT, R10, R6, PT ;  /* 0x000000060a00120c */ /* 0x020fc80003f06070 */
        /* <DEDUP_REMOVED lines=8> */
[----:B------:R-:W-:-:S14]  /*3ca0*/  DSETP.GEU.AND P2, PT, |R8|, |R4|, PT ;  /* 0x400000040800722a */ /* 0x000fdc0003f4e200 */
[----:B------:R-:W-:-:S04]  /*3cb0*/  @P2 ISETP.GE.U32.AND P0, PT, R6, R2, PT ;  /* 0x000000020600220c */ /* 0x000fc80003f06070 */
        /* <DEDUP_REMOVED lines=15> */
[----:B------:R-:W-:Y:S01]  /*3db0*/  IMAD.MOV.U32 R2, RZ, RZ, RZ ;  /* 0x000000ffff027224 */ /* 0x000fe200078e00ff */
[----:B------:R-:W-:Y:S01]  /*3dc0*/  @P1 SEL R23, R3, R23, P0 ;  /* 0x0000001703171207 */ /* 0x000fe20000000000 */
[----:B------:R-:W-:Y:S02]  /*3dd0*/  IMAD.MOV.U32 R3, RZ, RZ, 0x500 ;  /* 0x00000500ff037424 */ /* 0x000fe400078e00ff */
[----:B------:R-:W-:Y:S02]  /*3de0*/  @P1 IMAD.MOV.U32 R16, RZ, RZ, R4 ;  /* 0x000000ffff101224 */ /* 0x000fe400078e0004 */
[----:B------:R-:W-:Y:S01]  /*3df0*/  @P1 IMAD.MOV.U32 R17, RZ, RZ, R5 ;  /* 0x000000ffff111224 */ /* 0x000fe200078e0005 */
[----:B------:R-:W-:Y:S06]  /*3e00*/  BRA.U !UP0, `(.L_x_71) ;  /* 0x0000000d08987547 */ /* 0x000fec000b800000 */
[----:B------:R-:W-:Y:S01]  /*3e10*/  UIADD3 UR9, UP0, UPT, UR8, -0xa00, URZ ;  /* 0xfffff60008097890 */ /* 0x000fe2000ff1e0ff */
[----:B------:R-:W-:Y:S02]  /*3e20*/  IMAD.MOV.U32 R3, RZ, RZ, 0x500 ;  /* 0x00000500ff037424 */ /* 0x000fe400078e00ff */
[----:B------:R-:W-:Y:S01]  /*3e30*/  IMAD.MOV.U32 R2, RZ, RZ, RZ ;  /* 0x000000ffff027224 */ /* 0x000fe200078e00ff */
[----:B------:R-:W-:Y:S02]  /*3e40*/  ULEA.HI.X.SX32 UR8, UR8, 0xffffffff, 0x1, UP0 ;  /* 0xffffffff08087891 */ /* 0x000fe400080f0eff */
[----:B------:R-:W-:Y:S02]  /*3e50*/  UIMAD.WIDE.U32 UR12, UR9, -0x33333333, URZ ;  /* 0xcccccccd090c78a5 */ /* 0x000fe4000f8e00ff */
[----:B------:R-:W-:Y:S02]  /*3e60*/  UIMAD.WIDE.U32 UR4, UR8, -0x33333333, URZ ;  /* 0xcccccccd080478a5 */ /* 0x000fe4000f8e00ff */
[----:B------:R-:W-:-:S02]  /*3e70*/  UISETP.GE.U32.AND UP1, UPT, UR9, 0x500, UPT ;  /* 0x000005000900788c */ /* 0x000fc4000bf26070 */
[----:B------:R-:W-:Y:S02]  /*3e80*/  UIMAD.WIDE.U32 UR4, UP0, UR9, -0x33333334, UR4 ;  /* 0xcccccccc090478a5 */ /* 0x000fe4000f800004 */
[----:B------:R-:W-:Y:S02]  /*3e90*/  UISETP.GE.U32.AND.EX UP1, UPT, UR8, URZ, UPT, UP1 ;  /* 0x000000ff0800728c */ /* 0x000fe4000bf26110 */
[----:B------:R-:W-:Y:S02]  /*3ea0*/  UIADD3.X UR7, UPT, UPT, URZ, URZ, URZ, UP0, !UPT ;  /* 0x000000ffff077290 */ /* 0x000fe400087fe4ff */
[----:B------:R-:W-:Y:S01]  /*3eb0*/  UIADD3 URZ, UP0, UPT, UR13, UR4, URZ ;  /* 0x000000040dff7290 */ /* 0x000fe2000ff1e0ff */
[----:B------:R-:W-:-:S03]  /*3ec0*/  UMOV UR6, UR5 ;  /* 0x0000000500067c82 */ /* 0x000fc60008000000 */
[----:B------:R-:W-:-:S04]  /*3ed0*/  UIMAD.WIDE.U32.X UR4, UR8, -0x33333334, UR6, UP0 ;  /* 0xcccccccc080478a5 */ /* 0x000fc800080e0406 */
[----:B------:R-:W-:-:S04]  /*3ee0*/  USHF.R.U64 UR6, UR4, 0xa, UR5 ;  /* 0x0000000a04067899 */ /* 0x000fc80008001205 */
[----:B------:R-:W-:-:S04]  /*3ef0*/  ULOP3.LUT UR7, UR6, 0x1, URZ, 0xc0, !UPT ;  /* 0x0000000106077892 */ /* 0x000fc8000f8ec0ff */
[----:B------:R-:W-:-:S04]  /*3f00*/  UISETP.NE.U32.AND UP0, UPT, UR7, 0x1, UPT ;  /* 0x000000010700788c */ /* 0x000fc8000bf05070 */
[----:B------:R-:W-:Y:S01]  /*3f10*/  UISETP.NE.U32.AND.EX UP0, UPT, URZ, URZ, UPT, UP0 ;  /* 0x000000ffff00728c */ /* 0x000fe2000bf05100 */
[----:B------:R-:W-:Y:S10]  /*3f20*/  BRA.U !UP1, `(.L_x_72) ;  /* 0x00000009093c7547 */ /* 0x000ff4000b800000 */
[----:B------:R-:W0:Y:S01]  /*3f30*/  LDCU.64 UR8, c[0x0][0x380] ;  /* 0x00007000ff0877ac */ /* 0x000e220008000a00 */
[----:B------:R-:W-:Y:S02]  /*3f40*/  IMAD.MOV.U32 R3, RZ, RZ, 0x500 ;  /* 0x00000500ff037424 */ /* 0x000fe400078e00ff */
[----:B------:R-:W-:Y:S01]  /*3f50*/  IMAD.MOV.U32 R2, RZ, RZ, RZ ;  /* 0x000000ffff027224 */ /* 0x000fe200078e00ff */
[----:B------:R-:W-:-:S04]  /*3f60*/  UIADD3 UR4, UP1, UPT, UR6, 0x1, URZ ;  /* 0x0000000106047890 */ /* 0x000fc8000ff3e0ff */
[----:B------:R-:W-:Y:S02]  /*3f70*/  ULEA.HI.X UR5, UR5, URZ, URZ, 0x16, UP1 ;  /* 0x000000ff05057291 */ /* 0x000fe400088fb4ff */
[----:B------:R-:W-:Y:S02]  /*3f80*/  ULOP3.LUT UR4, UR4, 0xfffffffe, URZ, 0xc0, !UPT ;  /* 0xfffffffe04047892 */ /* 0x000fe4000f8ec0ff */
[----:B------:R-:W-:Y:S01]  /*3f90*/  ULOP3.LUT UR5, UR5, 0x7fffff, URZ, 0xc0, !UPT ;  /* 0x007fffff05057892 */ /* 0x000fe2000f8ec0ff */
[----:B0-----:R-:W-:-:S04]  /*3fa0*/  LEA R6, P0, R0, UR8, 0x4 ;  /* 0x0000000800067c11 */ /* 0x001fc8000f8020ff */
[----:B------:R-:W-:Y:S02]  /*3fb0*/  IADD3 R6, P1, PT, R6, 0xe008, RZ ;  /* 0x0000e00806067810 */ /* 0x000fe40007f3e0ff */
[----:B------:R-:W-:-:S05]  /*3fc0*/  LEA.HI.X R5, R0, UR9, RZ, 0x4, P0 ;  /* 0x0000000900057c11 */ /* 0x000fca00080f24ff */
[----:B------:R-:W-:-:S07]  /*3fd0*/  IMAD.X R5, RZ, RZ, R5, P1 ;  /* 0x000000ffff057224 */ /* 0x000fce00008e0605 */
.L_x_73:
[----:B------:R-:W-:-:S05]  /*3fe0*/  IMAD.MOV.U32 R4, RZ, RZ, R6 ;  /* 0x000000ffff047224 */ /* 0x000fca00078e0006 */
[----:B------:R-:W2:Y:S04]  /*3ff0*/  LDG.E.64.CONSTANT R12, desc[UR10][R4.64+-0x9008] ;  /* 0xff6ff80a040c7981 */ /* 0x000ea8000c1e9b00 */
[----:B------:R-:W3:Y:S04]  /*4000*/  LDG.E.64.CONSTANT R8, desc[UR10][R4.64+-0x9000] ;  /* 0xff70000a04087981 */ /* 0x000ee8000c1e9b00 */
[----:B------:R-:W4:Y:S04]  /*4010*/  LDG.E.64.CONSTANT R10, desc[UR10][R4.64+-0x8008] ;  /* 0xff7ff80a040a7981 */ /* 0x000f28000c1e9b00 */
[----:B------:R-:W5:Y:S04]  /*4020*/  LDG.E.64.CONSTANT R6, desc[UR10][R4.64+-0x8000] ;  /* 0xff80000a04067981 */ /* 0x000f68000c1e9b00 */
[----:B------:R-:W5:Y:S04]  /*4030*/  LDG.E.64.CONSTANT R26, desc[UR10][R4.64+-0x7008] ;  /* 0xff8ff80a041a7981 */ /* 0x000f68000c1e9b00 */
[----:B------:R-:W5:Y:S04]  /*4040*/  LDG.E.64.CONSTANT R24, desc[UR10][R4.64+-0x7000] ;  /* 0xff90000a04187981 */ /* 0x000f68000c1e9b00 */
[----:B------:R-:W5:Y:S04]  /*4050*/  LDG.E.64.CONSTANT R20, desc[UR10][R4.64+-0x6008] ;  /* 0xff9ff80a04147981 */ /* 0x000f68000c1e9b00 */
[----:B------:R-:W5:Y:S01]  /*4060*/  LDG.E.64.CONSTANT R18, desc[UR10][R4.64+-0x6000] ;  /* 0xffa0000a04127981 */ /* 0x000f62000c1e9b00 */
[----:B--2---:R-:W-:-:S14]  /*4070*/  DSETP.GEU.AND P2, PT, |R16|, |R12|, PT ;  /* 0x4000000c1000722a */ /* 0x004fdc0003f4e200 */
[----:B---3--:R-:W-:-:S04]  /*4080*/  @P2 ISETP.GE.U32.AND P0, PT, R22, R8, PT ;  /* 0x000000081600220c */ /* 0x008fc80003f06070 */
[----:B------:R-:W-:-:S13]  /*4090*/  @P2 ISETP.GE.AND.EX P0, PT, R23, R9, PT, P0 ;  /* 0x000000091700220c */ /* 0x000fda0003f06300 */
[----:B------:R-:W-:-:S06]  /*40a0*/  @P2 DSETP.LT.OR P0, PT, |R12|, |R16|, !P0 ;  /* 0x400000100c00222a */ /* 0x000fcc0004701600 */
[----:B------:R-:W-:Y:S02]  /*40b0*/  @P2 FSEL R17, R17, R13, P0 ;  /* 0x0000000d11112208 */ /* 0x000fe40000000000 */
[----:B------:R-:W-:-:S03]  /*40c0*/  @P2 FSEL R14, R16, R12, P0 ;  /* 0x0000000c100e2208 */ /* 0x000fc60000000000 */
[----:B------:R-:W-:Y:S02]  /*40d0*/  @P2 IMAD.MOV.U32 R13, RZ, RZ, R17 ;  /* 0x000000ffff0d2224 */ /* 0x000fe400078e0011 */
[----:B------:R-:W2:Y:S01]  /*40e0*/  LDG.E.64.CONSTANT R16, desc[UR10][R4.64+-0x5008] ;  /* 0xffaff80a04107981 */ /* 0x000ea2000c1e9b00 */
[----:B------:R-:W-:-:S03]  /*40f0*/  @P2 IMAD.MOV.U32 R12, RZ, RZ, R14 ;  /* 0x000000ffff0c2224 */ /* 0x000fc600078e000e */
[----:B------:R-:W3:Y:S03]  /*4100*/  LDG.E.64.CONSTANT R14, desc[UR10][R4.64+-0x5000] ;  /* 0xffb0000a040e7981 */ /* 0x000ee6000c1e9b00 */
[----:B----4-:R-:W-:Y:S01]  /*4110*/  DSETP.GEU.AND P1, PT, |R12|, |R10|, PT ;  /* 0x4000000a0c00722a */ /* 0x010fe20003f2e200 */
[----:B------:R-:W-:Y:S02]  /*4120*/  @P2 SEL R8, R22, R8, P0 ;  /* 0x0000000816082207 */ /* 0x000fe40000000000 */
[----:B------:R-:W-:Y:S02]  /*4130*/  @P2 SEL R9, R23, R9, P0 ;  /* 0x0000000917092207 */ /* 0x000fe40000000000 */
[----:B------:R-:W4:Y:S09]  /*4140*/  LDG.E.64.CONSTANT R22, desc[UR10][R4.64+-0x4008] ;  /* 0xffbff80a04167981 */ /* 0x000f32000c1e9b00 */
[----:B-----5:R-:W-:-:S04]  /*4150*/  @P1 ISETP.GE.U32.AND P0, PT, R8, R6, PT ;  /* 0x000000060800120c */ /* 0x020fc80003f06070 */
[----:B------:R-:W-:-:S13]  /*4160*/  @P1 ISETP.GE.AND.EX P0, PT, R9, R7, PT, P0 ;  /* 0x000000070900120c */ /* 0x000fda0003f06300 */
[----:B------:R-:W-:-:S06]  /*4170*/  @P1 DSETP.LT.OR P0, PT, |R10|, |R12|, !P0 ;  /* 0x4000000c0a00122a */ /* 0x000fcc0004701600 */
[----:B------:R-:W-:Y:S02]  /*4180*/  @P1 FSEL R12, R12, R10, P0 ;  /* 0x0000000a0c0c1208 */ /* 0x000fe40000000000 */
[----:B------:R-:W-:-:S03]  /*4190*/  @P1 FSEL R13, R13, R11, P0 ;  /* 0x0000000b0d0d1208 */ /* 0x000fc60000000000 */
[----:B------:R-:W-:Y:S02]  /*41a0*/  @P1 IMAD.MOV.U32 R10, RZ, RZ, R12 ;  /* 0x000000ffff0a1224 */ /* 0x000fe400078e000c */
[----:B------:R-:W-:Y:S02]  /*41b0*/  @P1 IMAD.MOV.U32 R11, RZ, RZ, R13 ;  /* 0x000000ffff0b1224 */ /* 0x000fe400078e000d */
[----:B------:R-:W5:Y:S04]  /*41c0*/  LDG.E.64.CONSTANT R12, desc[UR10][R4.64+-0x4000] ;  /* 0xffc0000a040c7981 */ /* 0x000f68000c1e9b00 */
[----:B------:R-:W-:Y:S01]  /*41d0*/  DSETP.GEU.AND P2, PT, |R10|, |R26|, PT ;  /* 0x4000001a0a00722a */ /* 0x000fe20003f4e200 */
[----:B------:R-:W-:Y:S02]  /*41e0*/  @P1 SEL R6, R8, R6, P0 ;  /* 0x0000000608061207 */ /* 0x000fe40000000000 */
[----:B------:R-:W-:-:S11]  /*41f0*/  @P1 SEL R7, R9, R7, P0 ;  /* 0x0000000709071207 */ /* 0x000fd60000000000 */
[----:B------:R-:W-:-:S04]  /*4200*/  @P2 ISETP.GE.U32.AND P0, PT, R6, R24, PT ;  /* 0x000000180600220c */ /* 0x000fc80003f06070 */
[----:B------:R-:W-:-:S13]  /*4210*/  @P2 ISETP.GE.AND.EX P0, PT, R7, R25, PT, P0 ;  /* 0x000000190700220c */ /* 0x000fda0003f06300 */
[----:B------:R-:W-:-:S06]  /*4220*/  @P2 DSETP.LT.OR P0, PT, |R26|, |R10|, !P0 ;  /* 0x4000000a1a00222a */ /* 0x000fcc0004701600 */
[----:B------:R-:W-:Y:S02]  /*4230*/  @P2 FSEL R8, R10, R26, P0 ;  /* 0x0000001a0a082208 */ /* 0x000fe40000000000 */
[----:B------:R-:W-:-:S03]  /*4240*/  @P2 FSEL R11, R11, R27, P0 ;  /* 0x0000001b0b0b2208 */ /* 0x000fc60000000000 */
[----:B------:R-:W-:Y:S02]  /*4250*/  @P2 IMAD.MOV.U32 R26, RZ, RZ, R8 ;  /* 0x000000ffff1a2224 */ /* 0x000fe400078e0008 */
[----:B------:R-:W-:Y:S01]  /*4260*/  @P2 IMAD.MOV.U32 R27, RZ, RZ, R11 ;  /* 0x000000ffff1b2224 */ /* 0x000fe200078e000b */
[----:B------:R-:W5:Y:S04]  /*4270*/  LDG.E.64.CONSTANT R8, desc[UR10][R4.64+-0x3000] ;  /* 0xffd0000a04087981 */ /* 0x000f68000c1e9b00 */
[----:B------:R-:W5:Y:S01]  /*4280*/  LDG.E.64.CONSTANT R10, desc[UR10][R4.64+-0x3008] ;  /* 0xffcff80a040a7981 */ /* 0x000f62000c1e9b00 */
        /* <DEDUP_REMOVED lines=10> */
[----:B------:R-:W5:Y:S01]  /*4330*/  LDG.E.64.CONSTANT R6, desc[UR10][R4.64+-0x2008] ;  /* 0xffdff80a04067981 */ /* 0x000f62000c1e9b00 */
[----:B------:R-:W-:Y:S02]  /*4340*/  @P1 SEL R18, R24, R18, P0 ;  /* 0x0000001218121207 */ /* 0x000fe40000000000 */
[----:B------:R-:W-:Y:S02]  /*4350*/  @P1 SEL R19, R25, R19, P0 ;  /* 0x0000001319131207 */ /* 0x000fe40000000000 */
        /* <DEDUP_REMOVED lines=8> */
[----:B------:R-:W-:Y:S02]  /*43e0*/  @P2 IMAD.MOV.U32 R17, RZ, RZ, R21 ;  /* 0x000000ffff112224 */ /* 0x000fe400078e0015 */
[----:B------:R-:W2:Y:S04]  /*43f0*/  LDG.E.64.CONSTANT R20, desc[UR10][R4.64+-0x1008] ;  /* 0xffeff80a04147981 */ /* 0x000ea8000c1e9b00 */
[----:B----4-:R-:W-:Y:S01]  /*4400*/  DSETP.GEU.AND P1, PT, |R16|, |R22|, PT ;  /* 0x400000161000722a */ /* 0x010fe20003f2e200 */
[----:B------:R-:W-:Y:S02]  /*4410*/  @P2 SEL R14, R18, R14, P0 ;  /* 0x0000000e120e2207 */ /* 0x000fe40000000000 */
[----:B------:R-:W-:-:S02]  /*4420*/  @P2 SEL R15, R19, R15, P0 ;  /* 0x0000000f130f2207 */ /* 0x000fc40000000000 */
[----:B------:R-:W3:Y:S09]  /*4430*/  LDG.E.64.CONSTANT R18, desc[UR10][R4.64+-0x1000] ;  /* 0xfff0000a04127981 */ /* 0x000ef2000c1e9b00 */
[----:B-----5:R-:W-:-:S04]  /*4440*/  @P1 ISETP.GE.U32.AND P0, PT, R14, R12, PT ;  /* 0x0000000c0e00120c */ /* 0x020fc80003f06070 */
[----:B------:R-:W-:Y:S01]  /*4450*/  @P1 ISETP.GE.AND.EX P0, PT, R15, R13, PT, P0 ;  /* 0x0000000d0f00120c */ /* 0x000fe20003f06300 */
[----:B------:R-:W-:Y:S02]  /*4460*/  IMAD.MOV.U32 R26, RZ, RZ, R22 ;  /* 0x000000ffff1a7224 */ /* 0x000fe400078e0016 */
[----:B------:R-:W-:-:S10]  /*4470*/  IMAD.MOV.U32 R27, RZ, RZ, R23 ;  /* 0x000000ffff1b7224 */ /* 0x000fd400078e0017 */
[----:B------:R-:W-:Y:S01]  /*4480*/  @P1 DSETP.LT.OR P0, PT, |R22|, |R16|, !P0 ;  /* 0x400000101600122a */ /* 0x000fe20004701600 */
[----:B------:R-:W4:Y:S05]  /*4490*/  LDG.E.64.CONSTANT R22, desc[UR10][R4.64] ;  /* 0x0000000a04167981 */ /* 0x000f2a000c1e9b00 */
        /* <DEDUP_REMOVED lines=14> */
[----:B------:R-:W-:-:S06]  /*4580*/  @P2 IMAD.MOV.U32 R11, RZ, RZ, R27 ;  /* 0x000000ffff0b2224 */ /* 0x000fcc00078e001b */
        /* <DEDUP_REMOVED lines=10> */
[----:B------:R-:W-:Y:S02]  /*4630*/  @P1 SEL R24, R8, R24, P0 ;  /* 0x0000001808181207 */ /* 0x000fe40000000000 */
[----:B------:R-:W-:Y:S01]  /*4640*/  @P1 SEL R25, R9, R25, P0 ;  /* 0x0000001909191207 */ /* 0x000fe20000000000 */
[----:B------:R-:W-:-:S04]  /*4650*/  UIADD3 UR4, UP1, UPT, UR4, -0x2, URZ ;  /* 0xfffffffe04047890 */ /* 0x000fc8000ff3e0ff */
[----:B------:R-:W-:Y:S02]  /*4660*/  UIADD3.X UR5, UPT, UPT, UR5, -0x1, URZ, UP1, !UPT ;  /* 0xffffffff05057890 */ /* 0x000fe40008ffe4ff */
[----:B------:R-:W-:-:S04]  /*4670*/  UISETP.NE.U32.AND UP1, UPT, UR4, URZ, UPT ;  /* 0x000000ff0400728c */ /* 0x000fc8000bf25070 */
[----:B------:R-:W-:Y:S01]  /*4680*/  UISETP.NE.AND.EX UP1, UPT, UR5, URZ, UPT, UP1 ;  /* 0x000000ff0500728c */ /* 0x000fe2000bf25310 */
[----:B--2---:R-:W-:-:S14]  /*4690*/  DSETP.GEU.AND P2, PT, |R6|, |R20|, PT ;  /* 0x400000140600722a */ /* 0x004fdc0003f4e200 */
[----:B---3--:R-:W-:-:S04]  /*46a0*/  @P2 ISETP.GE.U32.AND P0, PT, R24, R18, PT ;  /* 0x000000121800220c */ /* 0x008fc80003f06070 */
[----:B------:R-:W-:-:S13]  /*46b0*/  @P2 ISETP.GE.AND.EX P0, PT, R25, R19, PT, P0 ;  /* 0x000000131900220c */ /* 0x000fda0003f06300 */
[----:B------:R-:W-:-:S06]  /*46c0*/  @P2 DSETP.LT.OR P0, PT, |R20|, |R6|, !P0 ;  /* 0x400000061400222a */ /* 0x000fcc0004701600 */
[----:B------:R-:W-:Y:S02]  /*46d0*/  @P2 FSEL R6, R6, R20, P0 ;  /* 0x0000001406062208 */ /* 0x000fe40000000000 */
[----:B------:R-:W-:-:S03]  /*46e0*/  @P2 FSEL R7, R7, R21, P0 ;  /* 0x0000001507072208 */ /* 0x000fc60000000000 */
[----:B------:R-:W-:Y:S02]  /*46f0*/  @P2 IMAD.MOV.U32 R20, RZ, RZ, R6 ;  /* 0x000000ffff142224 */ /* 0x000fe400078e0006 */
[----:B------:R-:W-:-:S06]  /*4700*/  @P2 IMAD.MOV.U32 R21, RZ, RZ, R7 ;  /* 0x000000ffff152224 */ /* 0x000fcc00078e0007 */
[----:B-----5:R-:W-:Y:S01]  /*4710*/  DSETP.GEU.AND P1, PT, |R20|, |R16|, PT ;  /* 0x400000101400722a */ /* 0x020fe20003f2e200 */
[----:B------:R-:W-:Y:S02]  /*4720*/  @P2 SEL R18, R24, R18, P0 ;  /* 0x0000001218122207 */ /* 0x000fe40000000000 */
[----:B------:R-:W-:-:S11]  /*4730*/  @P2 SEL R19, R25, R19, P0 ;  /* 0x0000001319132207 */ /* 0x000fd60000000000 */
[----:B----4-:R-:W-:-:S04]  /*4740*/  @P1 ISETP.GE.U32.AND P0, PT, R18, R22, PT ;  /* 0x000000161200120c */ /* 0x010fc80003f06070 */
[----:B------:R-:W-:Y:S02]  /*4750*/  @P1 ISETP.GE.AND.EX P0, PT, R19, R23, PT, P0 ;  /* 0x000000171300120c */ /* 0x000fe40003f06300 */
[----:B------:R-:W-:-:S05]  /*4760*/  IADD3 R6, P2, PT, R4, 0xa000, RZ ;  /* 0x0000a00004067810 */ /* 0x000fca0007f5e0ff */
[----:B------:R-:W-:-:S06]  /*4770*/  IMAD.X R5, RZ, RZ, R5, P2 ;  /* 0x000000ffff057224 */ /* 0x000fcc00010e0605 */
[----:B------:R-:W-:Y:S01]  /*4780*/  @P1 DSETP.LT.OR P0, PT, |R16|, |R20|, !P0 ;  /* 0x400000141000122a */ /* 0x000fe20004701600 */
[----:B------:R-:W-:-:S05]  /*4790*/  IADD3 R3, P2, PT, R3, 0xa00, RZ ;  /* 0x00000a0003037810 */ /* 0x000fca0007f5e0ff */
[----:B------:R-:W-:Y:S02]  /*47a0*/  @P1 FSEL R4, R20, R16, P0 ;  /* 0x0000001014041208 */ /* 0x000fe40000000000 */
[----:B------:R-:W-:Y:S01]  /*47b0*/  @P1 FSEL R21, R21, R17, P0 ;  /* 0x0000001115151208 */ /* 0x000fe20000000000 */
[----:B------:R-:W-:Y:S01]  /*47c0*/  IMAD.X R2, RZ, RZ, R2, P2 ;  /* 0x000000ffff027224 */ /* 0x000fe200010e0602 */
[----:B------:R-:W-:Y:S01]  /*47d0*/  @P1 SEL R22, R18, R22, P0 ;  /* 0x0000001612161207 */ /* 0x000fe20000000000 */
[----:B------:R-:W-:Y:S01]  /*47e0*/  @P1 IMAD.MOV.U32 R16, RZ, RZ, R4 ;  /* 0x000000ffff101224 */ /* 0x000fe200078e0004 */
[----:B------:R-:W-:Y:S01]  /*47f0*/  @P1 SEL R23, R19, R23, P0 ;  /* 0x0000001713171207 */ /* 0x000fe20000000000 */
[----:B------:R-:W-:Y:S01]  /*4800*/  @P1 IMAD.MOV.U32 R17, RZ, RZ, R21 ;  /* 0x000000ffff111224 */ /* 0x000fe200078e0015 */
[----:B------:R-:W-:Y:S06]  /*4810*/  BRA.U UP1, `(.L_x_73) ;  /* 0xfffffff501f07547 */ /* 0x000fec000b83ffff */
.L_x_72:
[----:B------:R-:W-:Y:S05]  /*4820*/  BRA.U !UP0, `(.L_x_71) ;  /* 0x0000000508107547 */ /* 0x000fea000b800000 */
[----:B------:R-:W0:Y:S02]  /*4830*/  LDC.64 R4, c[0x0][0x380] ;  /* 0x0000e000ff047b82 */ /* 0x000e240000000a00 */
[----:B0-----:R-:W-:-:S03]  /*4840*/  IMAD.WIDE.U32 R4, R0, 0x10, R4 ;  /* 0x0000001000047825 */ /* 0x001fc600078e0004 */
[----:B------:R-:W-:-:S04]  /*4850*/  LEA R24, P0, R3, R4, 0x4 ;  /* 0x0000000403187211 */ /* 0x000fc800078020ff */
[----:B------:R-:W-:-:S05]  /*4860*/  LEA.HI.X R25, R3, R5, R2, 0x4, P0 ;  /* 0x0000000503197211 */ /* 0x000fca00000f2402 */
[----:B------:R-:W2:Y:S04]  /*4870*/  LDG.E.64.CONSTANT R20, desc[UR10][R24.64] ;  /* 0x0000000a18147981 */ /* 0x000ea8000c1e9b00 */
[----:B------:R-:W3:Y:S04]  /*4880*/  LDG.E.64.CONSTANT R18, desc[UR10][R24.64+0x8] ;  /* 0x0000080a18127981 */ /* 0x000ee8000c1e9b00 */
[----:B------:R-:W4:Y:S04]  /*4890*/  LDG.E.64.CONSTANT R14, desc[UR10][R24.64+0x1000] ;  /* 0x0010000a180e7981 */ /* 0x000f28000c1e9b00 */
[----:B------:R-:W5:Y:S04]  /*48a0*/  LDG.E.64.CONSTANT R12, desc[UR10][R24.64+0x1008] ;  /* 0x0010080a180c7981 */ /* 0x000f68000c1e9b00 */
        /* <DEDUP_REMOVED lines=16> */
[----:B------:R-:W-:-:S11]  /*49b0*/  @P2 SEL R19, R23, R19, P0 ;  /* 0x0000001317132207 */ /* 0x000fd60000000000 */
[----:B-----5:R-:W-:-:S04]  /*49c0*/  @P1 ISETP.GE.U32.AND P0, PT, R18, R12, PT ;  /* 0x0000000c1200120c */ /* 0x020fc80003f06070 */
        /* <DEDUP_REMOVED lines=27> */
[----:B------:R-:W-:Y:S02]  /*4b80*/  @P1 SEL R5, R9, R5, P0 ;  /* 0x0000000509051207 */ /* 0x000fe40000000000 */
[----:B------:R-:W-:-:S05]  /*4b90*/  IADD3 R3, P1, PT, R3, 0x500, RZ ;  /* 0x0000050003037810 */ /* 0x000fca0007f3e0ff */
[----:B------:R-:W-:Y:S01]  /*4ba0*/  IMAD.X R2, RZ, RZ, R2, P1 ;  /* 0x000000ffff027224 */ /* 0x000fe200008e0602 */
[----:B--2---:R-:W-:-:S14]  /*4bb0*/  DSETP.GEU.AND P2, PT, |R6|, |R16|, PT ;  /* 0x400000100600722a */ /* 0x004fdc0003f4e200 */
[----:B------:R-:W-:-:S04]  /*4bc0*/  @P2 ISETP.GE.U32.AND P0, PT, R4, R26, PT ;  /* 0x0000001a0400220c */ /* 0x000fc80003f06070 */
[----:B------:R-:W-:-:S13]  /*4bd0*/  @P2 ISETP.GE.AND.EX P0, PT, R5, R27, PT, P0 ;  /* 0x0000001b0500220c */ /* 0x000fda0003f06300 */
[----:B------:R-:W-:-:S06]  /*4be0*/  @P2 DSETP.LT.OR P0, PT, |R16|, |R6|, !P0 ;  /* 0x400000061000222a */ /* 0x000fcc0004701600 */
[----:B------:R-:W-:Y:S02]  /*4bf0*/  @P2 FSEL R6, R6, R16, P0 ;  /* 0x0000001006062208 */ /* 0x000fe40000000000 */
[----:B------:R-:W-:Y:S02]  /*4c00*/  @P2 FSEL R7, R7, R17, P0 ;  /* 0x0000001107072208 */ /* 0x000fe40000000000 */
[----:B------:R-:W-:Y:S02]  /*4c10*/  @P2 SEL R26, R4, R26, P0 ;  /* 0x0000001a041a2207 */ /* 0x000fe40000000000 */
[----:B------:R-:W-:Y:S01]  /*4c20*/  @P2 SEL R27, R5, R27, P0 ;  /* 0x0000001b051b2207 */ /* 0x000fe20000000000 */
[----:B------:R-:W-:Y:S02]  /*4c30*/  @P2 IMAD.MOV.U32 R16, RZ, RZ, R6 ;  /* 0x000000ffff102224 */ /* 0x000fe400078e0006 */
[----:B------:R-:W-:Y:S02]  /*4c40*/  @P2 IMAD.MOV.U32 R17, RZ, RZ, R7 ;  /* 0x000000ffff112224 */ /* 0x000fe400078e0007 */
[----:B------:R-:W-:-:S02]  /*4c50*/  IMAD.MOV.U32 R22, RZ, RZ, R26 ;  /* 0x000000ffff167224 */ /* 0x000fc400078e001a */
[----:B------:R-:W-:-:S07]  /*4c60*/  IMAD.MOV.U32 R23, RZ, RZ, R27 ;  /* 0x000000ffff177224 */ /* 0x000fce00078e001b */
.L_x_71:
[----:B------:R-:W0:Y:S02]  /*4c70*/  LDCU UR4, c[0x0][0x390] ;  /* 0x00007200ff0477ac */ /* 0x000e240008000800 */
[----:B0-----:R-:W-:Y:S02]  /*4c80*/  USHF.R.S32.HI UR5, URZ, 0x1f, UR4 ;  /* 0x0000001fff057899 */ /* 0x001fe40008011404 */
[----:B------:R-:W-:-:S04]  /*4c90*/  ISETP.GE.U32.AND P0, PT, R3, UR4, PT ;  /* 0x0000000403007c0c */ /* 0x000fc8000bf06070 */
[----:B------:R-:W-:-:S13]  /*4ca0*/  ISETP.GE.AND.EX P0, PT, R2, UR5, PT, P0 ;  /* 0x0000000502007c0c */ /* 0x000fda000bf06300 */
[----:B------:R-:W-:Y:S05]  /*4cb0*/  @P0 BRA `(.L_x_74) ;  /* 0x00000008009c0947 */ /* 0x000fea0003800000 */
[----:B------:R-:W-:Y:S01]  /*4cc0*/  IADD3 R21, PT, PT, -R3, UR4, RZ ;  /* 0x0000000403157c10 */ /* 0x000fe2000fffe1ff */
[----:B------:R-:W-:Y:S03]  /*4cd0*/  BSSY.RECONVERGENT B1, `(.L_x_74) ;  /* 0x00000a5000017945 */ /* 0x000fe60003800200 */
[----:B------:R-:W-:-:S13]  /*4ce0*/  ISETP.GE.AND P0, PT, R0, R21, PT ;  /* 0x000000150000720c */ /* 0x000fda0003f06270 */
[----:B------:R-:W-:Y:S05]  /*4cf0*/  @P0 BRA `(.L_x_75) ;  /* 0x0000000800880947 */ /* 0x000fea0003800000 */
[----:B------:R-:W-:Y:S01]  /*4d00*/  LOP3.LUT R12, RZ, R0, RZ, 0x33, !PT ;  /* 0x00000000ff0c7212 */ /* 0x000fe200078e33ff */
[----:B------:R-:W-:Y:S01]  /*4d10*/  BSSY.RECONVERGENT B2, `(.L_x_76) ;  /* 0x0000032000027945 */ /* 0x000fe20003800200 */
[----:B------:R-:W-:Y:S02]  /*4d20*/  IMAD.MOV.U32 R20, RZ, RZ, R0 ;  /* 0x000000ffff147224 */ /* 0x000fe400078e0000 */
[----:B------:R-:W-:-:S04]  /*4d30*/  IADD3 R12, PT, PT, -R3, UR4, R12 ;  /* 0x00000004030c7c10 */ /* 0x000fc8000fffe10c */
[----:B------:R-:W-:-:S04]  /*4d40*/  LOP3.LUT R4, R12, 0x300, RZ, 0xc0, !PT ;  /* 0x000003000c047812 */ /* 0x000fc800078ec0ff */
[----:B------:R-:W-:-:S13]  /*4d50*/  ISETP.NE.AND P0, PT, R4, 0x300, PT ;  /* 0x000003000400780c */ /* 0x000fda0003f05270 */
[----:B------:R-:W-:Y:S05]  /*4d60*/  @!P0 BRA `(.L_x_77) ;  /* 0x0000000000b08947 */ /* 0x000fea0003800000 */
[----:B------:R-:W0:Y:S01]  /*4d70*/  LDCU.64 UR6, c[0x0][0x380] ;  /* 0x00007000ff0677ac */ /* 0x000e220008000a00 */
[----:B------:R-:W-:Y:S01]  /*4d80*/  IADD3 R5, P0, PT, R0, R3, RZ ;  /* 0x0000000300057210 */ /* 0x000fe20007f1e0ff */
[----:B------:R-:W-:Y:S01]  /*4d90*/  IMAD.MOV.U32 R20, RZ, RZ, R0 ;  /* 0x000000ffff147224 */ /* 0x000fe200078e0000 */
[----:B------:R-:W-:-:S03]  /*4da0*/  LEA.HI R4, R12, 0x1, RZ, 0x18 ;  /* 0x000000010c047811 */ /* 0x000fc600078fc0ff */
[----:B------:R-:W-:Y:S01]  /*4db0*/  IMAD.X R6, RZ, RZ, R2, P0 ;  /* 0x000000ffff067224 */ /* 0x000fe200000e0602 */
[----:B------:R-:W-:-:S05]  /*4dc0*/  LOP3.LUT R4, R4, 0x3, RZ, 0xc0, !PT ;  /* 0x0000000304047812 */ /* 0x000fca00078ec0ff */
[----:B------:R-:W-:Y:S01]  /*4dd0*/  IMAD.MOV R13, RZ, RZ, -R4 ;  /* 0x000000ffff0d7224 */ /* 0x000fe200078e0a04 */
[----:B0-----:R-:W-:-:S04]  /*4de0*/  LEA R14, P1, R5, UR6, 0x4 ;  /* 0x00000006050e7c11 */ /* 0x001fc8000f8220ff */
[----:B------:R-:W-:-:S09]  /*4df0*/  LEA.HI.X R5, R5, UR7, R6, 0x4, P1 ;  /* 0x0000000705057c11 */ /* 0x000fd200088f2406 */
.L_x_80:
[----:B------:R-:W-:-:S05]  /*4e00*/  IMAD.MOV.U32 R4, RZ, RZ, R14 ;  /* 0x000000ffff047224 */ /* 0x000fca00078e000e */
[----:B------:R-:W2:Y:S04]  /*4e10*/  LDG.E.64.CONSTANT R8, desc[UR10][R4.64] ;  /* 0x0000000a04087981 */ /* 0x000ea8000c1e9b00 */
[----:B------:R-:W3:Y:S01]  /*4e20*/  LDG.E.64.CONSTANT R6, desc[UR10][R4.64+0x8] ;  /* 0x0000080a04067981 */ /* 0x000ee2000c1e9b00 */
[----:B------:R-:W-:Y:S01]  /*4e30*/  VIADD R13, R13, 0x1 ;  /* 0x000000010d0d7836 */ /* 0x000fe20000000000 */
[----:B------:R-:W-:Y:S01]  /*4e40*/  BSSY.RECONVERGENT B3, `(.L_x_78) ;  /* 0x000001b000037945 */ /* 0x000fe20003800200 */
[----:B------:R-:W-:Y:S01]  /*4e50*/  IMAD.MOV.U32 R15, RZ, RZ, R22 ;  /* 0x000000ffff0f7224 */ /* 0x000fe200078e0016 */
        /* <DEDUP_REMOVED lines=25> */
.L_x_79:
[----:B------:R-:W-:Y:S05]  /*4ff0*/  BSYNC.RECONVERGENT B3 ;  /* 0x0000000000037941 */ /* 0x000fea0003800200 */
.L_x_78:
[----:B------:R-:W-:Y:S02]  /*5000*/  IMAD.X R5, RZ, RZ, R5, P3 ;  /* 0x000000ffff057224 */ /* 0x000fe400018e0605 */
[----:B------:R-:W-:Y:S01]  /*5010*/  VIADD R20, R20, 0x100 ;  /* 0x0000010014147836 */ /* 0x000fe20000000000 */
[----:B------:R-:W-:Y:S06]  /*5020*/  @P2 BRA `(.L_x_80) ;  /* 0xfffffffc00742947 */ /* 0x000fec000383ffff */
.L_x_77:
[----:B------:R-:W-:Y:S05]  /*5030*/  BSYNC.RECONVERGENT B2 ;  /* 0x0000000000027941 */ /* 0x000fea0003800200 */
.L_x_76:
[----:B------:R-:W-:-:S13]  /*5040*/  ISETP.GE.U32.AND P0, PT, R12, 0x300, PT ;  /* 0x000003000c00780c */ /* 0x000fda0003f06070 */
[----:B------:R-:W-:Y:S05]  /*5050*/  @!P0 BRA `(.L_x_75) ;  /* 0x0000000400b08947 */ /* 0x000fea0003800000 */
[----:B------:R-:W0:Y:S01]  /*5060*/  LDCU.64 UR6, c[0x0][0x380] ;  /* 0x00007000ff0677ac */ /* 0x000e220008000a00 */
[----:B------:R-:W-:-:S05]  /*5070*/  IADD3 R3, P0, PT, R20, R3, RZ ;  /* 0x0000000314037210 */ /* 0x000fca0007f1e0ff */
[----:B------:R-:W-:Y:S01]  /*5080*/  IMAD.X R2, RZ, RZ, R2, P0 ;  /* 0x000000ffff027224 */ /* 0x000fe200000e0602 */
[----:B0-----:R-:W-:-:S04]  /*5090*/  LEA R8, P1, R3, UR6, 0x4 ;  /* 0x0000000603087c11 */ /* 0x001fc8000f8220ff */
[----:B------:R-:W-:Y:S02]  /*50a0*/  IADD3 R8, P0, PT, R8, 0x3008, RZ ;  /* 0x0000300808087810 */ /* 0x000fe40007f1e0ff */
[----:B------:R-:W-:-:S05]  /*50b0*/  LEA.HI.X R9, R3, UR7, R2, 0x4, P1 ;  /* 0x0000000703097c11 */ /* 0x000fca00088f2402 */
[----:B------:R-:W-:-:S07]  /*50c0*/  IMAD.X R9, RZ, RZ, R9, P0 ;  /* 0x000000ffff097224 */ /* 0x000fce00000e0609 */
.L_x_89:
[----:B------:R-:W2:Y:S04]  /*50d0*/  LDG.E.64.CONSTANT R10, desc[UR10][R8.64+-0x3008] ;  /* 0xffcff80a080a7981 */ /* 0x000ea8000c1e9b00 */
[----:B------:R-:W3:Y:S04]  /*50e0*/  LDG.E.64.CONSTANT R12, desc[UR10][R8.64+-0x3000] ;  /* 0xffd0000a080c7981 */ /* 0x000ee8000c1e9b00 */
[----:B------:R0:W5:Y:S04]  /*50f0*/  LDG.E.64.CONSTANT R6, desc[UR10][R8.64+-0x2008] ;  /* 0xffdff80a08067981 */ /* 0x000168000c1e9b00 */
        /* <DEDUP_REMOVED lines=22> */
.L_x_82:
[----:B------:R-:W-:Y:S05]  /*5260*/  BSYNC.RECONVERGENT B2 ;  /* 0x0000000000027941 */ /* 0x000fea0003800200 */
.L_x_81:
        /* <DEDUP_REMOVED lines=25> */
.L_x_84:
[----:B------:R-:W-:Y:S05]  /*5400*/  BSYNC.RECONVERGENT B2 ;  /* 0x0000000000027941 */ /* 0x000fea0003800200 */
.L_x_83:
        /* <DEDUP_REMOVED lines=21> */
.L_x_86:
[----:B------:R-:W-:Y:S05]  /*5560*/  BSYNC.RECONVERGENT B2 ;  /* 0x0000000000027941 */ /* 0x000fea0003800200 */
.L_x_85:
        /* <DEDUP_REMOVED lines=21> */
.L_x_88:
[----:B------:R-:W-:Y:S05]  /*56c0*/  BSYNC.RECONVERGENT B2 ;  /* 0x0000000000027941 */ /* 0x000fea0003800200 */
.L_x_87:
[----:B------:R-:W-:Y:S01]  /*56d0*/  VIADD R20, R20, 0x400 ;  /* 0x0000040014147836 */ /* 0x000fe20000000000 */
[----:B------:R-:W-:-:S04]  /*56e0*/  IADD3 R8, P1, PT, R8, 0x4000, RZ ;  /* 0x0000400008087810 */ /* 0x000fc80007f3e0ff */
[----:B------:R-:W-:Y:S01]  /*56f0*/  ISETP.GE.AND P0, PT, R20, R21, PT ;  /* 0x000000151400720c */ /* 0x000fe20003f06270 */
[----:B------:R-:W-:-:S12]  /*5700*/  IMAD.X R9, RZ, RZ, R9, P1 ;  /* 0x000000ffff097224 */ /* 0x000fd800008e0609 */
[----:B------:R-:W-:Y:S05]  /*5710*/  @!P0 BRA `(.L_x_89) ;  /* 0xfffffff8006c8947 */ /* 0x000fea000383ffff */
.L_x_75:
[----:B------:R-:W-:Y:S05]  /*5720*/  BSYNC.RECONVERGENT B1 ;  /* 0x0000000000017941 */ /* 0x000fea0003800200 */
.L_x_74:
[----:B------:R-:W0:Y:S01]  /*5730*/  S2R R8, SR_LANEID ;  /* 0x0000000000087919 */ /* 0x000e220000000000 */
[----:B------:R-:W-:Y:S01]  /*5740*/  BSSY.RECONVERGENT B1, `(.L_x_90) ;  /* 0x000001f000017945 */ /* 0x000fe20003800200 */
[----:B------:R-:W-:Y:S01]  /*5750*/  IMAD.MOV.U32 R11, RZ, RZ, R22 ;  /* 0x000000ffff0b7224 */ /* 0x000fe200078e0016 */
[----:B------:R1:W2:Y:S01]  /*5760*/  SHFL.DOWN PT, R4, R16, 0x1, 0x1f ;  /* 0x08201f0010047f89 */ /* 0x0002a200000e0000 */
[----:B------:R-:W-:Y:S02]  /*5770*/  IMAD.MOV.U32 R12, RZ, RZ, R23 ;  /* 0x000000ffff0c7224 */ /* 0x000fe400078e0017 */
[----:B------:R-:W-:Y:S01]  /*5780*/  IMAD.MOV.U32 R2, RZ, RZ, R16 ;  /* 0x000000ffff027224 */ /* 0x000fe200078e0010 */
[----:B------:R1:W3:Y:S01]  /*5790*/  SHFL.DOWN PT, R5, R17, 0x1, 0x1f ;  /* 0x08201f0011057f89 */ /* 0x0002e200000e0000 */
        /* <DEDUP_REMOVED lines=25> */
.L_x_91:
[----:B------:R-:W-:Y:S05]  /*5930*/  BSYNC.RECONVERGENT B1 ;  /* 0x0000000000017941 */ /* 0x000fea0003800200 */
.L_x_90:
        /* <DEDUP_REMOVED lines=31> */
.L_x_93:
[----:B------:R-:W-:Y:S05]  /*5b30*/  BSYNC.RECONVERGENT B1 ;  /* 0x0000000000017941 */ /* 0x000fea0003800200 */
.L_x_92:
[----:B------:R-:W-:Y:S01]  /*5b40*/  ISETP.GT.AND P0, PT, R8, 0x1b, PT ;  /* 0x0000001b0800780c */ /* 0x000fe20003f04270 */
[----:B-1----:R1:W1:Y:S01]  /*5b50*/  SHFL.DOWN PT, R6, R4, 0x4, 0x1f ;  /* 0x08801f0004067f89 */ /* 0x00226200000e0000 */
[----:B------:R-:W-:Y:S01]  /*5b60*/  BSSY.RECONVERGENT B1, `(.L_x_94) ;  /* 0x000001d000017945 */ /* 0x000fe20003800200 */
[----:B0-----:R-:W-:Y:S02]  /*5b70*/  IMAD.MOV.U32 R11, RZ, RZ, R9 ;  /* 0x000000ffff0b7224 */ /* 0x001fe400078e0009 */
[----:B--2---:R0:W2:Y:S01]  /*5b80*/  SHFL.DOWN PT, R7, R5, 0x4, 0x1f ;  /* 0x08801f0005077f89 */ /* 0x0040a200000e0000 */
[----:B------:R-:W-:Y:S02]  /*5b90*/  IMAD.MOV.U32 R12, RZ, RZ, R10 ;  /* 0x000000ffff0c7224 */ /* 0x000fe400078e000a */
[----:B------:R-:W-:Y:S01]  /*5ba0*/  IMAD.MOV.U32 R2, RZ, RZ, R4 ;  /* 0x000000ffff027224 */ /* 0x000fe200078e0004 */
[----:B---3--:R0:W3:Y:S01]  /*5bb0*/  SHFL.DOWN PT, R14, R9, 0x4, 0x1f ;  /* 0x08801f00090e7f89 */ /* 0x0080e200000e0000 */
[----:B------:R-:W-:-:S03]  /*5bc0*/  IMAD.MOV.U32 R3, RZ, RZ, R5 ;  /* 0x000000ffff037224 */ /* 0x000fc600078e0005 */
[----:B----4-:R0:W4:Y:S01]  /*5bd0*/  SHFL.DOWN PT, R13, R10, 0x4, 0x1f ;  /* 0x08801f000a0d7f89 */ /* 0x01012200000e0000 */
        /* <DEDUP_REMOVED lines=21> */
.L_x_95:
[----:B------:R-:W-:Y:S05]  /*5d30*/  BSYNC.RECONVERGENT B1 ;  /* 0x0000000000017941 */ /* 0x000fea0003800200 */
.L_x_94:
        /* <DEDUP_REMOVED lines=31> */
.L_x_97:
[----:B------:R-:W-:Y:S05]  /*5f30*/  BSYNC.RECONVERGENT B1 ;  /* 0x0000000000017941 */ /* 0x000fea0003800200 */
.L_x_96:
[----:B------:R-:W-:Y:S01]  /*5f40*/  ISETP.GT.AND P0, PT, R8, 0xf, PT ;  /* 0x0000000f0800780c */ /* 0x000fe20003f04270 */
[----:B-1----:R1:W1:Y:S01]  /*5f50*/  SHFL.DOWN PT, R6, R4, 0x10, 0x1f ;  /* 0x0a001f0004067f89 */ /* 0x00226200000e0000 */
[----:B------:R-:W-:Y:S01]  /*5f60*/  BSSY.RECONVERGENT B1, `(.L_x_98) ;  /* 0x000001d000017945 */ /* 0x000fe20003800200 */
[----:B---3--:R-:W-:Y:S02]  /*5f70*/  IMAD.MOV.U32 R14, RZ, RZ, R9 ;  /* 0x000000ffff0e7224 */ /* 0x008fe400078e0009 */
[----:B--2---:R2:W3:Y:S01]  /*5f80*/  SHFL.DOWN PT, R7, R5, 0x10, 0x1f ;  /* 0x0a001f0005077f89 */ /* 0x0044e200000e0000 */
[----:B------:R-:W-:Y:S02]  /*5f90*/  IMAD.MOV.U32 R15, RZ, RZ, R10 ;  /* 0x000000ffff0f7224 */ /* 0x000fe400078e000a */
[----:B------:R-:W-:Y:S01]  /*5fa0*/  IMAD.MOV.U32 R2, RZ, RZ, R4 ;  /* 0x000000ffff027224 */ /* 0x000fe200078e0004 */
[----:B0-----:R2:W0:Y:S01]  /*5fb0*/  SHFL.DOWN PT, R12, R9, 0x10, 0x1f ;  /* 0x0a001f00090c7f89 */ /* 0x00142200000e0000 */
[----:B------:R-:W-:-:S03]  /*5fc0*/  IMAD.MOV.U32 R3, RZ, RZ, R5 ;  /* 0x000000ffff037224 */ /* 0x000fc600078e0005 */
[----:B------:R2:W0:Y:S01]  /*5fd0*/  SHFL.DOWN PT, R11, R10, 0x10, 0x1f ;  /* 0x0a001f000a0b7f89 */ /* 0x00042200000e0000 */
[----:B------:R-:W-:Y:S05]  /*5fe0*/  @P0 BRA `(.L_x_99) ;  /* 0x0000000000500947 */ /* 0x000fea0003800000 */
[----:B-1-3--:R-:W-:Y:S01]  /*5ff0*/  DSETP.GEU.AND P0, PT, |R4|, |R6|, PT ;  /* 0x400000060400722a */ /* 0x00afe20003f0e200 */
        /* <DEDUP_REMOVED lines=19> */
.L_x_99:
[----:B------:R-:W-:Y:S05]  /*6130*/  BSYNC.RECONVERGENT B1 ;  /* 0x0000000000017941 */ /* 0x000fea0003800200 */
.L_x_98:
[----:B------:R-:W-:Y:S01]  /*6140*/  ISETP.NE.AND P0, PT, R8, RZ, PT ;  /* 0x000000ff0800720c */ /* 0x000fe20003f05270 */
[----:B------:R-:W-:-:S12]  /*6150*/  BSSY.RECONVERGENT B1, `(.L_x_100) ;  /* 0x000000a000017945 */ /* 0x000fd80003800200 */
[----:B------:R-:W-:Y:S05]  /*6160*/  @P0 BRA `(.L_x_101) ;  /* 0x0000000000200947 */ /* 0x000fea0003800000 */
[----:B-1----:R-:W1:Y:S01]  /*6170*/  S2R R6, SR_CgaCtaId ;  /* 0x0000000000067919 */ /* 0x002e620000008800 */
[----:B--2---:R-:W-:Y:S02]  /*6180*/  MOV R5, 0x400 ;  /* 0x0000040000057802 */ /* 0x004fe40000000f00 */
[----:B------:R-:W-:-:S04]  /*6190*/  SHF.R.U32.HI R4, RZ, 0x1, R0 ;  /* 0x00000001ff047819 */ /* 0x000fc80000011600 */
[----:B------:R-:W-:Y:S02]  /*61a0*/  LOP3.LUT R4, R4, 0x1f0, RZ, 0xc0, !PT ;  /* 0x000001f004047812 */ /* 0x000fe400078ec0ff */
[----:B-1----:R-:W-:-:S05]  /*61b0*/  LEA R5, R6, R5, 0x18 ;  /* 0x0000000506057211 */ /* 0x002fca00078ec0ff */
[----:B------:R-:W-:-:S05]  /*61c0*/  IMAD.IADD R5, R4, 0x1, R5 ;  /* 0x0000000104057824 */ /* 0x000fca00078e0205 */
[----:B------:R1:W-:Y:S04]  /*61d0*/  STS.64 [R5+0x10], R14 ;  /* 0x0000100e05007388 */ /* 0x0003e80000000a00 */
[----:B------:R1:W-:Y:S02]  /*61e0*/  STS.64 [R5+0x8], R2 ;  /* 0x0000080205007388 */ /* 0x0003e40000000a00 */
.L_x_101:
[----:B------:R-:W-:Y:S05]  /*61f0*/  BSYNC.RECONVERGENT B1 ;  /* 0x0000000000017941 */ /* 0x000fea0003800200 */
.L_x_100:
[----:B------:R-:W-:Y:S01]  /*6200*/  BAR.SYNC.DEFER_BLOCKING 0x0 ;  /* 0x0000000000007b1d */ /* 0x000fe20000010000 */
[----:B------:R-:W-:-:S13]  /*6210*/  ISETP.NE.AND P1, PT, R0, RZ, PT ;  /* 0x000000ff0000720c */ /* 0x000fda0003f25270 */
[----:B------:R-:W-:Y:S05]  /*6220*/  @P1 BRA `(.L_x_34) ;  /* 0x00000008008c1947 */ /* 0x000fea0003800000 */
[----:B-12---:R-:W1:Y:S01]  /*6230*/  S2R R5, SR_CgaCtaId ;  /* 0x0000000000057919 */ /* 0x006e620000008800 */
[----:B------:R-:W-:Y:S01]  /*6240*/  MOV R0, 0x400 ;  /* 0x0000040000007802 */ /* 0x000fe20000000f00 */
[----:B------:R-:W-:Y:S03]  /*6250*/  BSSY.RECONVERGENT B1, `(.L_x_102) ;  /* 0x000001a000017945 */ /* 0x000fe60003800200 */
[----:B-1----:R-:W-:-:S05]  /*6260*/  LEA R0, R5, R0, 0x18 ;  /* 0x0000000005007211 */ /* 0x002fca00078ec0ff */
[----:B------:R-:W1:Y:S04]  /*6270*/  LDS.64 R16, [R0+0x18] ;  /* 0x0000180000107984 */ /* 0x000e680000000a00 */
[----:B---3--:R-:W2:Y:S04]  /*6280*/  LDS.128 R4, [R0+0x20] ;  /* 0x0000200000047984 */ /* 0x008ea80000000c00 */
[----:B0---4-:R0:W3:Y:S04]  /*6290*/  LDS.64 R12, [R0+0x80] ;  /* 0x00008000000c7984 */ /* 0x0110e80000000a00 */
[----:B------:R0:W4:Y:S01]  /*62a0*/  LDS.128 R8, [R0+0x30] ;  /* 0x0000300000087984 */ /* 0x0001220000000c00 */
[----:B-1----:R-:W-:Y:S01]  /*62b0*/  DSETP.GEU.AND P0, PT, |R2|, |R16|, PT ;  /* 0x400000100200722a */ /* 0x002fe20003f0e200 */
[----:B------:R-:W-:-:S02]  /*62c0*/  IMAD.MOV.U32 R24, RZ, RZ, R16 ;  /* 0x000000ffff187224 */ /* 0x000fc400078e0010 */
[----:B------:R-:W-:Y:S02]  /*62d0*/  IMAD.MOV.U32 R25, RZ, RZ, R17 ;  /* 0x000000ffff197224 */ /* 0x000fe400078e0011 */
[----:B--2---:R-:W-:Y:S02]  /*62e0*/  IMAD.MOV.U32 R27, RZ, RZ, R4 ;  /* 0x000000ffff1b7224 */ /* 0x004fe400078e0004 */
[----:B------:R-:W-:-:S07]  /*62f0*/  IMAD.MOV.U32 R29, RZ, RZ, R5 ;  /* 0x000000ffff1d7224 */ /* 0x000fce00078e0005 */
[----:B0--34-:R-:W-:Y:S05]  /*6300*/  @!P0 BRA `(.L_x_103) ;  /* 0x0000000000388947 */ /* 0x019fea0003800000 */
        /* <DEDUP_REMOVED lines=14> */
.L_x_103:
[----:B------:R-:W-:Y:S05]  /*63f0*/  BSYNC.RECONVERGENT B1 ;  /* 0x0000000000017941 */ /* 0x000fea0003800200 */
.L_x_102:
        /* <DEDUP_REMOVED lines=23> */
.L_x_105:
[----:B------:R-:W-:Y:S05]  /*6570*/  BSYNC.RECONVERGENT B1 ;  /* 0x0000000000017941 */ /* 0x000fea0003800200 */
.L_x_104:
        /* <DEDUP_REMOVED lines=21> */
.L_x_107:
[----:B------:R-:W-:Y:S05]  /*66d0*/  BSYNC.RECONVERGENT B1 ;  /* 0x0000000000017941 */ /* 0x000fea0003800200 */
.L_x_106:
        /* <DEDUP_REMOVED lines=23> */
.L_x_109:
[----:B------:R-:W-:Y:S05]  /*6850*/  BSYNC.RECONVERGENT B1 ;  /* 0x0000000000017941 */ /* 0x000fea0003800200 */
.L_x_108:
        /* <DEDUP_REMOVED lines=21> */
.L_x_111:
[----:B------:R-:W-:Y:S05]  /*69b0*/  BSYNC.RECONVERGENT B1 ;  /* 0x0000000000017941 */ /* 0x000fea0003800200 */
.L_x_110:
        /* <DEDUP_REMOVED lines=21> */
.L_x_113:
[----:B------:R-:W-:Y:S05]  /*6b10*/  BSYNC.RECONVERGENT B1 ;  /* 0x0000000000017941 */ /* 0x000fea0003800200 */
.L_x_112:
        /* <DEDUP_REMOVED lines=20> */
.L_x_34:
[----:B------:R-:W-:Y:S05]  /*6c60*/  BSYNC.RECONVERGENT B0 ;  /* 0x0000000000007941 */ /* 0x000fea0003800200 */
.L_x_1:
[----:B------:R-:W-:Y:S05]  /*6c70*/  @P1 EXIT ;  /* 0x000000000000194d */ /* 0x000fea0003800000 */
[----:B012---:R-:W0:Y:S02]  /*6c80*/  LDC.64 R4, c[0x0][0x388] ;  /* 0x0000e200ff047b82 */ /* 0x007e240000000a00 */
[----:B0-----:R-:W-:Y:S04]  /*6c90*/  STG.E.64 desc[UR10][R4.64], R2 ;  /* 0x0000000204007986 */ /* 0x001fe8000c101b0a */
[----:B------:R-:W-:Y:S01]  /*6ca0*/  STG.E.64 desc[UR10][R4.64+0x8], R14 ;  /* 0x0000080e04007986 */ /* 0x000fe2000c101b0a */
[----:B------:R-:W-:Y:S05]  /*6cb0*/  EXIT ;  /* 0x000000000000794d */ /* 0x000fea0003800000 */
.L_x_114:
        /* <DEDUP_REMOVED lines=12> */
.L_x_721:


//--------------------- .text._ZN6thrust24THRUST_300001_SM_1000_NS8cuda_cub4core6detail13_kernel_agentINS1_8__reduce10DrainAgentIlEEJN3cub18CUB_300001_SM_10009GridQueueIyEElEEEvDpT0_ --------------------------
	.section	.text._ZN6thrust24THRUST_300001_SM_1000_NS8cuda_cub4core6detail13_kernel_agentINS1_8__reduce10DrainAgentIlEEJN3cub18CUB_300001_SM_10009GridQueueIyEElEEEvDpT0_,"ax",@progbits
	.align	128
        .global         _ZN6thrust24THRUST_300001_SM_1000_NS8cuda_cub4core6detail13_kernel_agentINS1_8__reduce10DrainAgentIlEEJN3cub18CUB_300001_SM_10009GridQueueIyEElEEEvDpT0_
        .type           _ZN6thrust24THRUST_300001_SM_1000_NS8cuda_cub4core6detail13_kernel_agentINS1_8__reduce10DrainAgentIlEEJN3cub18CUB_300001_SM_10009GridQueueIyEElEEEvDpT0_,@function
        .size           _ZN6thrust24THRUST_300001_SM_1000_NS8cuda_cub4core6detail13_kernel_agentINS1_8__reduce10DrainAgentIlEEJN3cub18CUB_300001_SM_10009GridQueueIyEElEEEvDpT0_,(.L_x_722 - _ZN6thrust24THRUST_300001_SM_1000_NS8cuda_cub4core6detail13_kernel_agentINS1_8__reduce10DrainAgentIlEEJN3cub18CUB_300001_SM_10009GridQueueIyEElEEEvDpT0_)
        .other          _ZN6thrust24THRUST_300001_SM_1000_NS8cuda_cub4core6detail13_kernel_agentINS1_8__reduce10DrainAgentIlEEJN3cub18CUB_300001_SM_10009GridQueueIyEElEEEvDpT0_,@"STO_CUDA_ENTRY STV_DEFAULT"
_ZN6thrust24THRUST_300001_SM_1000_NS8cuda_cub4core6detail13_kernel_agentINS1_8__reduce10DrainAgentIlEEJN3cub18CUB_300001_SM_10009GridQueueIyEElEEEvDpT0_:
.text._ZN6thrust24THRUST_300001_SM_1000_NS8cuda_cub4core6detail13_kernel_agentINS1_8__reduce10DrainAgentIlEEJN3cub18CUB_300001_SM_10009GridQueueIyEElEEEvDpT0_:
[----:B------:R-:W-:Y:S08]  /*0000*/  LDC R1, c[0x0][0x37c] ;  /* 0x0000df00ff017b82 */ /* 0x000ff00000000800 */
[----:B------:R-:W0:Y:S01]  /*0010*/  LDC.64 R2, c[0x0][0x380] ;  /* 0x0000e000ff027b82 */ /* 0x000e220000000a00 */
[----:B------:R-:W0:Y:S07]  /*0020*/  LDCU.64 UR4, c[0x0][0x358] ;  /* 0x00006b00ff0477ac */ /* 0x000e2e0008000a00 */
[----:B------:R-:W1:Y:S01]  /*0030*/  LDC.64 R4, c[0x0][0x388] ;  /* 0x0000e200ff047b82 */ /* 0x000e620000000a00 */
[----:B0-----:R-:W-:Y:S04]  /*0040*/  STG.E.64 desc[UR4][R2.64+0x8], RZ ;  /* 0x000008ff02007986 */ /* 0x001fe8000c101b04 */
[----:B-1----:R-:W-:Y:S01]  /*0050*/  STG.E.64 desc[UR4][R2.64], R4 ;  /* 0x0000000402007986 */ /* 0x002fe2000c101b04 */
[----:B------:R-:W-:Y:S05]  /*0060*/  EXIT ;  /* 0x000000000000794d */ /* 0x000fea0003800000 */
.L_x_115:
        /* <DEDUP_REMOVED lines=9> */
.L_x_722:


//--------------------- .text._ZN6thrust24THRUST_300001_SM_1000_NS8cuda_cub4core6detail13_kernel_agentINS1_8__reduce11ReduceAgentINS0_12zip_iteratorIN4cuda3std3__45tupleIJNS0_10device_ptrI2elEENS0_17counting_iteratorIlNS0_11use_defaultESG_SG_EEEEEEEPNSB_IJSD_lEEESK_lNS1_9__extrema9arg_max_fISD_l10comparatorEEEEJSJ_SL_lN3cub18CUB_300001_SM_100013GridEvenShareIlEENSS_9GridQueueIyEESP_EEEvDpT0_ --------------------------
	.section	.text._ZN6thrust24THRUST_300001_SM_1000_NS8cuda_cub4core6detail13_kernel_agentINS1_8__reduce11ReduceAgentINS0_12zip_iteratorIN4cuda3std3__45tupleIJNS0_10device_ptrI2elEENS0_17counting_iteratorIlNS0_11use_defaultESG_SG_EEEEEEEPNSB_IJSD_lEEESK_lNS1_9__extrema9arg_max_fISD_l10comparatorEEEEJSJ_SL_lN3cub18CUB_300001_SM_100013GridEvenShareIlEENSS_9GridQueueIyEESP_EEEvDpT0_,"ax",@progbits
	.align	128
        .global         _ZN6thrust24THRUST_300001_SM_1000_NS8cuda_cub4core6detail13_kernel_agentINS1_8__reduce11ReduceAgentINS0_12zip_iteratorIN4cuda3std3__45tupleIJNS0_10device_ptrI2elEENS0_17counting_iteratorIlNS0_11use_defaultESG_SG_EEEEEEEPNSB_IJSD_lEEESK_lNS1_9__extrema9arg_max_fISD_l10comparatorEEEEJSJ_SL_lN3cub18CUB_300001_SM_100013GridEvenShareIlEENSS_9GridQueueIyEESP_EEEvDpT0_
        .type           _ZN6thrust24THRUST_300001_SM_1000_NS8cuda_cub4core6detail13_kernel_agentINS1_8__reduce11ReduceAgentINS0_12zip_iteratorIN4cuda3std3__45tupleIJNS0_10device_ptrI2elEENS0_17counting_iteratorIlNS0_11use_defaultESG_SG_EEEEEEEPNSB_IJSD_lEEESK_lNS1_9__extrema9arg_max_fISD_l10comparatorEEEEJSJ_SL_lN3cub18CUB_300001_SM_100013GridEvenShareIlEENSS_9GridQueueIyEESP_EEEvDpT0_,@function
        .size           _ZN6thrust24THRUST_300001_SM_1000_NS8cuda_cub4core6detail13_kernel_agentINS1_8__reduce11ReduceAgentINS0_12zip_iteratorIN4cuda3std3__45tupleIJNS0_10device_ptrI2elEENS0_17counting_iteratorIlNS0_11use_defaultESG_SG_EEEEEEEPNSB_IJSD_lEEESK_lNS1_9__extrema9arg_max_fISD_l10comparatorEEEEJSJ_SL_lN3cub18CUB_300001_SM_100013GridEvenShareIlEENSS_9GridQueueIyEESP_EEEvDpT0_,(.L_x_723 - _ZN6thrust24THRUST_300001_SM_1000_NS8cuda_cub4core6detail13_kernel_agentINS1_8__reduce11ReduceAgentINS0_12zip_iteratorIN4cuda3std3__45tupleIJNS0_10device_ptrI2elEENS0_17counting_iteratorIlNS0_11use_defaultESG_SG_EEEEEEEPNSB_IJSD_lEEESK_lNS1_9__extrema9arg_max_fISD_l10comparatorEEEEJSJ_SL_lN3cub18CUB_300001_SM_100013GridEvenShareIlEENSS_9GridQueueIyEESP_EEEvDpT0_)
        .other          _ZN6thrust24THRUST_300001_SM_1000_NS8cuda_cub4core6detail13_kernel_agentINS1_8__reduce11ReduceAgentINS0_12zip_iteratorIN4cuda3std3__45tupleIJNS0_10device_ptrI2elEENS0_17counting_iteratorIlNS0_11use_defaultESG_SG_EEEEEEEPNSB_IJSD_lEEESK_lNS1_9__extrema9arg_max_fISD_l10comparatorEEEEJSJ_SL_lN3cub18CUB_300001_SM_100013GridEvenShareIlEENSS_9GridQueueIyEESP_EEEvDpT0_,@"STO_CUDA_ENTRY STV_DEFAULT"
_ZN6thrust24THRUST_300001_SM_1000_NS8cuda_cub4core6detail13_kernel_agentINS1_8__reduce11ReduceAgentINS0_12zip_iteratorIN4cuda3std3__45tupleIJNS0_10device_ptrI2elEENS0_17counting_iteratorIlNS0_11use_defaultESG_SG_EEEEEEEPNSB_IJSD_lEEESK_lNS1_9__extrema9arg_max_fISD_l10comparatorEEEEJSJ_SL_lN3cub18CUB_300001_SM_100013GridEvenShareIlEENSS_9GridQueueIyEESP_EEEvDpT0_:
.text._ZN6thrust24THRUST_300001_SM_1000_NS8cuda_cub4core6detail13_kernel_agentINS1_8__reduce11ReduceAgentINS0_12zip_iteratorIN4cuda3std3__45tupleIJNS0_10device_ptrI2elEENS0_17counting_iteratorIlNS0_11use_defaultESG_SG_EEEEEEEPNSB_IJSD_lEEESK_lNS1_9__extrema9arg_max_fISD_l10comparatorEEEEJSJ_SL_lN3cub18CUB_300001_SM_100013GridEvenShareIlEENSS_9GridQueueIyEESP_EEEvDpT0_:
[----:B------:R-:W-:Y:S01]  /*0000*/  LDC R1, c[0x0][0x37c] ;  /* 0x0000df00ff017b82 */ /* 0x000fe20000000800 */
[----:B------:R-:W0:Y:S01]  /*0010*/  S2R R0, SR_CTAID.X ;  /* 0x0000000000007919 */ /* 0x000e220000002500 */
[----:B------:R-:W1:Y:S01]  /*0020*/  LDCU.64 UR4, c[0x0][0x398] ;  /* 0x00007300ff0477ac */ /* 0x000e620008000a00 */
[----:B------:R-:W-:Y:S01]  /*0030*/  BSSY.RECONVERGENT B0, `(.L_x_116) ;  /* 0x0000689000007945 */ /* 0x000fe20003800200 */
[----:B------:R-:W2:Y:S01]  /*0040*/  LDCU UR6, c[0x0][0x370] ;  /* 0x00006e00ff0677ac */ /* 0x000ea20008000800 */
[----:B------:R-:W3:Y:S01]  /*0050*/  LDCU.64 UR10, c[0x0][0x358] ;  /* 0x00006b00ff0a77ac */ /* 0x000ee20008000a00 */
[----:B-1----:R-:W-:Y:S02]  /*0060*/  IMAD.U32 R25, RZ, RZ, UR4 ;  /* 0x00000004ff197e24 */ /* 0x002fe4000f8e00ff */
[----:B------:R-:W-:Y:S01]  /*0070*/  IMAD.U32 R16, RZ, RZ, UR5 ;  /* 0x00000005ff107e24 */ /* 0x000fe2000f8e00ff */
[----:B--2---:R-:W-:Y:S01]  /*0080*/  UIMAD UR6, UR6, 0x500, URZ ;  /* 0x00000500060678a4 */ /* 0x004fe2000f8e02ff */
[----:B0-----:R-:W-:-:S05]  /*0090*/  IMAD R8, R0, 0x500, RZ ;  /* 0x0000050000087824 */ /* 0x001fca00078e02ff */
[----:B------:R-:W-:-:S04]  /*00a0*/  IADD3 R2, P1, PT, R8, 0x500, RZ ;  /* 0x0000050008027810 */ /* 0x000fc80007f3e0ff */
[----:B------:R-:W-:Y:S01]  /*00b0*/  ISETP.GT.U32.AND P0, PT, R2, R25, PT ;  /* 0x000000190200720c */ /* 0x000fe20003f04070 */
[----:B------:R-:W-:-:S05]  /*00c0*/  IMAD.X R3, RZ, RZ, RZ, P1 ;  /* 0x000000ffff037224 */ /* 0x000fca00008e06ff */
[----:B------:R-:W-:-:S13]  /*00d0*/  ISETP.GT.AND.EX P0, PT, R3, R16, PT, P0 ;  /* 0x000000100300720c */ /* 0x000fda0003f04300 */
[----:B---3--:R-:W-:Y:S05]  /*00e0*/  @!P0 BRA `(.L_x_117) ;  /* 0x0000003800e48947 */ /* 0x008fea0003800000 */
[----:B------:R-:W0:Y:S01]  /*00f0*/  S2R R10, SR_TID.X ;  /* 0x00000000000a7919 */ /* 0x000e220000002100 */
[----:B------:R-:W-:Y:S01]  /*0100*/  IMAD.IADD R9, R25, 0x1, -R8 ;  /* 0x0000000119097824 */ /* 0x000fe200078e0a08 */
[----:B------:R-:W-:Y:S01]  /*0110*/  BSSY.RECONVERGENT B1, `(.L_x_118) ;  /* 0x000000f000017945 */ /* 0x000fe20003800200 */
[----:B------:R-:W-:Y:S02]  /*0120*/  CS2R R20, SRZ ;  /* 0x0000000000147805 */ /* 0x000fe4000001ff00 */
[----:B------:R-:W-:Y:S02]  /*0130*/  CS2R R14, SRZ ;  /* 0x00000000000e7805 */ /* 0x000fe4000001ff00 */
[----:B0-----:R-:W-:Y:S01]  /*0140*/  ISETP.GE.AND P0, PT, R10, R9, PT ;  /* 0x000000090a00720c */ /* 0x001fe20003f06270 */
[----:B------:R-:W-:-:S12]  /*0150*/  IMAD.MOV.U32 R6, RZ, RZ, R10 ;  /* 0x000000ffff067224 */ /* 0x000fd800078e000a */
[----:B------:R-:W-:Y:S05]  /*0160*/  @P0 BRA `(.L_x_119) ;  /* 0x0000000000240947 */ /* 0x000fea0003800000 */
[----:B------:R-:W0:Y:S01]  /*0170*/  LDCU.128 UR4, c[0x0][0x380] ;  /* 0x00007000ff0477ac */ /* 0x000e220008000c00 */
[----:B------:R-:W-:-:S05]  /*0180*/  IADD3 R21, P0, PT, R8, R10, RZ ;  /* 0x0000000a08157210 */ /* 0x000fca0007f1e0ff */
[----:B------:R-:W-:Y:S01]  /*0190*/  IMAD.X R20, RZ, RZ, RZ, P0 ;  /* 0x000000ffff147224 */ /* 0x000fe200000e06ff */
[----:B0-----:R-:W-:-:S04]  /*01a0*/  LEA R14, P1, R21, UR4, 0x3 ;  /* 0x00000004150e7c11 */ /* 0x001fc8000f8218ff */
[----:B------:R-:W-:-:S06]  /*01b0*/  LEA.HI.X R15, R21, UR5, R20, 0x3, P1 ;  /* 0x00000005150f7c11 */ /* 0x000fcc00088f1c14 */
[----:B------:R-:W5:Y:S01]  /*01c0*/  LDG.E.64 R14, desc[UR10][R14.64] ;  /* 0x0000000a0e0e7981 */ /* 0x000f62000c1e1b00 */
[----:B------:R-:W-:Y:S01]  /*01d0*/  IADD3 R21, P0, PT, R21, UR6, RZ ;  /* 0x0000000615157c10 */ /* 0x000fe2000ff1e0ff */
[----:B------:R-:W-:-:S03]  /*01e0*/  VIADD R6, R10, 0x100 ;  /* 0x000001000a067836 */ /* 0x000fc60000000000 */
[----:B------:R-:W-:-:S09]  /*01f0*/  IADD3.X R20, PT, PT, R20, UR7, RZ, P0, !PT ;  /* 0x0000000714147c10 */ /* 0x000fd200087fe4ff */
.L_x_119:
[----:B------:R-:W-:Y:S05]  /*0200*/  BSYNC.RECONVERGENT B1 ;  /* 0x0000000000017941 */ /* 0x000fea0003800200 */
.L_x_118:
[----:B------:R-:W-:Y:S01]  /*0210*/  ISETP.GE.AND P0, PT, R6, R9, PT ;  /* 0x000000090600720c */ /* 0x000fe20003f06270 */
[----:B------:R-:W-:-:S12]  /*0220*/  BSSY.RECONVERGENT B1, `(.L_x_120) ;  /* 0x00000af000017945 */ /* 0x000fd80003800200 */
[----:B------:R-:W-:Y:S05]  /*0230*/  @P0 BRA `(.L_x_121) ;  /* 0x0000000800b40947 */ /* 0x000fea0003800000 */
[----:B------:R-:W-:Y:S01]  /*0240*/  LOP3.LUT R2, RZ, R6, RZ, 0x33, !PT ;  /* 0x00000006ff027212 */ /* 0x000fe200078e33ff */
[----:B------:R-:W-:Y:S03]  /*0250*/  BSSY.RECONVERGENT B2, `(.L_x_122) ;  /* 0x0000034000027945 */ /* 0x000fe60003800200 */
[----:B------:R-:W-:-:S04]  /*0260*/  IADD3 R25, PT, PT, -R8, R25, R2 ;  /* 0x0000001908197210 */ /* 0x000fc80007ffe102 */
[----:B------:R-:W-:-:S04]  /*0270*/  LOP3.LUT R2, R25, 0x300, RZ, 0xc0, !PT ;  /* 0x0000030019027812 */ /* 0x000fc800078ec0ff */
[----:B------:R-:W-:-:S13]  /*0280*/  ISETP.NE.AND P0, PT, R2, 0x300, PT ;  /* 0x000003000200780c */ /* 0x000fda0003f05270 */
[----:B------:R-:W-:Y:S05]  /*0290*/  @!P0 BRA `(.L_x_123) ;  /* 0x0000000000bc8947 */ /* 0x000fea0003800000 */
[----:B------:R-:W0:Y:S01]  /*02a0*/  LDCU.128 UR4, c[0x0][0x380] ;  /* 0x00007000ff0477ac */ /* 0x000e220008000c00 */
[----:B------:R-:W-:Y:S02]  /*02b0*/  IADD3 R12, P0, PT, R8, R6, RZ ;  /* 0x00000006080c7210 */ /* 0x000fe40007f1e0ff */
[----:B------:R-:W-:-:S03]  /*02c0*/  LEA.HI R2, R25, 0x1, RZ, 0x18 ;  /* 0x0000000119027811 */ /* 0x000fc600078fc0ff */
[----:B------:R-:W-:Y:S01]  /*02d0*/  IMAD.X R3, RZ, RZ, RZ, P0 ;  /* 0x000000ffff037224 */ /* 0x000fe200000e06ff */
[----:B------:R-:W-:-:S05]  /*02e0*/  LOP3.LUT R2, R2, 0x3, RZ, 0xc0, !PT ;  /* 0x0000000302027812 */ /* 0x000fca00078ec0ff */
[----:B------:R-:W-:Y:S01]  /*02f0*/  IMAD.MOV R7, RZ, RZ, -R2 ;  /* 0x000000ffff077224 */ /* 0x000fe200078e0a02 */
[C---:B0-----:R-:W-:Y:S02]  /*0300*/  IADD3 R13, P1, PT, R12.reuse, UR6, RZ ;  /* 0x000000060c0d7c10 */ /* 0x041fe4000ff3e0ff */
[C---:B------:R-:W-:Y:S02]  /*0310*/  LEA R11, P2, R12.reuse, UR4, 0x3 ;  /* 0x000000040c0b7c11 */ /* 0x040fe4000f8418ff */
[----:B------:R-:W-:Y:S02]  /*0320*/  IADD3.X R16, PT, PT, R3, UR7, RZ, P1, !PT ;  /* 0x0000000703107c10 */ /* 0x000fe40008ffe4ff */
[----:B------:R-:W-:-:S09]  /*0330*/  LEA.HI.X R12, R12, UR5, R3, 0x3, P2 ;  /* 0x000000050c0c7c11 */ /* 0x000fd200090f1c03 */
.L_x_126:
[----:B------:R-:W-:Y:S02]  /*0340*/  IMAD.MOV.U32 R2, RZ, RZ, R11 ;  /* 0x000000ffff027224 */ /* 0x000fe400078e000b */
[----:B------:R-:W-:-:S06]  /*0350*/  IMAD.MOV.U32 R3, RZ, RZ, R12 ;  /* 0x000000ffff037224 */ /* 0x000fcc00078e000c */
[----:B------:R-:W2:Y:S01]  /*0360*/  LDG.E.64 R2, desc[UR10][R2.64] ;  /* 0x0000000a02027981 */ /* 0x000ea2000c1e1b00 */
[----:B------:R-:W-:Y:S01]  /*0370*/  VIADD R7, R7, 0x1 ;  /* 0x0000000107077836 */ /* 0x000fe20000000000 */
[----:B------:R-:W-:Y:S01]  /*0380*/  BSSY.RECONVERGENT B3, `(.L_x_124) ;  /* 0x000001b000037945 */ /* 0x000fe20003800200 */
[----:B------:R-:W-:Y:S01]  /*0390*/  IMAD.MOV.U32 R18, RZ, RZ, R21 ;  /* 0x000000ffff127224 */ /* 0x000fe200078e0015 */
[----:B------:R-:W-:Y:S01]  /*03a0*/  IADD3 R11, P3, PT, R11, 0x800, RZ ;  /* 0x000008000b0b7810 */ /* 0x000fe20007f7e0ff */
[----:B------:R-:W-:Y:S01]  /*03b0*/  IMAD.MOV.U32 R17, RZ, RZ, R20 ;  /* 0x000000ffff117224 */ /* 0x000fe200078e0014 */
[----:B------:R-:W-:Y:S01]  /*03c0*/  ISETP.NE.AND P2, PT, R7, RZ, PT ;  /* 0x000000ff0700720c */ /* 0x000fe20003f45270 */
[----:B-----5:R-:W-:Y:S02]  /*03d0*/  IMAD.MOV.U32 R4, RZ, RZ, R14 ;  /* 0x000000ffff047224 */ /* 0x020fe400078e000e */
[----:B------:R-:W-:Y:S02]  /*03e0*/  IMAD.MOV.U32 R5, RZ, RZ, R15 ;  /* 0x000000ffff057224 */ /* 0x000fe400078e000f */
[----:B------:R-:W-:-:S02]  /*03f0*/  IMAD.MOV.U32 R21, RZ, RZ, R13 ;  /* 0x000000ffff157224 */ /* 0x000fc400078e000d */
[----:B------:R-:W-:Y:S01]  /*0400*/  IMAD.MOV.U32 R20, RZ, RZ, R16 ;  /* 0x000000ffff147224 */ /* 0x000fe200078e0010 */
[----:B--2---:R-:W-:Y:S01]  /*0410*/  DSETP.GEU.AND P0, PT, |R14|, |R2|, PT ;  /* 0x400000020e00722a */ /* 0x004fe20003f0e200 */
[----:B------:R-:W-:Y:S02]  /*0420*/  IMAD.MOV.U32 R14, RZ, RZ, R2 ;  /* 0x000000ffff0e7224 */ /* 0x000fe400078e0002 */
[----:B------:R-:W-:-:S11]  /*0430*/  IMAD.MOV.U32 R15, RZ, RZ, R3 ;  /* 0x000000ffff0f7224 */ /* 0x000fd600078e0003 */
        /* <DEDUP_REMOVED lines=15> */
.L_x_125:
[----:B------:R-:W-:Y:S05]  /*0530*/  BSYNC.RECONVERGENT B3 ;  /* 0x0000000000037941 */ /* 0x000fea0003800200 */
.L_x_124:
[----:B------:R-:W-:Y:S01]  /*0540*/  IADD3 R13, P0, PT, R13, 0x100, RZ ;  /* 0x000001000d0d7810 */ /* 0x000fe20007f1e0ff */
[----:B------:R-:W-:Y:S02]  /*0550*/  VIADD R6, R6, 0x100 ;  /* 0x0000010006067836 */ /* 0x000fe40000000000 */
[----:B------:R-:W-:Y:S02]  /*0560*/  IMAD.X R12, RZ, RZ, R12, P3 ;  /* 0x000000ffff0c7224 */ /* 0x000fe400018e060c */
[----:B------:R-:W-:Y:S01]  /*0570*/  IMAD.X R16, RZ, RZ, R16, P0 ;  /* 0x000000ffff107224 */ /* 0x000fe200000e0610 */
[----:B------:R-:W-:Y:S07]  /*0580*/  @P2 BRA `(.L_x_126) ;  /* 0xfffffffc006c2947 */ /* 0x000fee000383ffff */
.L_x_123:
[----:B------:R-:W-:Y:S05]  /*0590*/  BSYNC.RECONVERGENT B2 ;  /* 0x0000000000027941 */ /* 0x000fea0003800200 */
.L_x_122:
[----:B------:R-:W-:-:S13]  /*05a0*/  ISETP.GE.U32.AND P0, PT, R25, 0x300, PT ;  /* 0x000003001900780c */ /* 0x000fda0003f06070 */
[----:B------:R-:W-:Y:S05]  /*05b0*/  @!P0 BRA `(.L_x_121) ;  /* 0x0000000400d48947 */ /* 0x000fea0003800000 */
[----:B------:R-:W0:Y:S01]  /*05c0*/  LDC.64 R4, c[0x0][0x380] ;  /* 0x0000e000ff047b82 */ /* 0x000e220000000a00 */
[----:B------:R-:W-:-:S07]  /*05d0*/  VIADD R11, R6, 0x200 ;  /* 0x00000200060b7836 */ /* 0x000fce0000000000 */
[----:B------:R-:W1:Y:S02]  /*05e0*/  LDC.64 R2, c[0x0][0x388] ;  /* 0x0000e200ff027b82 */ /* 0x000e640000000a00 */
.L_x_135:
[----:B------:R-:W-:-:S05]  /*05f0*/  VIADD R7, R11, 0xfffffe00 ;  /* 0xfffffe000b077836 */ /* 0x000fca0000000000 */
[----:B------:R-:W-:-:S04]  /*0600*/  IADD3 R13, P0, PT, R8, R7, RZ ;  /* 0x00000007080d7210 */ /* 0x000fc80007f1e0ff */
[----:B------:R-:W-:Y:S02]  /*0610*/  LEA.HI.X.SX32 R12, R7, RZ, 0x1, P0 ;  /* 0x000000ff070c7211 */ /* 0x000fe400000f0eff */
[----:B0-----:R-:W-:-:S04]  /*0620*/  LEA R16, P0, R13, R4, 0x3 ;  /* 0x000000040d107211 */ /* 0x001fc800078018ff */
[----:B------:R-:W-:-:S05]  /*0630*/  LEA.HI.X R17, R13, R5, R12, 0x3, P0 ;  /* 0x000000050d117211 */ /* 0x000fca00000f1c0c */
[----:B------:R-:W2:Y:S04]  /*0640*/  LDG.E.64 R18, desc[UR10][R16.64] ;  /* 0x0000000a10127981 */ /* 0x000ea8000c1e1b00 */
[----:B-----5:R0:W5:Y:S01]  /*0650*/  LDG.E.64 R6, desc[UR10][R16.64+0x800] ;  /* 0x0008000a10067981 */ /* 0x020162000c1e1b00 */
[----:B-1----:R-:W-:Y:S01]  /*0660*/  IADD3 R24, P1, PT, R13, R2, RZ ;  /* 0x000000020d187210 */ /* 0x002fe20007f3e0ff */
[----:B------:R-:W-:Y:S04]  /*0670*/  BSSY.RECONVERGENT B2, `(.L_x_127) ;  /* 0x0000016000027945 */ /* 0x000fe80003800200 */
[----:B------:R-:W-:-:S02]  /*0680*/  IMAD.X R25, R12, 0x1, R3, P1 ;  /* 0x000000010c197824 */ /* 0x000fc400008e0603 */
[----:B------:R-:W-:Y:S02]  /*0690*/  IMAD.MOV.U32 R23, RZ, RZ, R24 ;  /* 0x000000ffff177224 */ /* 0x000fe400078e0018 */
[----:B------:R-:W-:Y:S01]  /*06a0*/  IMAD.MOV.U32 R22, RZ, RZ, R25 ;  /* 0x000000ffff167224 */ /* 0x000fe200078e0019 */
[----:B--2---:R-:W-:Y:S01]  /*06b0*/  DSETP.GEU.AND P0, PT, |R14|, |R18|, PT ;  /* 0x400000120e00722a */ /* 0x004fe20003f0e200 */
[----:B------:R-:W-:Y:S02]  /*06c0*/  IMAD.MOV.U32 R12, RZ, RZ, R18 ;  /* 0x000000ffff0c7224 */ /* 0x000fe400078e0012 */
[----:B------:R-:W-:-:S11]  /*06d0*/  IMAD.MOV.U32 R13, RZ, RZ, R19 ;  /* 0x000000ffff0d7224 */ /* 0x000fd600078e0013 */
        /* <DEDUP_REMOVED lines=15> */
.L_x_128:
[----:B------:R-:W-:Y:S05]  /*07d0*/  BSYNC.RECONVERGENT B2 ;  /* 0x0000000000027941 */ /* 0x000fea0003800200 */
.L_x_127:
[----:B------:R0:W5:Y:S04]  /*07e0*/  LDG.E.64 R14, desc[UR10][R16.64+0x1000] ;  /* 0x0010000a100e7981 */ /* 0x000168000c1e1b00 */
[----:B------:R0:W5:Y:S02]  /*07f0*/  LDG.E.64 R18, desc[UR10][R16.64+0x1800] ;  /* 0x0018000a10127981 */ /* 0x000164000c1e1b00 */
[----:B-----5:R-:W-:Y:S01]  /*0800*/  DSETP.GEU.AND P0, PT, |R12|, |R6|, PT ;  /* 0x400000060c00722a */ /* 0x020fe20003f0e200 */
[----:B------:R-:W-:Y:S01]  /*0810*/  VIADD R21, R11, 0xffffff00 ;  /* 0xffffff000b157836 */ /* 0x000fe20000000000 */
[----:B------:R-:W-:Y:S04]  /*0820*/  BSSY.RECONVERGENT B2, `(.L_x_129) ;  /* 0x0000017000027945 */ /* 0x000fe80003800200 */
[----:B------:R-:W-:-:S02]  /*0830*/  SHF.R.S32.HI R20, RZ, 0x1f, R21 ;  /* 0x0000001fff147819 */ /* 0x000fc40000011415 */
[----:B------:R-:W-:Y:S01]  /*0840*/  IADD3 R26, P1, P2, R21, R2, R8 ;  /* 0x00000002151a7210 */ /* 0x000fe20007a3e008 */
[----:B------:R-:W-:-:S03]  /*0850*/  IMAD.MOV.U32 R21, RZ, RZ, R7 ;  /* 0x000000ffff157224 */ /* 0x000fc600078e0007 */
[----:B------:R-:W-:Y:S01]  /*0860*/  IADD3.X R27, PT, PT, R20, R3, RZ, P1, P2 ;  /* 0x00000003141b7210 */ /* 0x000fe20000fe44ff */
[----:B------:R-:W-:Y:S02]  /*0870*/  IMAD.MOV.U32 R24, RZ, RZ, R26 ;  /* 0x000000ffff187224 */ /* 0x000fe400078e001a */
[----:B------:R-:W-:Y:S02]  /*0880*/  IMAD.MOV.U32 R20, RZ, RZ, R6 ;  /* 0x000000ffff147224 */ /* 0x000fe400078e0006 */
[----:B------:R-:W-:Y:S01]  /*0890*/  IMAD.MOV.U32 R25, RZ, RZ, R27 ;  /* 0x000000ffff197224 */ /* 0x000fe200078e001b */
[----:B0-----:R-:W-:Y:S06]  /*08a0*/  @!P0 BRA `(.L_x_130) ;  /* 0x0000000000388947 */ /* 0x001fec0003800000 */
        /* <DEDUP_REMOVED lines=14> */
.L_x_130:
[----:B------:R-:W-:Y:S05]  /*0990*/  BSYNC.RECONVERGENT B2 ;  /* 0x0000000000027941 */ /* 0x000fea0003800200 */
.L_x_129:
[----:B------:R-:W-:Y:S01]  /*09a0*/  DSETP.GEU.AND P0, PT, |R20|, |R14|, PT ;  /* 0x4000000e1400722a */ /* 0x000fe20003f0e200 */
[----:B------:R-:W-:Y:S01]  /*09b0*/  SHF.R.S32.HI R6, RZ, 0x1f, R11 ;  /* 0x0000001fff067819 */ /* 0x000fe2000001140b */
[----:B------:R-:W-:Y:S01]  /*09c0*/  BSSY.RECONVERGENT B2, `(.L_x_131) ;  /* 0x0000017000027945 */ /* 0x000fe20003800200 */
[C---:B------:R-:W-:Y:S01]  /*09d0*/  IADD3 R23, P1, P2, R11.reuse, R2, R8 ;  /* 0x000000020b177210 */ /* 0x040fe20007a3e008 */
[----:B------:R-:W-:Y:S02]  /*09e0*/  VIADD R17, R11, 0x100 ;  /* 0x000001000b117836 */ /* 0x000fe40000000000 */
[----:B------:R-:W-:Y:S01]  /*09f0*/  IMAD.MOV.U32 R7, RZ, RZ, R15 ;  /* 0x000000ffff077224 */ /* 0x000fe200078e000f */
[----:B------:R-:W-:Y:S01]  /*0a00*/  IADD3.X R16, PT, PT, R6, R3, RZ, P1, P2 ;  /* 0x0000000306107210 */ /* 0x000fe20000fe44ff */
[----:B------:R-:W-:Y:S02]  /*0a10*/  IMAD.MOV.U32 R12, RZ, RZ, R23 ;  /* 0x000000ffff0c7224 */ /* 0x000fe400078e0017 */
[----:B------:R-:W-:-:S02]  /*0a20*/  IMAD.MOV.U32 R6, RZ, RZ, R14 ;  /* 0x000000ffff067224 */ /* 0x000fc400078e000e */
[----:B------:R-:W-:Y:S02]  /*0a30*/  IMAD.MOV.U32 R13, RZ, RZ, R16 ;  /* 0x000000ffff0d7224 */ /* 0x000fe400078e0010 */
        /* <DEDUP_REMOVED lines=15> */
.L_x_132:
[----:B------:R-:W-:Y:S05]  /*0b30*/  BSYNC.RECONVERGENT B2 ;  /* 0x0000000000027941 */ /* 0x000fea0003800200 */
.L_x_131:
[----:B------:R-:W-:Y:S01]  /*0b40*/  DSETP.GEU.AND P0, PT, |R6|, |R18|, PT ;  /* 0x400000120600722a */ /* 0x000fe20003f0e200 */
[----:B------:R-:W-:Y:S01]  /*0b50*/  SHF.R.S32.HI R14, RZ, 0x1f, R17 ;  /* 0x0000001fff0e7819 */ /* 0x000fe20000011411 */
[----:B------:R-:W-:Y:S01]  /*0b60*/  BSSY.RECONVERGENT B2, `(.L_x_133) ;  /* 0x0000016000027945 */ /* 0x000fe20003800200 */
[----:B------:R-:W-:Y:S01]  /*0b70*/  IADD3 R17, P1, P2, R17, R2, R8 ;  /* 0x0000000211117210 */ /* 0x000fe20007a3e008 */
[----:B------:R-:W-:-:S03]  /*0b80*/  IMAD.MOV.U32 R15, RZ, RZ, R19 ;  /* 0x000000ffff0f7224 */ /* 0x000fc600078e0013 */
[----:B------:R-:W-:Y:S01]  /*0b90*/  IADD3.X R16, PT, PT, R14, R3, RZ, P1, P2 ;  /* 0x000000030e107210 */ /* 0x000fe20000fe44ff */
[----:B------:R-:W-:Y:S02]  /*0ba0*/  IMAD.MOV.U32 R21, RZ, RZ, R17 ;  /* 0x000000ffff157224 */ /* 0x000fe400078e0011 */
[----:B------:R-:W-:Y:S02]  /*0bb0*/  IMAD.MOV.U32 R14, RZ, RZ, R18 ;  /* 0x000000ffff0e7224 */ /* 0x000fe400078e0012 */
        /* <DEDUP_REMOVED lines=16> */
.L_x_134:
[----:B------:R-:W-:Y:S05]  /*0cc0*/  BSYNC.RECONVERGENT B2 ;  /* 0x0000000000027941 */ /* 0x000fea0003800200 */
.L_x_133:
[C---:B------:R-:W-:Y:S02]  /*0cd0*/  VIADD R6, R11.reuse, 0x200 ;  /* 0x000002000b067836 */ /* 0x040fe40000000000 */
[----:B------:R-:W-:-:S03]  /*0ce0*/  VIADD R11, R11, 0x400 ;  /* 0x000004000b0b7836 */ /* 0x000fc60000000000 */
[----:B------:R-:W-:-:S13]  /*0cf0*/  ISETP.GE.AND P0, PT, R6, R9, PT ;  /* 0x000000090600720c */ /* 0x000fda0003f06270 */
[----:B------:R-:W-:Y:S05]  /*0d00*/  @!P0 BRA `(.L_x_135) ;  /* 0xfffffff800388947 */ /* 0x000fea000383ffff */
.L_x_121:
[----:B------:R-:W-:Y:S05]  /*0d10*/  BSYNC.RECONVERGENT B1 ;  /* 0x0000000000017941 */ /* 0x000fea0003800200 */
.L_x_120:
[----:B------:R-:W-:-:S13]  /*0d20*/  ISETP.GE.AND P0, PT, R9, 0x100, PT ;  /* 0x000001000900780c */ /* 0x000fda0003f06270 */
[----:B------:R-:W-:Y:S05]  /*0d30*/  @!P0 BRA `(.L_x_136) ;  /* 0x0000001400508947 */ /* 0x000fea0003800000 */
[----:B------:R-:W0:Y:S01]  /*0d40*/  S2R R11, SR_LANEID ;  /* 0x00000000000b7919 */ /* 0x000e220000000000 */
[----:B------:R-:W-:Y:S01]  /*0d50*/  BSSY.RECONVERGENT B1, `(.L_x_137) ;  /* 0x000001f000017945 */ /* 0x000fe20003800200 */
[----:B------:R-:W-:Y:S01]  /*0d60*/  IMAD.MOV.U32 R12, RZ, RZ, R21 ;  /* 0x000000ffff0c7224 */ /* 0x000fe200078e0015 */
[----:B-----5:R1:W2:Y:S01]  /*0d70*/  SHFL.DOWN PT, R4, R14, 0x1, 0x1f ;  /* 0x08201f000e047f89 */ /* 0x0202a200000e0000 */
        /* <DEDUP_REMOVED lines=9> */
[----:B------:R-:W-:Y:S01]  /*0e10*/  IMAD.MOV.U32 R12, RZ, RZ, R6 ;  /* 0x000000ffff0c7224 */ /* 0x000fe200078e0006 */
[----:B------:R-:W-:Y:S01]  /*0e20*/  MOV R13, R7 ;  /* 0x00000007000d7202 */ /* 0x000fe20000000f00 */
[----:B------:R-:W-:Y:S02]  /*0e30*/  IMAD.MOV.U32 R2, RZ, RZ, R4 ;  /* 0x000000ffff027224 */ /* 0x000fe400078e0004 */
[----:B------:R-:W-:-:S09]  /*0e40*/  IMAD.MOV.U32 R3, RZ, RZ, R5 ;  /* 0x000000ffff037224 */ /* 0x000fd200078e0005 */
        /* <DEDUP_REMOVED lines=15> */
.L_x_138:
[----:B------:R-:W-:Y:S05]  /*0f40*/  BSYNC.RECONVERGENT B1 ;  /* 0x0000000000017941 */ /* 0x000fea0003800200 */
.L_x_137:
        /* <DEDUP_REMOVED lines=31> */
.L_x_140:
[----:B------:R-:W-:Y:S05]  /*1140*/  BSYNC.RECONVERGENT B1 ;  /* 0x0000000000017941 */ /* 0x000fea0003800200 */
.L_x_139:
[----:B------:R-:W-:Y:S01]  /*1150*/  ISETP.GT.AND P0, PT, R11, 0x1b, PT ;  /* 0x0000001b0b00780c */ /* 0x000fe20003f04270 */
[----:B-1----:R1:W1:Y:S01]  /*1160*/  SHFL.DOWN PT, R6, R4, 0x4, 0x1f ;  /* 0x08801f0004067f89 */ /* 0x00226200000e0000 */
[----:B------:R-:W-:Y:S01]  /*1170*/  BSSY.RECONVERGENT B1, `(.L_x_141) ;  /* 0x000001d000017945 */ /* 0x000fe20003800200 */
[----:B----4-:R-:W-:Y:S02]  /*1180*/  IMAD.MOV.U32 R14, RZ, RZ, R8 ;  /* 0x000000ffff0e7224 */ /* 0x010fe400078e0008 */
[----:B--2---:R2:W4:Y:S01]  /*1190*/  SHFL.DOWN PT, R7, R5, 0x4, 0x1f ;  /* 0x08801f0005077f89 */ /* 0x00452200000e0000 */
[----:B---3--:R-:W-:Y:S02]  /*11a0*/  IMAD.MOV.U32 R15, RZ, RZ, R9 ;  /* 0x000000ffff0f7224 */ /* 0x008fe400078e0009 */
[----:B0-----:R-:W-:Y:S01]  /*11b0*/  IMAD.MOV.U32 R2, RZ, RZ, R4 ;  /* 0x000000ffff027224 */ /* 0x001fe200078e0004 */
[----:B------:R2:W0:Y:S01]  /*11c0*/  SHFL.DOWN PT, R13, R8, 0x4, 0x1f ;  /* 0x08801f00080d7f89 */ /* 0x00042200000e0000 */
[----:B------:R-:W-:-:S03]  /*11d0*/  IMAD.MOV.U32 R3, RZ, RZ, R5 ;  /* 0x000000ffff037224 */ /* 0x000fc600078e0005 */
[----:B------:R2:W3:Y:S01]  /*11e0*/  SHFL.DOWN PT, R12, R9, 0x4, 0x1f ;  /* 0x08801f00090c7f89 */ /* 0x0004e200000e0000 */
[----:B------:R-:W-:Y:S05]  /*11f0*/  @P0 BRA `(.L_x_142) ;  /* 0x0000000000500947 */ /* 0x000fea0003800000 */
[----:B-1--4-:R-:W-:Y:S01]  /*1200*/  DSETP.GEU.AND P0, PT, |R4|, |R6|, PT ;  /* 0x400000060400722a */ /* 0x012fe20003f0e200 */
[----:B0-----:R-:W-:Y:S02]  /*1210*/  IMAD.MOV.U32 R14, RZ, RZ, R13 ;  /* 0x000000ffff0e7224 */ /* 0x001fe400078e000d */
        /* <DEDUP_REMOVED lines=18> */
.L_x_142:
[----:B------:R-:W-:Y:S05]  /*1340*/  BSYNC.RECONVERGENT B1 ;  /* 0x0000000000017941 */ /* 0x000fea0003800200 */
.L_x_141:
[----:B------:R-:W-:Y:S01]  /*1350*/  ISETP.GT.AND P0, PT, R11, 0x17, PT ;  /* 0x000000170b00780c */ /* 0x000fe20003f04270 */
[----:B-1----:R1:W1:Y:S01]  /*1360*/  SHFL.DOWN PT, R4, R2, 0x8, 0x1f ;  /* 0x09001f0002047f89 */ /* 0x00226200000e0000 */
[----:B------:R-:W-:Y:S01]  /*1370*/  BSSY.RECONVERGENT B1, `(.L_x_143) ;  /* 0x000001d000017945 */ /* 0x000fe20003800200 */
[----:B---3--:R-:W-:Y:S02]  /*1380*/  IMAD.MOV.U32 R12, RZ, RZ, R14 ;  /* 0x000000ffff0c7224 */ /* 0x008fe400078e000e */
[----:B--2---:R2:W3:Y:S01]  /*1390*/  SHFL.DOWN PT, R5, R3, 0x8, 0x1f ;  /* 0x09001f0003057f89 */ /* 0x0044e200000e0000 */
[----:B0-----:R-:W-:Y:S02]  /*13a0*/  IMAD.MOV.U32 R13, RZ, RZ, R15 ;  /* 0x000000ffff0d7224 */ /* 0x001fe400078e000f */
[----:B------:R-:W-:Y:S01]  /*13b0*/  IMAD.MOV.U32 R8, RZ, RZ, R2 ;  /* 0x000000ffff087224 */ /* 0x000fe200078e0002 */
[----:B----4-:R2:W0:Y:S01]  /*13c0*/  SHFL.DOWN PT, R7, R14, 0x8, 0x1f ;  /* 0x09001f000e077f89 */ /* 0x01042200000e0000 */
[----:B------:R-:W-:-:S03]  /*13d0*/  IMAD.MOV.U32 R9, RZ, RZ, R3 ;  /* 0x000000ffff097224 */ /* 0x000fc600078e0003 */
[----:B------:R2:W4:Y:S01]  /*13e0*/  SHFL.DOWN PT, R6, R15, 0x8, 0x1f ;  /* 0x09001f000f067f89 */ /* 0x00052200000e0000 */
[----:B------:R-:W-:Y:S05]  /*13f0*/  @P0 BRA `(.L_x_144) ;  /* 0x0000000000500947 */ /* 0x000fea0003800000 */
[----:B-1-3--:R-:W-:Y:S01]  /*1400*/  DSETP.GEU.AND P0, PT, |R2|, |R4|, PT ;  /* 0x400000040200722a */ /* 0x00afe20003f0e200 */
[----:B0-----:R-:W-:Y:S02]  /*1410*/  IMAD.MOV.U32 R12, RZ, RZ, R7 ;  /* 0x000000ffff0c7224 */ /* 0x001fe400078e0007 */
        /* <DEDUP_REMOVED lines=18> */
.L_x_144:
[----:B------:R-:W-:Y:S05]  /*1540*/  BSYNC.RECONVERGENT B1 ;  /* 0x0000000000017941 */ /* 0x000fea0003800200 */
.L_x_143:
[----:B------:R-:W-:Y:S01]  /*1550*/  ISETP.GT.AND P0, PT, R11, 0xf, PT ;  /* 0x0000000f0b00780c */ /* 0x000fe20003f04270 */
[----:B-1----:R1:W1:Y:S01]  /*1560*/  SHFL.DOWN PT, R2, R8, 0x10, 0x1f ;  /* 0x0a001f0008027f89 */ /* 0x00226200000e0000 */
[----:B------:R-:W-:Y:S01]  /*1570*/  BSSY.RECONVERGENT B1, `(.L_x_145) ;  /* 0x000001d000017945 */ /* 0x000fe20003800200 */
[----:B------:R-:W-:Y:S02]  /*1580*/  IMAD.MOV.U32 R4, RZ, RZ, R12 ;  /* 0x000000ffff047224 */ /* 0x000fe400078e000c */
[----:B--2---:R2:W1:Y:S01]  /*1590*/  SHFL.DOWN PT, R3, R9, 0x10, 0x1f ;  /* 0x0a001f0009037f89 */ /* 0x00446200000e0000 */
[----:B---3--:R-:W-:Y:S02]  /*15a0*/  IMAD.MOV.U32 R5, RZ, RZ, R13 ;  /* 0x000000ffff057224 */ /* 0x008fe400078e000d */
[----:B----4-:R-:W-:Y:S01]  /*15b0*/  IMAD.MOV.U32 R6, RZ, RZ, R8 ;  /* 0x000000ffff067224 */ /* 0x010fe200078e0008 */
[----:B------:R2:W3:Y:S01]  /*15c0*/  SHFL.DOWN PT, R15, R12, 0x10, 0x1f ;  /* 0x0a001f000c0f7f89 */ /* 0x0004e200000e0000 */
[----:B0-----:R-:W-:-:S03]  /*15d0*/  IMAD.MOV.U32 R7, RZ, RZ, R9 ;  /* 0x000000ffff077224 */ /* 0x001fc600078e0009 */
[----:B------:R2:W0:Y:S01]  /*15e0*/  SHFL.DOWN PT, R14, R13, 0x10, 0x1f ;  /* 0x0a001f000d0e7f89 */ /* 0x00042200000e0000 */
[----:B------:R-:W-:Y:S05]  /*15f0*/  @P0 BRA `(.L_x_146) ;  /* 0x0000000000500947 */ /* 0x000fea0003800000 */
[----:B-1----:R-:W-:Y:S01]  /*1600*/  DSETP.GEU.AND P0, PT, |R8|, |R2|, PT ;  /* 0x400000020800722a */ /* 0x002fe20003f0e200 */
[----:B---3--:R-:W-:Y:S02]  /*1610*/  IMAD.MOV.U32 R4, RZ, RZ, R15 ;  /* 0x000000ffff047224 */ /* 0x008fe400078e000f */
        /* <DEDUP_REMOVED lines=18> */
.L_x_146:
[----:B------:R-:W-:Y:S05]  /*1740*/  BSYNC.RECONVERGENT B1 ;  /* 0x0000000000017941 */ /* 0x000fea0003800200 */
.L_x_145:
        /* <DEDUP_REMOVED lines=11> */
.L_x_148:
[----:B------:R-:W-:Y:S05]  /*1800*/  BSYNC.RECONVERGENT B1 ;  /* 0x0000000000017941 */ /* 0x000fea0003800200 */
.L_x_147:
[----:B------:R-:W-:Y:S01]  /*1810*/  BAR.SYNC.DEFER_BLOCKING 0x0 ;  /* 0x0000000000007b1d */ /* 0x000fe20000010000 */
[----:B------:R-:W-:-:S13]  /*1820*/  ISETP.NE.AND P1, PT, R10, RZ, PT ;  /* 0x000000ff0a00720c */ /* 0x000fda0003f25270 */
[----:B------:R-:W-:Y:S05]  /*1830*/  @P1 BRA `(.L_x_149) ;  /* 0x0000005000201947 */ /* 0x000fea0003800000 */
[----:B-1--4-:R-:W1:Y:S01]  /*1840*/  S2R R3, SR_CgaCtaId ;  /* 0x0000000000037919 */ /* 0x012e620000008800 */
[----:B------:R-:W-:Y:S01]  /*1850*/  MOV R20, 0x400 ;  /* 0x0000040000147802 */ /* 0x000fe20000000f00 */
[----:B------:R-:W-:Y:S03]  /*1860*/  BSSY.RECONVERGENT B1, `(.L_x_150) ;  /* 0x000001a000017945 */ /* 0x000fe60003800200 */
[----:B-1----:R-:W-:-:S05]  /*1870*/  LEA R20, R3, R20, 0x18 ;  /* 0x0000001403147211 */ /* 0x002fca00078ec0ff */
[----:B------:R-:W1:Y:S04]  /*1880*/  LDS.64 R16, [R20+0x18] ;  /* 0x0000180014107984 */ /* 0x000e680000000a00 */
[----:B--2---:R-:W2:Y:S04]  /*1890*/  LDS.128 R8, [R20+0x20] ;  /* 0x0000200014087984 */ /* 0x004ea80000000c00 */
[----:B------:R4:W4:Y:S04]  /*18a0*/  LDS.64 R2, [R20+0x80] ;  /* 0x0000800014027984 */ /* 0x0009280000000a00 */
[----:B0--3--:R0:W3:Y:S01]  /*18b0*/  LDS.128 R12, [R20+0x30] ;  /* 0x00003000140c7984 */ /* 0x0090e20000000c00 */
[----:B-1----:R-:W-:Y:S01]  /*18c0*/  DSETP.GEU.AND P0, PT, |R6|, |R16|, PT ;  /* 0x400000100600722a */ /* 0x002fe20003f0e200 */
[----:B------:R-:W-:-:S02]  /*18d0*/  IMAD.MOV.U32 R22, RZ, RZ, R16 ;  /* 0x000000ffff167224 */ /* 0x000fc400078e0010 */
[----:B------:R-:W-:Y:S02]  /*18e0*/  IMAD.MOV.U32 R23, RZ, RZ, R17 ;  /* 0x000000ffff177224 */ /* 0x000fe400078e0011 */
[----:B--2---:R-:W-:Y:S02]  /*18f0*/  IMAD.MOV.U32 R24, RZ, RZ, R8 ;  /* 0x000000ffff187224 */ /* 0x004fe400078e0008 */
[----:B------:R-:W-:-:S07]  /*1900*/  IMAD.MOV.U32 R25, RZ, RZ, R9 ;  /* 0x000000ffff197224 */ /* 0x000fce00078e0009 */
[----:B0--34-:R-:W-:Y:S05]  /*1910*/  @!P0 BRA `(.L_x_151) ;  /* 0x0000000000388947 */ /* 0x019fea0003800000 */
[----:B------:R-:W-:Y:S01]  /*1920*/  DSETP.GEU.AND P0, PT, |R16|, |R6|, PT ;  /* 0x400000061000722a */ /* 0x000fe20003f0e200 */
[----:B------:R-:W-:Y:S01]  /*1930*/  IMAD.MOV.U32 R22, RZ, RZ, R6 ;  /* 0x000000ffff167224 */ /* 0x000fe200078e0006 */
[----:B------:R-:W-:Y:S01]  /*1940*/  MOV R25, R5 ;  /* 0x0000000500197202 */ /* 0x000fe20000000f00 */
[----:B------:R-:W-:Y:S02]  /*1950*/  IMAD.MOV.U32 R23, RZ, RZ, R7 ;  /* 0x000000ffff177224 */ /* 0x000fe400078e0007 */
[----:B------:R-:W-:-:S09]  /*1960*/  IMAD.MOV.U32 R24, RZ, RZ, R4 ;  /* 0x000000ffff187224 */ /* 0x000fd200078e0004 */
        /* <DEDUP_REMOVED lines=9> */
.L_x_151:
[----:B------:R-:W-:Y:S05]  /*1a00*/  BSYNC.RECONVERGENT B1 ;  /* 0x0000000000017941 */ /* 0x000fea0003800200 */
.L_x_150:
        /* <DEDUP_REMOVED lines=23> */
.L_x_153:
[----:B------:R-:W-:Y:S05]  /*1b80*/  BSYNC.RECONVERGENT B1 ;  /* 0x0000000000017941 */ /* 0x000fea0003800200 */
.L_x_152:
        /* <DEDUP_REMOVED lines=21> */
.L_x_155:
[----:B------:R-:W-:Y:S05]  /*1ce0*/  BSYNC.RECONVERGENT B1 ;  /* 0x0000000000017941 */ /* 0x000fea0003800200 */
.L_x_154:
        /* <DEDUP_REMOVED lines=23> */
.L_x_157:
[----:B------:R-:W-:Y:S05]  /*1e60*/  BSYNC.RECONVERGENT B1 ;  /* 0x0000000000017941 */ /* 0x000fea0003800200 */
.L_x_156:
        /* <DEDUP_REMOVED lines=21> */
.L_x_159:
[----:B------:R-:W-:Y:S05]  /*1fc0*/  BSYNC.RECONVERGENT B1 ;  /* 0x0000000000017941 */ /* 0x000fea0003800200 */
.L_x_158:
        /* <DEDUP_REMOVED lines=21> */
.L_x_161:
[----:B------:R-:W-:Y:S05]  /*2120*/  BSYNC.RECONVERGENT B1 ;  /* 0x0000000000017941 */ /* 0x000fea0003800200 */
.L_x_160:
        /* <DEDUP_REMOVED lines=21> */
.L_x_136:
[----:B------:R-:W0:Y:S01]  /*2280*/  S2R R2, SR_LANEID ;  /* 0x0000000000027919 */ /* 0x000e220000000000 */
[----:B------:R-:W-:Y:S01]  /*2290*/  LOP3.LUT R3, R10, 0x3e0, RZ, 0xc0, !PT ;  /* 0x000003e00a037812 */ /* 0x000fe200078ec0ff */
[----:B------:R-:W-:Y:S01]  /*22a0*/  BSSY.RECONVERGENT B1, `(.L_x_162) ;  /* 0x0000024000017945 */ /* 0x000fe20003800200 */
[----:B------:R-:W-:Y:S02]  /*22b0*/  IMAD.MOV.U32 R18, RZ, RZ, R21 ;  /* 0x000000ffff127224 */ /* 0x000fe400078e0015 */
[----:B------:R-:W-:Y:S01]  /*22c0*/  LOP3.LUT R6, RZ, R3, RZ, 0x33, !PT ;  /* 0x00000003ff067212 */ /* 0x000fe200078e33ff */
[----:B------:R-:W-:Y:S02]  /*22d0*/  VIADD R4, R3, 0x20 ;  /* 0x0000002003047836 */ /* 0x000fe40000000000 */
[----:B------:R-:W-:Y:S02]  /*22e0*/  IMAD.MOV.U32 R22, RZ, RZ, R20 ;  /* 0x000000ffff167224 */ /* 0x000fe400078e0014 */
[----:B------:R-:W-:Y:S01]  /*22f0*/  IMAD.IADD R3, R9, 0x1, R6 ;  /* 0x0000000109037824 */ /* 0x000fe200078e0206 */
[----:B------:R-:W-:Y:S01]  /*2300*/  ISETP.GT.AND P0, PT, R4, R9, PT ;  /* 0x000000090400720c */ /* 0x000fe20003f04270 */
[----:B-----5:R-:W-:-:S02]  /*2310*/  IMAD.MOV.U32 R4, RZ, RZ, R14 ;  /* 0x000000ffff047224 */ /* 0x020fc400078e000e */
[----:B------:R-:W-:Y:S01]  /*2320*/  IMAD.MOV.U32 R5, RZ, RZ, R15 ;  /* 0x000000ffff057224 */ /* 0x000fe200078e000f */
[----:B------:R-:W-:-:S05]  /*2330*/  SEL R3, R3, 0x1f, P0 ;  /* 0x0000001f03037807 */ /* 0x000fca0000000000 */
[----:B------:R1:W2:Y:S04]  /*2340*/  SHFL.DOWN PT, R6, R14, 0x1, R3 ;  /* 0x082000000e067989 */ /* 0x0002a800000e0003 */
[----:B------:R1:W3:Y:S04]  /*2350*/  SHFL.DOWN PT, R7, R15, 0x1, R3 ;  /* 0x082000000f077989 */ /* 0x0002e800000e0003 */
[----:B------:R1:W4:Y:S01]  /*2360*/  SHFL.DOWN PT, R8, R21, 0x1, R3 ;  /* 0x0820000015087989 */ /* 0x00032200000e0003 */
[----:B0-----:R-:W-:-:S03]  /*2370*/  ISETP.GE.AND P0, PT, R2, R3, PT ;  /* 0x000000030200720c */ /* 0x001fc60003f06270 */
[----:B------:R1:W0:Y:S10]  /*2380*/  SHFL.DOWN PT, R11, R20, 0x1, R3 ;  /* 0x08200000140b7989 */ /* 0x00023400000e0003 */
[----:B-12---:R-:W-:Y:S05]  /*2390*/  @P0 BRA `(.L_x_163) ;  /* 0x0000000000500947 */ /* 0x006fea0003800000 */
[----:B---3--:R-:W-:Y:S01]  /*23a0*/  DSETP.GEU.AND P0, PT, |R14|, |R6|, PT ;  /* 0x400000060e00722a */ /* 0x008fe20003f0e200 */
        /* <DEDUP_REMOVED lines=19> */
.L_x_163:
[----:B------:R-:W-:Y:S05]  /*24e0*/  BSYNC.RECONVERGENT B1 ;  /* 0x0000000000017941 */ /* 0x000fea0003800200 */
.L_x_162:
[----:B------:R-:W-:Y:S01]  /*24f0*/  IADD3 R6, PT, PT, R2, 0x2, RZ ;  /* 0x0000000202067810 */ /* 0x000fe20007ffe0ff */
[----:B------:R1:W2:Y:S01]  /*2500*/  SHFL.DOWN PT, R12, R4, 0x2, R3 ;  /* 0x08400000040c7989 */ /* 0x0002a200000e0003 */
[----:B------:R-:W-:Y:S01]  /*2510*/  BSSY.RECONVERGENT B1, `(.L_x_164) ;  /* 0x000001e000017945 */ /* 0x000fe20003800200 */
[----:B----4-:R-:W-:Y:S01]  /*2520*/  IMAD.MOV.U32 R8, RZ, RZ, R18 ;  /* 0x000000ffff087224 */ /* 0x010fe200078e0012 */
[----:B------:R-:W-:Y:S01]  /*2530*/  ISETP.GT.AND P0, PT, R6, R3, PT ;  /* 0x000000030600720c */ /* 0x000fe20003f04270 */
[----:B------:R1:W4:Y:S01]  /*2540*/  SHFL.DOWN PT, R13, R5, 0x2, R3 ;  /* 0x08400000050d7989 */ /* 0x00032200000e0003 */
[----:B------:R-:W-:Y:S02]  /*2550*/  IMAD.MOV.U32 R16, RZ, RZ, R22 ;  /* 0x000000ffff107224 */ /* 0x000fe400078e0016 */
[----:B------:R-:W-:Y:S01]  /*2560*/  IMAD.MOV.U32 R6, RZ, RZ, R4 ;  /* 0x000000ffff067224 */ /* 0x000fe200078e0004 */
[----:B0-----:R1:W0:Y:S01]  /*2570*/  SHFL.DOWN PT, R11, R18, 0x2, R3 ;  /* 0x08400000120b7989 */ /* 0x00122200000e0003 */
[----:B---3--:R-:W-:-:S03]  /*2580*/  IMAD.MOV.U32 R7, RZ, RZ, R5 ;  /* 0x000000ffff077224 */ /* 0x008fc600078e0005 */
[----:B------:R1:W3:Y:S04]  /*2590*/  SHFL.DOWN PT, R15, R22, 0x2, R3 ;  /* 0x08400000160f7989 */ /* 0x0002e800000e0003 */
[----:B------:R-:W-:Y:S05]  /*25a0*/  @P0 BRA `(.L_x_165) ;  /* 0x0000000000500947 */ /* 0x000fea0003800000 */
[----:B--2-4-:R-:W-:Y:S01]  /*25b0*/  DSETP.GEU.AND P0, PT, |R4|, |R12|, PT ;  /* 0x4000000c0400722a */ /* 0x014fe20003f0e200 */
        /* <DEDUP_REMOVED lines=19> */
.L_x_165:
[----:B------:R-:W-:Y:S05]  /*26f0*/  BSYNC.RECONVERGENT B1 ;  /* 0x0000000000017941 */ /* 0x000fea0003800200 */
.L_x_164:
[----:B-1----:R-:W-:Y:S01]  /*2700*/  VIADD R4, R2, 0x4 ;  /* 0x0000000402047836 */ /* 0x002fe20000000000 */
[----:B--2---:R1:W2:Y:S01]  /*2710*/  SHFL.DOWN PT, R12, R6, 0x4, R3 ;  /* 0x08800000060c7989 */ /* 0x0042a200000e0003 */
[----:B------:R-:W-:Y:S01]  /*2720*/  BSSY.RECONVERGENT B1, `(.L_x_166) ;  /* 0x000001e000017945 */ /* 0x000fe20003800200 */
[----:B------:R-:W-:Y:S02]  /*2730*/  IMAD.MOV.U32 R14, RZ, RZ, R8 ;  /* 0x000000ffff0e7224 */ /* 0x000fe400078e0008 */
[----:B------:R-:W-:Y:S01]  /*2740*/  ISETP.GT.AND P0, PT, R4, R3, PT ;  /* 0x000000030400720c */ /* 0x000fe20003f04270 */
[----:B----4-:R1:W4:Y:S01]  /*2750*/  SHFL.DOWN PT, R13, R7, 0x4, R3 ;  /* 0x08800000070d7989 */ /* 0x01032200000e0003 */
[----:B------:R-:W-:Y:S02]  /*2760*/  IMAD.MOV.U32 R18, RZ, RZ, R16 ;  /* 0x000000ffff127224 */ /* 0x000fe400078e0010 */
[----:B------:R-:W-:Y:S01]  /*2770*/  IMAD.MOV.U32 R4, RZ, RZ, R6 ;  /* 0x000000ffff047224 */ /* 0x000fe200078e0006 */
[----:B0-----:R1:W0:Y:S01]  /*2780*/  SHFL.DOWN PT, R11, R8, 0x4, R3 ;  /* 0x08800000080b7989 */ /* 0x00122200000e0003 */
[----:B------:R-:W-:-:S03]  /*2790*/  IMAD.MOV.U32 R5, RZ, RZ, R7 ;  /* 0x000000ffff057224 */ /* 0x000fc600078e0007 */
[----:B---3--:R1:W3:Y:S04]  /*27a0*/  SHFL.DOWN PT, R15, R16, 0x4, R3 ;  /* 0x08800000100f7989 */ /* 0x0082e800000e0003 */
        /* <DEDUP_REMOVED lines=21> */
.L_x_167:
[----:B------:R-:W-:Y:S05]  /*2900*/  BSYNC.RECONVERGENT B1 ;  /* 0x0000000000017941 */ /* 0x000fea0003800200 */
.L_x_166:
[----:B-1----:R-:W-:Y:S01]  /*2910*/  VIADD R8, R2, 0x8 ;  /* 0x0000000802087836 */ /* 0x002fe20000000000 */
[----:B------:R1:W1:Y:S01]  /*2920*/  SHFL.DOWN PT, R6, R4, 0x8, R3 ;  /* 0x0900000004067989 */ /* 0x00026200000e0003 */
[----:B------:R-:W-:Y:S01]  /*2930*/  BSSY.RECONVERGENT B1, `(.L_x_168) ;  /* 0x000001e000017945 */ /* 0x000fe20003800200 */
[----:B------:R-:W-:Y:S02]  /*2940*/  IMAD.MOV.U32 R16, RZ, RZ, R18 ;  /* 0x000000ffff107224 */ /* 0x000fe400078e0012 */
[----:B------:R-:W-:Y:S01]  /*2950*/  ISETP.GT.AND P0, PT, R8, R3, PT ;  /* 0x000000030800720c */ /* 0x000fe20003f04270 */
[----:B------:R1:W1:Y:S01]  /*2960*/  SHFL.DOWN PT, R7, R5, 0x8, R3 ;  /* 0x0900000005077989 */ /* 0x00026200000e0003 */
[----:B------:R-:W-:Y:S02]  /*2970*/  IMAD.MOV.U32 R8, RZ, RZ, R14 ;  /* 0x000000ffff087224 */ /* 0x000fe400078e000e */
[----:B--2---:R-:W-:Y:S01]  /*2980*/  IMAD.MOV.U32 R12, RZ, RZ, R4 ;  /* 0x000000ffff0c7224 */ /* 0x004fe200078e0004 */
[----:B0-----:R0:W2:Y:S01]  /*2990*/  SHFL.DOWN PT, R11, R14, 0x8, R3 ;  /* 0x090000000e0b7989 */ /* 0x0010a200000e0003 */
[----:B----4-:R-:W-:-:S03]  /*29a0*/  IMAD.MOV.U32 R13, RZ, RZ, R5 ;  /* 0x000000ffff0d7224 */ /* 0x010fc600078e0005 */
[----:B---3--:R0:W3:Y:S04]  /*29b0*/  SHFL.DOWN PT, R15, R18, 0x8, R3 ;  /* 0x09000000120f7989 */ /* 0x0080e800000e0003 */
[----:B------:R-:W-:Y:S05]  /*29c0*/  @P0 BRA `(.L_x_169) ;  /* 0x0000000000500947 */ /* 0x000fea0003800000 */
[----:B-1----:R-:W-:Y:S01]  /*29d0*/  DSETP.GEU.AND P0, PT, |R4|, |R6|, PT ;  /* 0x400000060400722a */ /* 0x002fe20003f0e200 */
[----:B--2---:R-:W-:Y:S02]  /*29e0*/  IMAD.MOV.U32 R8, RZ, RZ, R11 ;  /* 0x000000ffff087224 */ /* 0x004fe400078e000b */
        /* <DEDUP_REMOVED lines=18> */
.L_x_169:
[----:B------:R-:W-:Y:S05]  /*2b10*/  BSYNC.RECONVERGENT B1 ;  /* 0x0000000000017941 */ /* 0x000fea0003800200 */
.L_x_168:
[----:B-1----:R-:W-:Y:S01]  /*2b20*/  VIADD R4, R2, 0x10 ;  /* 0x0000001002047836 */ /* 0x002fe20000000000 */
[----:B0-----:R0:W1:Y:S01]  /*2b30*/  SHFL.DOWN PT, R14, R12, 0x10, R3 ;  /* 0x0a0000000c0e7989 */ /* 0x00106200000e0003 */
[----:B------:R-:W-:Y:S01]  /*2b40*/  BSSY.RECONVERGENT B1, `(.L_x_170) ;  /* 0x000001e000017945 */ /* 0x000fe20003800200 */
[----:B------:R-:W-:Y:S02]  /*2b50*/  IMAD.MOV.U32 R5, RZ, RZ, R16 ;  /* 0x000000ffff057224 */ /* 0x000fe400078e0010 */
[----:B------:R-:W-:Y:S01]  /*2b60*/  ISETP.GT.AND P0, PT, R4, R3, PT ;  /* 0x000000030400720c */ /* 0x000fe20003f04270 */
[----:B---3--:R0:W3:Y:S01]  /*2b70*/  SHFL.DOWN PT, R15, R13, 0x10, R3 ;  /* 0x0a0000000d0f7989 */ /* 0x0080e200000e0003 */
[----:B------:R-:W-:Y:S02]  /*2b80*/  IMAD.MOV.U32 R4, RZ, RZ, R8 ;  /* 0x000000ffff047224 */ /* 0x000fe400078e0008 */
[----:B------:R-:W-:Y:S01]  /*2b90*/  IMAD.MOV.U32 R6, RZ, RZ, R12 ;  /* 0x000000ffff067224 */ /* 0x000fe200078e000c */
[----:B--2---:R0:W2:Y:S01]  /*2ba0*/  SHFL.DOWN PT, R11, R8, 0x10, R3 ;  /* 0x0a000000080b7989 */ /* 0x0040a200000e0003 */
[----:B------:R-:W-:-:S03]  /*2bb0*/  IMAD.MOV.U32 R7, RZ, RZ, R13 ;  /* 0x000000ffff077224 */ /* 0x000fc600078e000d */
[----:B------:R0:W4:Y:S04]  /*2bc0*/  SHFL.DOWN PT, R17, R16, 0x10, R3 ;  /* 0x0a00000010117989 */ /* 0x00012800000e0003 */
[----:B------:R-:W-:Y:S05]  /*2bd0*/  @P0 BRA `(.L_x_171) ;  /* 0x0000000000500947 */ /* 0x000fea0003800000 */
[----:B-1-3--:R-:W-:Y:S01]  /*2be0*/  DSETP.GEU.AND P0, PT, |R12|, |R14|, PT ;  /* 0x4000000e0c00722a */ /* 0x00afe20003f0e200 */
        /* <DEDUP_REMOVED lines=19> */
.L_x_171:
[----:B------:R-:W-:Y:S05]  /*2d20*/  BSYNC.RECONVERGENT B1 ;  /* 0x0000000000017941 */ /* 0x000fea0003800200 */
.L_x_170:
[----:B------:R-:W-:Y:S01]  /*2d30*/  ISETP.NE.AND P0, PT, R2, RZ, PT ;  /* 0x000000ff0200720c */ /* 0x000fe20003f05270 */
[----:B------:R-:W-:-:S12]  /*2d40*/  BSSY.RECONVERGENT B1, `(.L_x_172) ;  /* 0x000000a000017945 */ /* 0x000fd80003800200 */
[----:B------:R-:W-:Y:S05]  /*2d50*/  @P0 BRA `(.L_x_173) ;  /* 0x0000000000200947 */ /* 0x000fea0003800000 */
[----:B0-----:R-:W0:Y:S01]  /*2d60*/  S2R R8, SR_CgaCtaId ;  /* 0x0000000000087919 */ /* 0x001e220000008800 */
[----:B------:R-:W-:Y:S02]  /*2d70*/  MOV R3, 0x400 ;  /* 0x0000040000037802 */ /* 0x000fe40000000f00 */
[----:B------:R-:W-:-:S04]  /*2d80*/  SHF.R.U32.HI R2, RZ, 0x1, R10 ;  /* 0x00000001ff027819 */ /* 0x000fc8000001160a */
[----:B------:R-:W-:Y:S02]  /*2d90*/  LOP3.LUT R2, R2, 0x1f0, RZ, 0xc0, !PT ;  /* 0x000001f002027812 */ /* 0x000fe400078ec0ff */
[----:B0-----:R-:W-:-:S05]  /*2da0*/  LEA R3, R8, R3, 0x18 ;  /* 0x0000000308037211 */ /* 0x001fca00078ec0ff */
[----:B------:R-:W-:-:S05]  /*2db0*/  IMAD.IADD R3, R2, 0x1, R3 ;  /* 0x0000000102037824 */ /* 0x000fca00078e0203 */
[----:B------:R0:W-:Y:S04]  /*2dc0*/  STS.64 [R3+0x10], R4 ;  /* 0x0000100403007388 */ /* 0x0001e80000000a00 */
[----:B------:R0:W-:Y:S02]  /*2dd0*/  STS.64 [R3+0x8], R6 ;  /* 0x0000080603007388 */ /* 0x0001e40000000a00 */
.L_x_173:
[----:B------:R-:W-:Y:S05]  /*2de0*/  BSYNC.RECONVERGENT B1 ;  /* 0x0000000000017941 */ /* 0x000fea0003800200 */
.L_x_172:
[----:B------:R-:W-:Y:S01]  /*2df0*/  BAR.SYNC.DEFER_BLOCKING 0x0 ;  /* 0x0000000000007b1d */ /* 0x000fe20000010000 */
[----:B------:R-:W-:-:S13]  /*2e00*/  ISETP.NE.AND P1, PT, R10, RZ, PT ;  /* 0x000000ff0a00720c */ /* 0x000fda0003f25270 */
[----:B------:R-:W-:Y:S05]  /*2e10*/  @P1 BRA `(.L_x_149) ;  /* 0x0000003800a81947 */ /* 0x000fea0003800000 */
[----:B------:R-:W-:Y:S01]  /*2e20*/  ISETP.GE.AND P0, PT, R9, 0x21, PT ;  /* 0x000000210900780c */ /* 0x000fe20003f06270 */
[----:B0-----:R-:W-:Y:S02]  /*2e30*/  IMAD.MOV.U32 R13, RZ, RZ, R4 ;  /* 0x000000ffff0d7224 */ /* 0x001fe400078e0004 */
[----:B------:R-:W-:Y:S02]  /*2e40*/  IMAD.MOV.U32 R8, RZ, RZ, R5 ;  /* 0x000000ffff087224 */ /* 0x000fe400078e0005 */
[----:B------:R-:W-:Y:S02]  /*2e50*/  IMAD.MOV.U32 R2, RZ, RZ, R6 ;  /* 0x000000ffff027224 */ /* 0x000fe400078e0006 */
[----:B------:R-:W-:-:S06]  /*2e60*/  IMAD.MOV.U32 R3, RZ, RZ, R7 ;  /* 0x000000ffff037224 */ /* 0x000fcc00078e0007 */
[----:B------:R-:W-:Y:S05]  /*2e70*/  @!P0 BRA `(.L_x_174) ;  /* 0x00000000006c8947 */ /* 0x000fea0003800000 */
[----:B------:R-:W0:Y:S01]  /*2e80*/  S2UR UR5, SR_CgaCtaId ;  /* 0x00000000000579c3 */ /* 0x000e220000008800 */
[----:B------:R-:W-:Y:S01]  /*2e90*/  UMOV UR4, 0x400 ;  /* 0x0000040000047882 */ /* 0x000fe20000000000 */
[----:B------:R-:W-:Y:S01]  /*2ea0*/  BSSY.RECONVERGENT B1, `(.L_x_174) ;  /* 0x0000018000017945 */ /* 0x000fe20003800200 */
[----:B0-----:R-:W-:-:S09]  /*2eb0*/  ULEA UR4, UR5, UR4, 0x18 ;  /* 0x0000000405047291 */ /* 0x001fd2000f8ec0ff */
[----:B--2---:R-:W0:Y:S04]  /*2ec0*/  LDS.64 R10, [UR4+0x18] ;  /* 0x00001804ff0a7984 */ /* 0x004e280008000a00 */
[----:B-1-3--:R-:W1:Y:S01]  /*2ed0*/  LDS.64 R14, [UR4+0x20] ;  /* 0x00002004ff0e7984 */ /* 0x00ae620008000a00 */
[----:B0-----:R-:W-:Y:S01]  /*2ee0*/  DSETP.GEU.AND P0, PT, |R6|, |R10|, PT ;  /* 0x4000000a0600722a */ /* 0x001fe20003f0e200 */
[----:B------:R-:W-:Y:S02]  /*2ef0*/  IMAD.MOV.U32 R2, RZ, RZ, R10 ;  /* 0x000000ffff027224 */ /* 0x000fe400078e000a */
[----:B------:R-:W-:Y:S02]  /*2f00*/  IMAD.MOV.U32 R3, RZ, RZ, R11 ;  /* 0x000000ffff037224 */ /* 0x000fe400078e000b */
[----:B-1----:R-:W-:-:S02]  /*2f10*/  IMAD.MOV.U32 R13, RZ, RZ, R14 ;  /* 0x000000ffff0d7224 */ /* 0x002fc400078e000e */
[----:B------:R-:W-:-:S07]  /*2f20*/  IMAD.MOV.U32 R8, RZ, RZ, R15 ;  /* 0x000000ffff087224 */ /* 0x000fce00078e000f */
[----:B------:R-:W-:Y:S05]  /*2f30*/  @!P0 BRA `(.L_x_175) ;  /* 0x0000000000388947 */ /* 0x000fea0003800000 */
        /* <DEDUP_REMOVED lines=14> */
.L_x_175:
[----:B------:R-:W-:Y:S05]  /*3020*/  BSYNC.RECONVERGENT B1 ;  /* 0x0000000000017941 */ /* 0x000fea0003800200 */
.L_x_174:
[----:B------:R-:W-:Y:S01]  /*3030*/  ISETP.GE.AND P0, PT, R9, 0x41, PT ;  /* 0x000000410900780c */ /* 0x000fe20003f06270 */
[----:B--2---:R-:W-:Y:S02]  /*3040*/  IMAD.MOV.U32 R11, RZ, RZ, R13 ;  /* 0x000000ffff0b7224 */ /* 0x004fe400078e000d */
        /* <DEDUP_REMOVED lines=8> */
[----:B------:R-:W0:Y:S04]  /*30d0*/  LDS.64 R6, [UR4+0x28] ;  /* 0x00002804ff067984 */ /* 0x000e280008000a00 */
        /* <DEDUP_REMOVED lines=21> */
.L_x_177:
[----:B------:R-:W-:Y:S05]  /*3230*/  BSYNC.RECONVERGENT B1 ;  /* 0x0000000000017941 */ /* 0x000fea0003800200 */
.L_x_176:
[----:B------:R-:W-:Y:S01]  /*3240*/  ISETP.GE.AND P0, PT, R9, 0x61, PT ;  /* 0x000000610900780c */ /* 0x000fe20003f06270 */
[----:B------:R-:W-:Y:S02]  /*3250*/  IMAD.MOV.U32 R13, RZ, RZ, R11 ;  /* 0x000000ffff0d7224 */ /* 0x000fe400078e000b */
        /* <DEDUP_REMOVED lines=30> */
.L_x_179:
[----:B------:R-:W-:Y:S05]  /*3440*/  BSYNC.RECONVERGENT B1 ;  /* 0x0000000000017941 */ /* 0x000fea0003800200 */
.L_x_178:
        /* <DEDUP_REMOVED lines=32> */
.L_x_181:
[----:B------:R-:W-:Y:S05]  /*3650*/  BSYNC.RECONVERGENT B1 ;  /* 0x0000000000017941 */ /* 0x000fea0003800200 */
.L_x_180:
        /* <DEDUP_REMOVED lines=32> */
.L_x_183:
[----:B------:R-:W-:Y:S05]  /*3860*/  BSYNC.RECONVERGENT B1 ;  /* 0x0000000000017941 */ /* 0x000fea0003800200 */
.L_x_182:
        /* <DEDUP_REMOVED lines=32> */
.L_x_185:
[----:B------:R-:W-:Y:S05]  /*3a70*/  BSYNC.RECONVERGENT B1 ;  /* 0x0000000000017941 */ /* 0x000fea0003800200 */
.L_x_184:
[----:B------:R-:W-:Y:S01]  /*3a80*/  ISETP.GE.AND P0, PT, R9, 0xe1, PT ;  /* 0x000000e10900780c */ /* 0x000fe20003f06270 */
[----:B------:R-:W-:Y:S01]  /*3a90*/  IMAD.MOV.U32 R5, RZ, RZ, R10 ;  /* 0x000000ffff057224 */ /* 0x000fe200078e000a */
[----:B------:R-:W-:Y:S01]  /*3aa0*/  MOV R4, R11 ;  /* 0x0000000b00047202 */ /* 0x000fe20000000f00 */
[----:B------:R-:W-:Y:S02]  /*3ab0*/  IMAD.MOV.U32 R6, RZ, RZ, R2 ;  /* 0x000000ffff067224 */ /* 0x000fe400078e0002 */
[----:B------:R-:W-:-:S08]  /*3ac0*/  IMAD.MOV.U32 R7, RZ, RZ, R3 ;  /* 0x000000ffff077224 */ /* 0x000fd000078e0003 */
[----:B------:R-:W-:Y:S05]  /*3ad0*/  @!P0 BRA `(.L_x_149) ;  /* 0x0000002c00788947 */ /* 0x000fea0003800000 */
[----:B------:R-:W0:Y:S01]  /*3ae0*/  S2UR UR5, SR_CgaCtaId ;  /* 0x00000000000579c3 */ /* 0x000e220000008800 */
[----:B------:R-:W-:Y:S02]  /*3af0*/  UMOV UR4, 0x400 ;  /* 0x0000040000047882 */ /* 0x000fe40000000000 */
[----:B0-----:R-:W-:-:S09]  /*3b00*/  ULEA UR4, UR5, UR4, 0x18 ;  /* 0x0000000405047291 */ /* 0x001fd2000f8ec0ff */
[----:B------:R-:W0:Y:S04]  /*3b10*/  LDS.64 R8, [UR4+0x78] ;  /* 0x00007804ff087984 */ /* 0x000e280008000a00 */
[----:B------:R-:W2:Y:S01]  /*3b20*/  LDS.64 R12, [UR4+0x80] ;  /* 0x00008004ff0c7984 */ /* 0x000ea20008000a00 */
[----:B0-----:R-:W-:Y:S01]  /*3b30*/  DSETP.GEU.AND P0, PT, |R2|, |R8|, PT ;  /* 0x400000080200722a */ /* 0x001fe20003f0e200 */
        /* <DEDUP_REMOVED lines=20> */
.L_x_117:
[----:B------:R-:W0:Y:S01]  /*3c80*/  S2R R3, SR_TID.X ;  /* 0x0000000000037919 */ /* 0x000e220000002100 */
[----:B------:R-:W1:Y:S02]  /*3c90*/  LDCU.128 UR12, c[0x0][0x380] ;  /* 0x00007000ff0c77ac */ /* 0x000e640008000c00 */
[----:B-1----:R-:W-:Y:S02]  /*3ca0*/  IMAD.U32 R2, RZ, RZ, UR12 ;  /* 0x0000000cff027e24 */ /* 0x002fe4000f8e00ff */
[----:B------:R-:W-:Y:S01]  /*3cb0*/  IMAD.U32 R4, RZ, RZ, UR13 ;  /* 0x0000000dff047e24 */ /* 0x000fe2000f8e00ff */
[----:B0-----:R-:W-:-:S05]  /*3cc0*/  IADD3 R5, P0, PT, R8, R3, RZ ;  /* 0x0000000308057210 */ /* 0x001fca0007f1e0ff */
[----:B------:R-:W-:Y:S01]  /*3cd0*/  IMAD.X R6, RZ, RZ, RZ, P0 ;  /* 0x000000ffff067224 */ /* 0x000fe200000e06ff */
[----:B------:R-:W-:-:S04]  /*3ce0*/  LEA R20, P0, R5, R2, 0x3 ;  /* 0x0000000205147211 */ /* 0x000fc800078018ff */
[----:B------:R-:W-:-:S05]  /*3cf0*/  LEA.HI.X R21, R5, R4, R6, 0x3, P0 ;  /* 0x0000000405157211 */ /* 0x000fca00000f1c06 */
[----:B------:R-:W2:Y:S04]  /*3d00*/  LDG.E.64 R6, desc[UR10][R20.64] ;  /* 0x0000000a14067981 */ /* 0x000ea8000c1e1b00 */
[----:B------:R-:W2:Y:S04]  /*3d10*/  LDG.E.64 R14, desc[UR10][R20.64+0x800] ;  /* 0x0008000a140e7981 */ /* 0x000ea8000c1e1b00 */
[----:B------:R-:W3:Y:S04]  /*3d20*/  LDG.E.64 R18, desc[UR10][R20.64+0x1000] ;  /* 0x0010000a14127981 */ /* 0x000ee8000c1e1b00 */
[----:B------:R-:W4:Y:S04]  /*3d30*/  LDG.E.64 R12, desc[UR10][R20.64+0x1800] ;  /* 0x0018000a140c7981 */ /* 0x000f28000c1e1b00 */
[----:B------:R-:W5:Y:S01]  /*3d40*/  LDG.E.64 R10, desc[UR10][R20.64+0x2000] ;  /* 0x0020000a140a7981 */ /* 0x000f62000c1e1b00 */
[----:B------:R-:W-:Y:S01]  /*3d50*/  IMAD.U32 R5, RZ, RZ, UR14 ;  /* 0x0000000eff057e24 */ /* 0x000fe2000f8e00ff */
[----:B------:R-:W-:Y:S01]  /*3d60*/  LOP3.LUT R9, R3, 0x400, RZ, 0xfc, !PT ;  /* 0x0000040003097812 */ /* 0x000fe200078efcff */
[----:B------:R-:W-:Y:S01]  /*3d70*/  BSSY.RECONVERGENT B1, `(.L_x_186) ;  /* 0x0000020000017945 */ /* 0x000fe20003800200 */
[----:B------:R-:W-:-:S04]  /*3d80*/  ISETP.LE.U32.AND P0, PT, R25, UR6, PT ;  /* 0x0000000619007c0c */ /* 0x000fc8000bf03070 */
[----:B------:R-:W-:Y:S01]  /*3d90*/  ISETP.GE.U32.AND.EX P0, PT, RZ, R16, PT, P0 ;  /* 0x00000010ff00720c */ /* 0x000fe20003f06100 */
[----:B--2---:R-:W-:-:S06]  /*3da0*/  DSETP.GEU.AND P2, PT, |R6|, |R14|, PT ;  /* 0x4000000e0600722a */ /* 0x004fcc0003f4e200 */
[----:B------:R-:W-:Y:S02]  /*3db0*/  FSEL R6, R6, R14, P2 ;  /* 0x0000000e06067208 */ /* 0x000fe40001000000 */
[----:B------:R-:W-:-:S06]  /*3dc0*/  FSEL R7, R7, R15, P2 ;  /* 0x0000000f07077208 */ /* 0x000fcc0001000000 */
[----:B---3--:R-:W-:-:S06]  /*3dd0*/  DSETP.GEU.AND P3, PT, |R6|, |R18|, PT ;  /* 0x400000120600722a */ /* 0x008fcc0003f6e200 */
[----:B------:R-:W-:Y:S01]  /*3de0*/  FSEL R14, R6, R18, P3 ;  /* 0x00000012060e7208 */ /* 0x000fe20001800000 */
[----:B------:R-:W-:Y:S01]  /*3df0*/  IMAD.U32 R6, RZ, RZ, UR15 ;  /* 0x0000000fff067e24 */ /* 0x000fe2000f8e00ff */
[----:B------:R-:W-:Y:S01]  /*3e00*/  FSEL R15, R7, R19, P3 ;  /* 0x00000013070f7208 */ /* 0x000fe20001800000 */
[----:B------:R-:W-:-:S05]  /*3e10*/  VIADD R18, R3, 0x100 ;  /* 0x0000010003127836 */ /* 0x000fca0000000000 */
[----:B----4-:R-:W-:-:S06]  /*3e20*/  DSETP.GEU.AND P1, PT, |R14|, |R12|, PT ;  /* 0x4000000c0e00722a */ /* 0x010fcc0003f2e200 */
[----:B------:R-:W-:Y:S01]  /*3e30*/  FSEL R12, R14, R12, P1 ;  /* 0x0000000c0e0c7208 */ /* 0x000fe20000800000 */
[----:B------:R-:W-:Y:S01]  /*3e40*/  VIADD R14, R3, 0x200 ;  /* 0x00000200030e7836 */ /* 0x000fe20000000000 */
[----:B------:R-:W-:Y:S02]  /*3e50*/  FSEL R13, R15, R13, P1 ;  /* 0x0000000d0f0d7208 */ /* 0x000fe40000800000 */
[----:B------:R-:W-:Y:S02]  /*3e60*/  IADD3 R15, P5, PT, R8, R5, RZ ;  /* 0x00000005080f7210 */ /* 0x000fe40007fbe0ff */
[----:B------:R-:W-:Y:S02]  /*3e70*/  @P3 SEL R14, R3, R18, P2 ;  /* 0x00000012030e3207 */ /* 0x000fe40001000000 */
[----:B-----5:R-:W-:Y:S01]  /*3e80*/  DSETP.GEU.AND P4, PT, |R12|, |R10|, PT ;  /* 0x4000000a0c00722a */ /* 0x020fe20003f8e200 */
[----:B------:R-:W-:Y:S01]  /*3e90*/  IMAD.X R17, RZ, RZ, R6, P5 ;  /* 0x000000ffff117224 */ /* 0x000fe200028e0606 */
[----:B------:R-:W-:Y:S01]  /*3ea0*/  IADD3 R7, P5, PT, R9, R15, RZ ;  /* 0x0000000f09077210 */ /* 0x000fe20007fbe0ff */
[----:B------:R-:W-:-:S04]  /*3eb0*/  @!P1 VIADD R14, R3, 0x300 ;  /* 0x00000300030e9836 */ /* 0x000fc80000000000 */
[----:B------:R-:W-:-:S07]  /*3ec0*/  IMAD.X R8, RZ, RZ, R17, P5 ;  /* 0x000000ffff087224 */ /* 0x000fce00028e0611 */
[----:B------:R-:W-:Y:S05]  /*3ed0*/  @!P4 BRA `(.L_x_187) ;  /* 0x000000000024c947 */ /* 0x000fea0003800000 */
[C---:B------:R-:W-:Y:S02]  /*3ee0*/  ISETP.GE.U32.AND P1, PT, R14.reuse, R9, PT ;  /* 0x000000090e00720c */ /* 0x040fe40003f26070 */
[----:B------:R-:W-:Y:S02]  /*3ef0*/  IADD3 R14, P2, PT, R14, R15, RZ ;  /* 0x0000000f0e0e7210 */ /* 0x000fe40007f5e0ff */
[----:B------:R-:W-:-:S03]  /*3f00*/  ISETP.GE.U32.AND.EX P1, PT, RZ, RZ, PT, P1 ;  /* 0x000000ffff00720c */ /* 0x000fc60003f26110 */
[----:B------:R-:W-:-:S10]  /*3f10*/  IMAD.X R9, RZ, RZ, R17, P2 ;  /* 0x000000ffff097224 */ /* 0x000fd400010e0611 */
[----:B------:R-:W-:-:S06]  /*3f20*/  DSETP.LT.OR P1, PT, |R10|, |R12|, !P1 ;  /* 0x4000000c0a00722a */ /* 0x000fcc0004f21600 */
[----:B------:R-:W-:Y:S02]  /*3f30*/  FSEL R10, R12, R10, P1 ;  /* 0x0000000a0c0a7208 */ /* 0x000fe40000800000 */
[----:B------:R-:W-:Y:S02]  /*3f40*/  FSEL R11, R13, R11, P1 ;  /* 0x0000000b0d0b7208 */ /* 0x000fe40000800000 */
[----:B------:R-:W-:Y:S02]  /*3f50*/  SEL R7, R14, R7, P1 ;  /* 0x000000070e077207 */ /* 0x000fe40000800000 */
[----:B------:R-:W-:-:S07]  /*3f60*/  SEL R8, R9, R8, P1 ;  /* 0x0000000809087207 */ /* 0x000fce0000800000 */
.L_x_187:
[----:B------:R-:W-:Y:S05]  /*3f70*/  BSYNC.RECONVERGENT B1 ;  /* 0x0000000000017941 */ /* 0x000fea0003800200 */
.L_x_186:
[----:B------:R-:W-:Y:S05]  /*3f80*/  @P0 BRA `(.L_x_188) ;  /* 0x0000001400000947 */ /* 0x000fea0003800000 */
[----:B------:R-:W0:Y:S01]  /*3f90*/  LDCU.64 UR8, c[0x0][0x3e8] ;  /* 0x00007d00ff0877ac */ /* 0x000e220008000a00 */
[----:B------:R-:W-:Y:S01]  /*3fa0*/  ISETP.NE.AND P0, PT, R3, RZ, PT ;  /* 0x000000ff0300720c */ /* 0x000fe20003f05270 */
[----:B------:R-:W-:Y:S01]  /*3fb0*/  BSSY.RECONVERGENT B1, `(.L_x_189) ;  /* 0x0000012000017945 */ /* 0x000fe20003800200 */
[----:B------:R-:W-:Y:S01]  /*3fc0*/  UMOV UR4, 0x8 ;  /* 0x0000000800047882 */ /* 0x000fe20000000000 */
[----:B------:R-:W-:Y:S02]  /*3fd0*/  UMOV UR5, 0x0 ;  /* 0x0000000000057882 */ /* 0x000fe40000000000 */
[----:B0-----:R-:W-:-:S04]  /*3fe0*/  UIMAD.WIDE.U32 UR4, UR8, 0x1, UR4 ;  /* 0x00000001080478a5 */ /* 0x001fc8000f8e0004 */
[----:B------:R-:W-:Y:S02]  /*3ff0*/  UIADD3 UR7, UPT, UPT, UR5, UR9, URZ ;  /* 0x0000000905077290 */ /* 0x000fe4000fffe0ff */
[----:B------:R-:W-:Y:S02]  /*4000*/  IMAD.U32 R13, RZ, RZ, UR5 ;  /* 0x00000005ff0d7e24 */ /* 0x000fe4000f8e00ff */
[----:B------:R-:W-:Y:S02]  /*4010*/  IMAD.U32 R12, RZ, RZ, UR4 ;  /* 0x00000004ff0c7e24 */ /* 0x000fe4000f8e00ff */
[----:B------:R-:W-:Y:S01]  /*4020*/  IMAD.U32 R13, RZ, RZ, UR7 ;  /* 0x00000007ff0d7e24 */ /* 0x000fe2000f8e00ff */
[----:B------:R-:W-:Y:S06]  /*4030*/  @P0 BRA `(.L_x_190) ;  /* 0x0000000000240947 */ /* 0x000fec0003800000 */
[----:B------:R-:W-:Y:S02]  /*4040*/  IMAD.MOV.U32 R18, RZ, RZ, 0x500 ;  /* 0x00000500ff127424 */ /* 0x000fe400078e00ff */
[----:B------:R-:W-:-:S05]  /*4050*/  IMAD.MOV.U32 R19, RZ, RZ, 0x0 ;  /* 0x00000000ff137424 */ /* 0x000fca00078e00ff */
[----:B------:R-:W2:Y:S01]  /*4060*/  ATOMG.E.ADD.64.STRONG.GPU PT, R14, desc[UR10][R12.64], R18 ;  /* 0x800000120c0e79a8 */ /* 0x000ea200081ef50a */
[----:B------:R-:W0:Y:S01]  /*4070*/  S2UR UR5, SR_CgaCtaId ;  /* 0x00000000000579c3 */ /* 0x000e220000008800 */
[----:B------:R-:W-:Y:S02]  /*4080*/  UMOV UR4, 0x400 ;  /* 0x0000040000047882 */ /* 0x000fe40000000000 */
[----:B0-----:R-:W-:Y:S01]  /*4090*/  ULEA UR4, UR5, UR4, 0x18 ;  /* 0x0000000405047291 */ /* 0x001fe2000f8ec0ff */
[----:B--2---:R-:W-:-:S05]  /*40a0*/  IADD3 R14, P0, PT, R14, UR6, RZ ;  /* 0x000000060e0e7c10 */ /* 0x004fca000ff1e0ff */
[----:B------:R-:W-:-:S05]  /*40b0*/  IMAD.X R15, RZ, RZ, R15, P0 ;  /* 0x000000ffff0f7224 */ /* 0x000fca00000e060f */
[----:B------:R0:W-:Y:S03]  /*40c0*/  STS.64 [UR4+0x98], R14 ;  /* 0x0000980eff007988 */ /* 0x0001e60008000a04 */
.L_x_190:
[----:B------:R-:W-:Y:S05]  /*40d0*/  BSYNC.RECONVERGENT B1 ;  /* 0x0000000000017941 */ /* 0x000fea0003800200 */
.L_x_189:
[----:B------:R-:W1:Y:S08]  /*40e0*/  S2UR UR5, SR_CgaCtaId ;  /* 0x00000000000579c3 */ /* 0x000e700000008800 */
[----:B------:R-:W-:Y:S06]  /*40f0*/  BAR.SYNC.DEFER_BLOCKING 0x0 ;  /* 0x0000000000007b1d */ /* 0x000fec0000010000 */
[----:B------:R-:W-:-:S02]  /*4100*/  UMOV UR4, 0x400 ;  /* 0x0000040000047882 */ /* 0x000fc40000000000 */
[----:B-1----:R-:W-:-:S06]  /*4110*/  ULEA UR4, UR5, UR4, 0x18 ;  /* 0x0000000405047291 */ /* 0x002fcc000f8ec0ff */
[----:B------:R-:W-:-:S05]  /*4120*/  IMAD.U32 R9, RZ, RZ, UR4 ;  /* 0x00000004ff097e24 */ /* 0x000fca000f8e00ff */
[----:B------:R-:W0:Y:S02]  /*4130*/  LDS.64 R18, [R9+0x98] ;  /* 0x0000980009127984 */ /* 0x000e240000000a00 */
[----:B0-----:R-:W-:-:S04]  /*4140*/  IADD3 R14, P1, PT, R18, 0x500, RZ ;  /* 0x00000500120e7810 */ /* 0x001fc80007f3e0ff */
[----:B------:R-:W-:Y:S01]  /*4150*/  ISETP.GT.U32.AND P0, PT, R14, R25, PT ;  /* 0x000000190e00720c */ /* 0x000fe20003f04070 */
[----:B------:R-:W-:-:S05]  /*4160*/  IMAD.X R15, RZ, RZ, R19, P1 ;  /* 0x000000ffff0f7224 */ /* 0x000fca00008e0613 */
[----:B------:R-:W-:-:S13]  /*4170*/  ISETP.GT.AND.EX P0, PT, R15, R16, PT, P0 ;  /* 0x000000100f00720c */ /* 0x000fda0003f04300 */
[----:B------:R-:W-:Y:S05]  /*4180*/  @P0 BRA `(.L_x_191) ;  /* 0x0000000400b40947 */ /* 0x000fea0003800000 */
[----:B------:R-:W-:Y:S01]  /*4190*/  BSSY.RECONVERGENT B1, `(.L_x_191) ;  /* 0x000006c000017945 */ /* 0x000fe20003800200 */
[----:B------:R-:W-:Y:S01]  /*41a0*/  IMAD.MOV.U32 R20, RZ, RZ, R10 ;  /* 0x000000ffff147224 */ /* 0x000fe200078e000a */
[----:B------:R-:W0:Y:S01]  /*41b0*/  LDCU.64 UR8, c[0x0][0x398] ;  /* 0x00007300ff0877ac */ /* 0x000e220008000a00 */
[----:B------:R-:W-:Y:S02]  /*41c0*/  IMAD.MOV.U32 R21, RZ, RZ, R11 ;  /* 0x000000ffff157224 */ /* 0x000fe400078e000b */
[----:B------:R-:W-:Y:S01]  /*41d0*/  IMAD.MOV.U32 R15, RZ, RZ, R7 ;  /* 0x000000ffff0f7224 */ /* 0x000fe200078e0007 */
[----:B------:R-:W1:Y:S01]  /*41e0*/  LDCU.128 UR12, c[0x0][0x380] ;  /* 0x00007000ff0c77ac */ /* 0x000e620008000c00 */
[----:B------:R-:W-:-:S07]  /*41f0*/  IMAD.MOV.U32 R14, RZ, RZ, R8 ;  /* 0x000000ffff0e7224 */ /* 0x000fce00078e0008 */
.L_x_194:
[----:B------:R-:W-:Y:S01]  /*4200*/  IADD3 R7, P0, PT, R3, R18, RZ ;  /* 0x0000001203077210 */ /* 0x000fe20007f1e0ff */
[----:B-1----:R-:W-:Y:S02]  /*4210*/  IMAD.U32 R2, RZ, RZ, UR12 ;  /* 0x0000000cff027e24 */ /* 0x002fe4000f8e00ff */
[----:B------:R-:W-:Y:S02]  /*4220*/  IMAD.U32 R4, RZ, RZ, UR13 ;  /* 0x0000000dff047e24 */ /* 0x000fe4000f8e00ff */
[----:B------:R-:W-:Y:S01]  /*4230*/  IMAD.X R25, RZ, RZ, R19, P0 ;  /* 0x000000ffff197224 */ /* 0x000fe200000e0613 */
[----:B------:R-:W-:-:S04]  /*4240*/  LEA R10, P0, R7, R2, 0x3 ;  /* 0x00000002070a7211 */ /* 0x000fc800078018ff */
[----:B------:R-:W-:-:S05]  /*4250*/  LEA.HI.X R11, R7, R4, R25, 0x3, P0 ;  /* 0x00000004070b7211 */ /* 0x000fca00000f1c19 */
[----:B------:R-:W2:Y:S04]  /*4260*/  LDG.E.64 R16, desc[UR10][R10.64] ;  /* 0x0000000a0a107981 */ /* 0x000ea8000c1e1b00 */
[----:B------:R-:W3:Y:S01]  /*4270*/  LDG.E.64 R18, desc[UR10][R10.64+0x800] ;  /* 0x0008000a0a127981 */ /* 0x000ee2000c1e1b00 */
[----:B------:R-:W-:Y:S02]  /*4280*/  IMAD.U32 R5, RZ, RZ, UR14 ;  /* 0x0000000eff057e24 */ /* 0x000fe4000f8e00ff */
[----:B------:R-:W-:-:S03]  /*4290*/  IMAD.U32 R6, RZ, RZ, UR15 ;  /* 0x0000000fff067e24 */ /* 0x000fc6000f8e00ff */
[----:B------:R-:W-:-:S04]  /*42a0*/  IADD3 R24, P0, PT, R7, R5, RZ ;  /* 0x0000000507187210 */ /* 0x000fc80007f1e0ff */
[----:B------:R-:W-:Y:S01]  /*42b0*/  IADD3 R27, P3, PT, R24, 0x100, RZ ;  /* 0x00000100181b7810 */ /* 0x000fe20007f7e0ff */
[----:B------:R-:W-:-:S04]  /*42c0*/  IMAD.X R25, R25, 0x1, R6, P0 ;  /* 0x0000000119197824 */ /* 0x000fc800000e0606 */
[----:B------:R-:W-:Y:S01]  /*42d0*/  IMAD.X R26, RZ, RZ, R25, P3 ;  /* 0x000000ffff1a7224 */ /* 0x000fe200018e0619 */
[----:B--2---:R-:W-:-:S14]  /*42e0*/  DSETP.GEU.AND P2, PT, |R20|, |R16|, PT ;  /* 0x400000101400722a */ /* 0x004fdc0003f4e200 */
[----:B------:R-:W-:-:S04]  /*42f0*/  @P2 ISETP.GE.U32.AND P0, PT, R15, R24, PT ;  /* 0x000000180f00220c */ /* 0x000fc80003f06070 */
[----:B------:R-:W-:-:S13]  /*4300*/  @P2 ISETP.GE.AND.EX P0, PT, R14, R25, PT, P0 ;  /* 0x000000190e00220c */ /* 0x000fda0003f06300 */
[----:B------:R-:W-:-:S06]  /*4310*/  @P2 DSETP.LT.OR P0, PT, |R16|, |R20|, !P0 ;  /* 0x400000141000222a */ /* 0x000fcc0004701600 */
[----:B------:R-:W-:Y:S02]  /*4320*/  @P2 FSEL R7, R20, R16, P0 ;  /* 0x0000001014072208 */ /* 0x000fe40000000000 */
[----:B------:R-:W-:Y:S02]  /*4330*/  @P2 FSEL R20, R21, R17, P0 ;  /* 0x0000001115142208 */ /* 0x000fe40000000000 */
[C---:B------:R-:W-:Y:S01]  /*4340*/  IADD3 R21, P5, PT, R24.reuse, 0x300, RZ ;  /* 0x0000030018157810 */ /* 0x040fe20007fbe0ff */
[----:B------:R-:W-:Y:S01]  /*4350*/  @P2 IMAD.MOV.U32 R16, RZ, RZ, R7 ;  /* 0x000000ffff102224 */ /* 0x000fe200078e0007 */
[C---:B------:R-:W-:Y:S01]  /*4360*/  IADD3 R7, P6, PT, R24.reuse, 0x400, RZ ;  /* 0x0000040018077810 */ /* 0x040fe20007fde0ff */
[----:B------:R-:W-:Y:S01]  /*4370*/  @P2 IMAD.MOV.U32 R17, RZ, RZ, R20 ;  /* 0x000000ffff112224 */ /* 0x000fe200078e0014 */
[----:B------:R-:W-:Y:S01]  /*4380*/  IADD3 R20, P4, PT, R24, 0x200, RZ ;  /* 0x0000020018147810 */ /* 0x000fe20007f9e0ff */
[--C-:B------:R-:W-:Y:S01]  /*4390*/  IMAD.X R23, RZ, RZ, R25.reuse, P5 ;  /* 0x000000ffff177224 */ /* 0x100fe200028e0619 */
[----:B------:R-:W-:Y:S01]  /*43a0*/  @P2 SEL R24, R15, R24, P0 ;  /* 0x000000180f182207 */ /* 0x000fe20000000000 */
[----:B------:R-:W-:-:S02]  /*43b0*/  IMAD.X R8, RZ, RZ, R25, P6 ;  /* 0x000000ffff087224 */ /* 0x000fc400030e0619 */
[----:B------:R-:W-:Y:S01]  /*43c0*/  IMAD.X R22, RZ, RZ, R25, P4 ;  /* 0x000000ffff167224 */ /* 0x000fe200020e0619 */
[----:B------:R-:W-:Y:S01]  /*43d0*/  @P2 SEL R25, R14, R25, P0 ;  /* 0x000000190e192207 */ /* 0x000fe20000000000 */
[----:B---3--:R-:W-:Y:S01]  /*43e0*/  DSETP.GEU.AND P1, PT, |R16|, |R18|, PT ;  /* 0x400000121000722a */ /* 0x008fe20003f2e200 */
[----:B------:R-:W2:-:S13]  /*43f0*/  LDG.E.64 R14, desc[UR10][R10.64+0x1000] ;  /* 0x0010000a0a0e7981 */ /* 0x000e9a000c1e1b00 */
[----:B------:R-:W-:-:S04]  /*4400*/  @P1 ISETP.GE.U32.AND P0, PT, R24, R27, PT ;  /* 0x0000001b1800120c */ /* 0x000fc80003f06070 */
[----:B------:R-:W-:-:S13]  /*4410*/  @P1 ISETP.GE.AND.EX P0, PT, R25, R26, PT, P0 ;  /* 0x0000001a1900120c */ /* 0x000fda0003f06300 */
[----:B------:R-:W-:-:S06]  /*4420*/  @P1 DSETP.LT.OR P0, PT, |R18|, |R16|, !P0 ;  /* 0x400000101200122a */ /* 0x000fcc0004701600 */
[----:B------:R-:W-:Y:S02]  /*4430*/  @P1 FSEL R28, R16, R18, P0 ;  /* 0x00000012101c1208 */ /* 0x000fe40000000000 */
[----:B------:R-:W-:Y:S02]  /*4440*/  @P1 FSEL R29, R17, R19, P0 ;  /* 0x00000013111d1208 */ /* 0x000fe40000000000 */
[----:B------:R-:W3:Y:S01]  /*4450*/  LDG.E.64 R16, desc[UR10][R10.64+0x1800] ;  /* 0x0018000a0a107981 */ /* 0x000ee2000c1e1b00 */
[----:B------:R-:W-:Y:S02]  /*4460*/  @P1 IMAD.MOV.U32 R18, RZ, RZ, R28 ;  /* 0x000000ffff121224 */ /* 0x000fe400078e001c */
[----:B------:R-:W-:Y:S01]  /*4470*/  @P1 IMAD.MOV.U32 R19, RZ, RZ, R29 ;  /* 0x000000ffff131224 */ /* 0x000fe200078e001d */
[----:B------:R-:W-:Y:S02]  /*4480*/  @P1 SEL R27, R24, R27, P0 ;  /* 0x0000001b181b1207 */ /* 0x000fe40000000000 */
[----:B------:R-:W-:Y:S01]  /*4490*/  @P1 SEL R26, R25, R26, P0 ;  /* 0x0000001a191a1207 */ /* 0x000fe20000000000 */
[----:B------:R-:W-:Y:S01]  /*44a0*/  BSSY.RECONVERGENT B2, `(.L_x_192) ;  /* 0x000001d000027945 */ /* 0x000fe20003800200 */
[----:B------:R-:W5:Y:S01]  /*44b0*/  LDG.E.64 R10, desc[UR10][R10.64+0x2000] ;  /* 0x0020000a0a0a7981 */ /* 0x000f62000c1e1b00 */
[----:B------:R-:W-:Y:S06]  /*44c0*/  BAR.SYNC.DEFER_BLOCKING 0x0 ;  /* 0x0000000000007b1d */ /* 0x000fec0000010000 */
[----:B--2---:R-:W-:-:S14]  /*44d0*/  DSETP.GEU.AND P2, PT, |R18|, |R14|, PT ;  /* 0x4000000e1200722a */ /* 0x004fdc0003f4e200 */
[----:B------:R-:W-:-:S04]  /*44e0*/  @P2 ISETP.GE.U32.AND P0, PT, R27, R20, PT ;  /* 0x000000141b00220c */ /* 0x000fc80003f06070 */
[----:B------:R-:W-:-:S13]  /*44f0*/  @P2 ISETP.GE.AND.EX P0, PT, R26, R22, PT, P0 ;  /* 0x000000161a00220c */ /* 0x000fda0003f06300 */
[----:B------:R-:W-:-:S06]  /*4500*/  @P2 DSETP.LT.OR P0, PT, |R14|, |R18|, !P0 ;  /* 0x400000120e00222a */ /* 0x000fcc0004701600 */
[----:B------:R-:W-:Y:S02]  /*4510*/  @P2 FSEL R18, R18, R14, P0 ;  /* 0x0000000e12122208 */ /* 0x000fe40000000000 */
[----:B------:R-:W-:-:S03]  /*4520*/  @P2 FSEL R19, R19, R15, P0 ;  /* 0x0000000f13132208 */ /* 0x000fc60000000000 */
[----:B------:R-:W-:Y:S02]  /*4530*/  @P2 IMAD.MOV.U32 R14, RZ, RZ, R18 ;  /* 0x000000ffff0e2224 */ /* 0x000fe400078e0012 */
[----:B------:R-:W-:-:S06]  /*4540*/  @P2 IMAD.MOV.U32 R15, RZ, RZ, R19 ;  /* 0x000000ffff0f2224 */ /* 0x000fcc00078e0013 */
[----:B---3--:R-:W-:Y:S01]  /*4550*/  DSETP.GEU.AND P1, PT, |R14|, |R16|, PT ;  /* 0x400000100e00722a */ /* 0x008fe20003f2e200 */
[----:B------:R-:W-:Y:S02]  /*4560*/  @P2 SEL R20, R27, R20, P0 ;  /* 0x000000141b142207 */ /* 0x000fe40000000000 */
[----:B------:R-:W-:Y:S02]  /*4570*/  @P2 SEL R22, R26, R22, P0 ;  /* 0x000000161a162207 */ /* 0x000fe40000000000 */
[----:B------:R-:W-:-:S09]  /*4580*/  ISETP.NE.AND P2, PT, R3, RZ, PT ;  /* 0x000000ff0300720c */ /* 0x000fd20003f45270 */
[----:B------:R-:W-:-:S04]  /*4590*/  @P1 ISETP.GE.U32.AND P0, PT, R20, R21, PT ;  /* 0x000000151400120c */ /* 0x000fc80003f06070 */
[----:B------:R-:W-:-:S13]  /*45a0*/  @P1 ISETP.GE.AND.EX P0, PT, R22, R23, PT, P0 ;  /* 0x000000171600120c */ /* 0x000fda0003f06300 */
[----:B------:R-:W-:Y:S01]  /*45b0*/  @P1 DSETP.LT.OR P0, PT, |R16|, |R14|, !P0 ;  /* 0x4000000e1000122a */ /* 0x000fe20004701600 */
[----:B------:R-:W-:-:S13]  /*45c0*/  @P2 BRA `(.L_x_193) ;  /* 0x0000000000282947 */ /* 0x000fda0003800000 */
[----:B------:R-:W-:Y:S02]  /*45d0*/  IMAD.MOV.U32 R24, RZ, RZ, 0x500 ;  /* 0x00000500ff187424 */ /* 0x000fe400078e00ff */
[----:B------:R-:W-:-:S06]  /*45e0*/  IMAD.MOV.U32 R25, RZ, RZ, 0x0 ;  /* 0x00000000ff197424 */ /* 0x000fcc00078e00ff */
[----:B------:R-:W2:Y:S01]  /*45f0*/  ATOMG.E.ADD.64.STRONG.GPU PT, R24, desc[UR10][R12.64], R24 ;  /* 0x800000180c1879a8 */ /* 0x000ea200081ef50a */
[----:B------:R-:W1:Y:S01]  /*4600*/  S2UR UR5, SR_CgaCtaId ;  /* 0x00000000000579c3 */ /* 0x000e620000008800 */
[----:B------:R-:W-:Y:S02]  /*4610*/  UMOV UR4, 0x400 ;  /* 0x0000040000047882 */ /* 0x000fe40000000000 */
[----:B-1----:R-:W-:-:S06]  /*4620*/  ULEA UR4, UR5, UR4, 0x18 ;  /* 0x0000000405047291 */ /* 0x002fcc000f8ec0ff */
[----:B------:R-:W-:Y:S01]  /*4630*/  IMAD.U32 R9, RZ, RZ, UR4 ;  /* 0x00000004ff097e24 */ /* 0x000fe2000f8e00ff */
[----:B--2---:R-:W-:-:S05]  /*4640*/  IADD3 R18, P2, PT, R24, UR6, RZ ;  /* 0x0000000618127c10 */ /* 0x004fca000ff5e0ff */
[----:B------:R-:W-:-:S05]  /*4650*/  IMAD.X R19, RZ, RZ, R25, P2 ;  /* 0x000000ffff137224 */ /* 0x000fca00010e0619 */
[----:B------:R1:W-:Y:S03]  /*4660*/  STS.64 [R9+0x98], R18 ;  /* 0x0000981209007388 */ /* 0x0003e60000000a00 */
.L_x_193:
[----:B0-----:R-:W-:Y:S05]  /*4670*/  BSYNC.RECONVERGENT B2 ;  /* 0x0000000000027941 */ /* 0x001fea0003800200 */
.L_x_192:
[----:B------:R-:W-:Y:S01]  /*4680*/  BAR.SYNC.DEFER_BLOCKING 0x0 ;  /* 0x0000000000007b1d */ /* 0x000fe20000010000 */
[----:B------:R-:W-:Y:S01]  /*4690*/  @P1 FSEL R14, R14, R16, P0 ;  /* 0x000000100e0e1208 */ /* 0x000fe20000000000 */
[----:B------:R-:W-:Y:S01]  /*46a0*/  IMAD.U32 R25, RZ, RZ, UR8 ;  /* 0x00000008ff197e24 */ /* 0x000fe2000f8e00ff */
[----:B------:R-:W-:Y:S02]  /*46b0*/  @P1 FSEL R15, R15, R17, P0 ;  /* 0x000000110f0f1208 */ /* 0x000fe40000000000 */
[----:B------:R-:W-:Y:S01]  /*46c0*/  @P1 SEL R21, R20, R21, P0 ;  /* 0x0000001514151207 */ /* 0x000fe20000000000 */
[----:B------:R-:W-:Y:S01]  /*46d0*/  @P1 IMAD.MOV.U32 R16, RZ, RZ, R14 ;  /* 0x000000ffff101224 */ /* 0x000fe200078e000e */
[----:B------:R-:W-:Y:S01]  /*46e0*/  @P1 SEL R23, R22, R23, P0 ;  /* 0x0000001716171207 */ /* 0x000fe20000000000 */
[----:B------:R-:W-:-:S06]  /*46f0*/  @P1 IMAD.MOV.U32 R17, RZ, RZ, R15 ;  /* 0x000000ffff111224 */ /* 0x000fcc00078e000f */
[----:B-----5:R-:W-:Y:S01]  /*4700*/  DSETP.GEU.AND P2, PT, |R16|, |R10|, PT ;  /* 0x4000000a1000722a */ /* 0x020fe20003f4e200 */
[----:B-1----:R-:W0:-:S13]  /*4710*/  LDS.64 R18, [R9+0x98] ;  /* 0x0000980009127984 */ /* 0x002e1a0000000a00 */
[----:B------:R-:W-:-:S04]  /*4720*/  @P2 ISETP.GE.U32.AND P0, PT, R21, R7, PT ;  /* 0x000000071500220c */ /* 0x000fc80003f06070 */
[----:B------:R-:W-:-:S13]  /*4730*/  @P2 ISETP.GE.AND.EX P0, PT, R23, R8, PT, P0 ;  /* 0x000000081700220c */ /* 0x000fda0003f06300 */
[----:B------:R-:W-:-:S06]  /*4740*/  @P2 DSETP.LT.OR P0, PT, |R10|, |R16|, !P0 ;  /* 0x400000100a00222a */ /* 0x000fcc0004701600 */
[----:B------:R-:W-:Y:S02]  /*4750*/  @P2 FSEL R17, R17, R11, P0 ;  /* 0x0000000b11112208 */ /* 0x000fe40000000000 */
[----:B------:R-:W-:Y:S02]  /*4760*/  @P2 SEL R7, R21, R7, P0 ;  /* 0x0000000715072207 */ /* 0x000fe40000000000 */
[----:B------:R-:W-:Y:S01]  /*4770*/  @P2 SEL R8, R23, R8, P0 ;  /* 0x0000000817082207 */ /* 0x000fe20000000000 */
[----:B------:R-:W-:-:S04]  /*4780*/  @P2 IMAD.MOV.U32 R11, RZ, RZ, R17 ;  /* 0x000000ffff0b2224 */ /* 0x000fc800078e0011 */
[----:B------:R-:W-:Y:S01]  /*4790*/  IMAD.MOV.U32 R21, RZ, RZ, R11 ;  /* 0x000000ffff157224 */ /* 0x000fe200078e000b */
[----:B0-----:R-:W-:-:S04]  /*47a0*/  IADD3 R14, P3, PT, R18, 0x500, RZ ;  /* 0x00000500120e7810 */ /* 0x001fc80007f7e0ff */
[----:B------:R-:W-:Y:S01]  /*47b0*/  ISETP.GT.U32.AND P1, PT, R14, R25, PT ;  /* 0x000000190e00720c */ /* 0x000fe20003f24070 */
[----:B------:R-:W-:Y:S01]  /*47c0*/  IMAD.X R15, RZ, RZ, R19, P3 ;  /* 0x000000ffff0f7224 */ /* 0x000fe200018e0613 */
[----:B------:R-:W-:Y:S01]  /*47d0*/  @P2 FSEL R14, R16, R10, P0 ;  /* 0x0000000a100e2208 */ /* 0x000fe20000000000 */
[----:B------:R-:W-:-:S04]  /*47e0*/  IMAD.U32 R16, RZ, RZ, UR9 ;  /* 0x00000009ff107e24 */ /* 0x000fc8000f8e00ff */
[----:B------:R-:W-:Y:S01]  /*47f0*/  @P2 IMAD.MOV.U32 R10, RZ, RZ, R14 ;  /* 0x000000ffff0a2224 */ /* 0x000fe200078e000e */
[----:B------:R-:W-:Y:S01]  /*4800*/  ISETP.GT.AND.EX P0, PT, R15, R16, PT, P1 ;  /* 0x000000100f00720c */ /* 0x000fe20003f04310 */
[----:B------:R-:W-:Y:S01]  /*4810*/  IMAD.MOV.U32 R14, RZ, RZ, R8 ;  /* 0x000000ffff0e7224 */ /* 0x000fe200078e0008 */
[----:B------:R-:W-:Y:S01]  /*4820*/  MOV R15, R7 ;  /* 0x00000007000f7202 */ /* 0x000fe20000000f00 */
[----:B------:R-:W-:-:S10]  /*4830*/  IMAD.MOV.U32 R20, RZ, RZ, R10 ;  /* 0x000000ffff147224 */ /* 0x000fd400078e000a */
[----:B------:R-:W-:Y:S05]  /*4840*/  @!P0 BRA `(.L_x_194) ;  /* 0xfffffff8006c8947 */ /* 0x000fea000383ffff */
[----:B------:R-:W-:Y:S05]  /*4850*/  BSYNC.RECONVERGENT B1 ;  /* 0x0000000000017941 */ /* 0x000fea0003800200 */
.L_x_191:
[----:B------:R-:W-:Y:S01]  /*4860*/  ISETP.GE.U32.AND P0, PT, R18, R25, PT ;  /* 0x000000191200720c */ /* 0x000fe20003f06070 */
[----:B------:R-:W-:Y:S03]  /*4870*/  BSSY.RECONVERGENT B1, `(.L_x_188) ;  /* 0x00000b1000017945 */ /* 0x000fe60003800200 */
[----:B------:R-:W-:-:S13]  /*4880*/  ISETP.GE.AND.EX P0, PT, R19, R16, PT, P0 ;  /* 0x000000101300720c */ /* 0x000fda0003f06300 */
[----:B------:R-:W-:Y:S05]  /*4890*/  @P0 BRA `(.L_x_195) ;  /* 0x0000000800b80947 */ /* 0x000fea0003800000 */
[----:B------:R-:W-:-:S05]  /*48a0*/  IMAD.IADD R20, R25, 0x1, -R18 ;  /* 0x0000000119147824 */ /* 0x000fca00078e0a12 */
[----:B------:R-:W-:-:S13]  /*48b0*/  ISETP.GE.AND P0, PT, R3, R20, PT ;  /* 0x000000140300720c */ /* 0x000fda0003f06270 */
[----:B------:R-:W-:Y:S05]  /*48c0*/  @P0 BRA `(.L_x_195) ;  /* 0x0000000800ac0947 */ /* 0x000fea0003800000 */
[----:B------:R-:W-:Y:S01]  /*48d0*/  LOP3.LUT R9, RZ, R3, RZ, 0x33, !PT ;  /* 0x00000003ff097212 */ /* 0x000fe200078e33ff */
[----:B------:R-:W-:Y:S03]  /*48e0*/  BSSY.RECONVERGENT B2, `(.L_x_196) ;  /* 0x0000035000027945 */ /* 0x000fe60003800200 */
[----:B------:R-:W-:-:S04]  /*48f0*/  IADD3 R25, PT, PT, -R18, R25, R9 ;  /* 0x0000001912197210 */ /* 0x000fc80007ffe109 */
[----:B------:R-:W-:-:S04]  /*4900*/  LOP3.LUT R9, R25, 0x300, RZ, 0xc0, !PT ;  /* 0x0000030019097812 */ /* 0x000fc800078ec0ff */
[----:B------:R-:W-:Y:S01]  /*4910*/  ISETP.NE.AND P0, PT, R9, 0x300, PT ;  /* 0x000003000900780c */ /* 0x000fe20003f05270 */
[----:B------:R-:W-:-:S12]  /*4920*/  IMAD.MOV.U32 R9, RZ, RZ, R3 ;  /* 0x000000ffff097224 */ /* 0x000fd800078e0003 */
[----:B------:R-:W-:Y:S05]  /*4930*/  @!P0 BRA `(.L_x_197) ;  /* 0x0000000000bc8947 */ /* 0x000fea0003800000 */
[----:B------:R-:W-:Y:S02]  /*4940*/  IADD3 R15, P0, PT, R3, R18, RZ ;  /* 0x00000012030f7210 */ /* 0x000fe40007f1e0ff */
[----:B------:R-:W-:Y:S02]  /*4950*/  LEA.HI R9, R25, 0x1, RZ, 0x18 ;  /* 0x0000000119097811 */ /* 0x000fe400078fc0ff */
[C---:B------:R-:W-:Y:S01]  /*4960*/  LEA R2, P1, R15.reuse, R2, 0x3 ;  /* 0x000000020f027211 */ /* 0x040fe200078218ff */
[----:B------:R-:W-:Y:S01]  /*4970*/  IMAD.X R13, RZ, RZ, R19, P0 ;  /* 0x000000ffff0d7224 */ /* 0x000fe200000e0613 */
[----:B------:R-:W-:Y:S02]  /*4980*/  IADD3 R14, P0, PT, R15, R5, RZ ;  /* 0x000000050f0e7210 */ /* 0x000fe40007f1e0ff */
[----:B------:R-:W-:Y:S01]  /*4990*/  LOP3.LUT R5, R9, 0x3, RZ, 0xc0, !PT ;  /* 0x0000000309057812 */ /* 0x000fe200078ec0ff */
[----:B------:R-:W-:Y:S01]  /*49a0*/  IMAD.MOV.U32 R9, RZ, RZ, R3 ;  /* 0x000000ffff097224 */ /* 0x000fe200078e0003 */
[----:B------:R-:W-:Y:S01]  /*49b0*/  LEA.HI.X R15, R15, R4, R13, 0x3, P1 ;  /* 0x000000040f0f7211 */ /* 0x000fe200008f1c0d */
[----:B------:R-:W-:-:S02]  /*49c0*/  IMAD.X R16, R13, 0x1, R6, P0 ;  /* 0x000000010d107824 */ /* 0x000fc400000e0606 */
[----:B------:R-:W-:-:S07]  /*49d0*/  IMAD.MOV R6, RZ, RZ, -R5 ;  /* 0x000000ffff067224 */ /* 0x000fce00078e0a05 */
.L_x_200:
        /* <DEDUP_REMOVED lines=9> */
[----:B------:R-:W-:Y:S02]  /*4a70*/  IMAD.MOV.U32 R4, RZ, RZ, R10 ;  /* 0x000000ffff047224 */ /* 0x000fe400078e000a */
        /* <DEDUP_REMOVED lines=21> */
.L_x_199:
[----:B------:R-:W-:Y:S05]  /*4bd0*/  BSYNC.RECONVERGENT B3 ;  /* 0x0000000000037941 */ /* 0x000fea0003800200 */
.L_x_198:
[----:B------:R-:W-:Y:S01]  /*4be0*/  IADD3 R14, P0, PT, R14, 0x100, RZ ;  /* 0x000001000e0e7810 */ /* 0x000fe20007f1e0ff */
[----:B------:R-:W-:Y:S02]  /*4bf0*/  VIADD R9, R9, 0x100 ;  /* 0x0000010009097836 */ /* 0x000fe40000000000 */
[----:B------:R-:W-:Y:S02]  /*4c00*/  IMAD.X R15, RZ, RZ, R15, P3 ;  /* 0x000000ffff0f7224 */ /* 0x000fe400018e060f */
[----:B------:R-:W-:Y:S01]  /*4c10*/  IMAD.X R16, RZ, RZ, R16, P0 ;  /* 0x000000ffff107224 */ /* 0x000fe200000e0610 */
[----:B------:R-:W-:Y:S07]  /*4c20*/  @P2 BRA `(.L_x_200) ;  /* 0xfffffffc006c2947 */ /* 0x000fee000383ffff */
.L_x_197:
[----:B------:R-:W-:Y:S05]  /*4c30*/  BSYNC.RECONVERGENT B2 ;  /* 0x0000000000027941 */ /* 0x000fea0003800200 */
.L_x_196:
[----:B------:R-:W-:-:S13]  /*4c40*/  ISETP.GE.U32.AND P0, PT, R25, 0x300, PT ;  /* 0x000003001900780c */ /* 0x000fda0003f06070 */
[----:B------:R-:W-:Y:S05]  /*4c50*/  @!P0 BRA `(.L_x_195) ;  /* 0x0000000400c88947 */ /* 0x000fea0003800000 */
[----:B------:R-:W0:Y:S01]  /*4c60*/  LDC.64 R16, c[0x0][0x380] ;  /* 0x0000e000ff107b82 */ /* 0x000e220000000a00 */
[----:B------:R-:W-:-:S07]  /*4c70*/  VIADD R21, R9, 0x200 ;  /* 0x0000020009157836 */ /* 0x000fce0000000000 */
[----:B------:R-:W1:Y:S02]  /*4c80*/  LDC.64 R14, c[0x0][0x388] ;  /* 0x0000e200ff0e7b82 */ /* 0x000e640000000a00 */
.L_x_209:
[----:B------:R-:W-:-:S05]  /*4c90*/  VIADD R5, R21, 0xfffffe00 ;  /* 0xfffffe0015057836 */ /* 0x000fca0000000000 */
[----:B------:R-:W-:-:S05]  /*4ca0*/  IADD3 R5, P0, PT, R5, R18, RZ ;  /* 0x0000001205057210 */ /* 0x000fca0007f1e0ff */
[----:B------:R-:W-:Y:S01]  /*4cb0*/  IMAD.X R2, RZ, RZ, R19, P0 ;  /* 0x000000ffff027224 */ /* 0x000fe200000e0613 */
[----:B0-----:R-:W-:-:S04]  /*4cc0*/  LEA R22, P0, R5, R16, 0x3 ;  /* 0x0000001005167211 */ /* 0x001fc800078018ff */
[----:B------:R-:W-:-:S05]  /*4cd0*/  LEA.HI.X R23, R5, R17, R2, 0x3, P0 ;  /* 0x0000001105177211 */ /* 0x000fca00000f1c02 */
[----:B------:R-:W2:Y:S04]  /*4ce0*/  LDG.E.64 R24, desc[UR10][R22.64] ;  /* 0x0000000a16187981 */ /* 0x000ea8000c1e1b00 */
[----:B------:R0:W5:Y:S01]  /*4cf0*/  LDG.E.64 R12, desc[UR10][R22.64+0x800] ;  /* 0x0008000a160c7981 */ /* 0x000162000c1e1b00 */
        /* <DEDUP_REMOVED lines=23> */
.L_x_202:
[----:B------:R-:W-:Y:S05]  /*4e70*/  BSYNC.RECONVERGENT B2 ;  /* 0x0000000000027941 */ /* 0x000fea0003800200 */
.L_x_201:
[----:B------:R0:W5:Y:S04]  /*4e80*/  LDG.E.64 R6, desc[UR10][R22.64+0x1000] ;  /* 0x0010000a16067981 */ /* 0x000168000c1e1b00 */
[----:B------:R0:W5:Y:S02]  /*4e90*/  LDG.E.64 R24, desc[UR10][R22.64+0x1800] ;  /* 0x0018000a16187981 */ /* 0x000164000c1e1b00 */
[----:B-----5:R-:W-:Y:S01]  /*4ea0*/  DSETP.GEU.AND P0, PT, |R4|, |R12|, PT ;  /* 0x4000000c0400722a */ /* 0x020fe20003f0e200 */
[----:B------:R-:W-:Y:S01]  /*4eb0*/  VIADD R11, R21, 0xffffff00 ;  /* 0xffffff00150b7836 */ /* 0x000fe20000000000 */
[----:B------:R-:W-:Y:S01]  /*4ec0*/  BSSY.RECONVERGENT B2, `(.L_x_203) ;  /* 0x0000016000027945 */ /* 0x000fe20003800200 */
[----:B------:R-:W-:-:S03]  /*4ed0*/  IMAD.MOV.U32 R10, RZ, RZ, R12 ;  /* 0x000000ffff0a7224 */ /* 0x000fc600078e000c */
[----:B------:R-:W-:Y:S01]  /*4ee0*/  IADD3 R28, P1, P2, R18, R14, R11 ;  /* 0x0000000e121c7210 */ /* 0x000fe20007a3e00b */
[----:B------:R-:W-:-:S03]  /*4ef0*/  IMAD.MOV.U32 R11, RZ, RZ, R13 ;  /* 0x000000ffff0b7224 */ /* 0x000fc600078e000d */
[----:B------:R-:W-:Y:S01]  /*4f00*/  IADD3.X R27, PT, PT, R19, R15, RZ, P1, P2 ;  /* 0x0000000f131b7210 */ /* 0x000fe20000fe44ff */
[----:B------:R-:W-:-:S04]  /*4f10*/  IMAD.MOV.U32 R8, RZ, RZ, R28 ;  /* 0x000000ffff087224 */ /* 0x000fc800078e001c */
        /* <DEDUP_REMOVED lines=16> */
.L_x_204:
[----:B------:R-:W-:Y:S05]  /*5020*/  BSYNC.RECONVERGENT B2 ;  /* 0x0000000000027941 */ /* 0x000fea0003800200 */
.L_x_203:
[----:B------:R-:W-:Y:S01]  /*5030*/  DSETP.GEU.AND P0, PT, |R10|, |R6|, PT ;  /* 0x400000060a00722a */ /* 0x000fe20003f0e200 */
[----:B------:R-:W-:Y:S01]  /*5040*/  IADD3 R23, P1, P2, R18, R14, R21 ;  /* 0x0000000e12177210 */ /* 0x000fe20007a3e015 */
[----:B------:R-:W-:Y:S01]  /*5050*/  BSSY.RECONVERGENT B2, `(.L_x_205) ;  /* 0x0000016000027945 */ /* 0x000fe20003800200 */
[----:B------:R-:W-:Y:S02]  /*5060*/  VIADD R13, R21, 0x100 ;  /* 0x00000100150d7836 */ /* 0x000fe40000000000 */
[----:B------:R-:W-:Y:S01]  /*5070*/  IADD3.X R27, PT, PT, R19, R15, RZ, P1, P2 ;  /* 0x0000000f131b7210 */ /* 0x000fe20000fe44ff */
[----:B------:R-:W-:Y:S02]  /*5080*/  IMAD.MOV.U32 R2, RZ, RZ, R23 ;  /* 0x000000ffff027224 */ /* 0x000fe400078e0017 */
        /* <DEDUP_REMOVED lines=18> */
.L_x_206:
[----:B------:R-:W-:Y:S05]  /*51b0*/  BSYNC.RECONVERGENT B2 ;  /* 0x0000000000027941 */ /* 0x000fea0003800200 */
.L_x_205:
[----:B------:R-:W-:Y:S01]  /*51c0*/  DSETP.GEU.AND P0, PT, |R4|, |R24|, PT ;  /* 0x400000180400722a */ /* 0x000fe20003f0e200 */
[----:B------:R-:W-:Y:S01]  /*51d0*/  IADD3 R13, P1, P2, R18, R14, R13 ;  /* 0x0000000e120d7210 */ /* 0x000fe20007a3e00d */
[----:B------:R-:W-:Y:S01]  /*51e0*/  BSSY.RECONVERGENT B2, `(.L_x_207) ;  /* 0x0000015000027945 */ /* 0x000fe20003800200 */
[----:B------:R-:W-:Y:S02]  /*51f0*/  IMAD.MOV.U32 R10, RZ, RZ, R24 ;  /* 0x000000ffff0a7224 */ /* 0x000fe400078e0018 */
[----:B------:R-:W-:Y:S01]  /*5200*/  IADD3.X R6, PT, PT, R19, R15, RZ, P1, P2 ;  /* 0x0000000f13067210 */ /* 0x000fe20000fe44ff */
[----:B------:R-:W-:Y:S02]  /*5210*/  IMAD.MOV.U32 R7, RZ, RZ, R13 ;  /* 0x000000ffff077224 */ /* 0x000fe400078e000d */
[----:B------:R-:W-:Y:S02]  /*5220*/  IMAD.MOV.U32 R11, RZ, RZ, R25 ;  /* 0x000000ffff0b7224 */ /* 0x000fe400078e0019 */
[----:B------:R-:W-:-:S04]  /*5230*/  IMAD.MOV.U32 R8, RZ, RZ, R6 ;  /* 0x000000ffff087224 */ /* 0x000fc800078e0006 */
[----:B------:R-:W-:Y:S05]  /*5240*/  @!P0 BRA `(.L_x_208) ;  /* 0x0000000000388947 */ /* 0x000fea0003800000 */
[----:B------:R-:W-:Y:S01]  /*5250*/  DSETP.GEU.AND P0, PT, |R24|, |R4|, PT ;  /* 0x400000041800722a */ /* 0x000fe20003f0e200 */
[----:B------:R-:W-:Y:S01]  /*5260*/  MOV R7, R2 ;  /* 0x0000000200077202 */ /* 0x000fe20000000f00 */
[----:B------:R-:W-:Y:S02]  /*5270*/  IMAD.MOV.U32 R8, RZ, RZ, R9 ;  /* 0x000000ffff087224 */ /* 0x000fe400078e0009 */
[----:B------:R-:W-:Y:S02]  /*5280*/  IMAD.MOV.U32 R10, RZ, RZ, R4 ;  /* 0x000000ffff0a7224 */ /* 0x000fe400078e0004 */
[----:B------:R-:W-:-:S08]  /*5290*/  IMAD.MOV.U32 R11, RZ, RZ, R5 ;  /* 0x000000ffff0b7224 */ /* 0x000fd000078e0005 */
        /* <DEDUP_REMOVED lines=9> */
.L_x_208:
[----:B------:R-:W-:Y:S05]  /*5330*/  BSYNC.RECONVERGENT B2 ;  /* 0x0000000000027941 */ /* 0x000fea0003800200 */
.L_x_207:
[C---:B------:R-:W-:Y:S02]  /*5340*/  VIADD R5, R21.reuse, 0x200 ;  /* 0x0000020015057836 */ /* 0x040fe40000000000 */
[----:B------:R-:W-:-:S03]  /*5350*/  VIADD R21, R21, 0x400 ;  /* 0x0000040015157836 */ /* 0x000fc60000000000 */
[----:B------:R-:W-:-:S13]  /*5360*/  ISETP.GE.AND P0, PT, R5, R20, PT ;  /* 0x000000140500720c */ /* 0x000fda0003f06270 */
[----:B------:R-:W-:Y:S05]  /*5370*/  @!P0 BRA `(.L_x_209) ;  /* 0xfffffff800448947 */ /* 0x000fea000383ffff */
.L_x_195:
[----:B------:R-:W-:Y:S05]  /*5380*/  BSYNC.RECONVERGENT B1 ;  /* 0x0000000000017941 */ /* 0x000fea0003800200 */
.L_x_188:
        /* <DEDUP_REMOVED lines=32> */
.L_x_211:
[----:B------:R-:W-:Y:S05]  /*5590*/  BSYNC.RECONVERGENT B1 ;  /* 0x0000000000017941 */ /* 0x000fea0003800200 */
.L_x_210:
        /* <DEDUP_REMOVED lines=31> */
.L_x_213:
[----:B------:R-:W-:Y:S05]  /*5790*/  BSYNC.RECONVERGENT B1 ;  /* 0x0000000000017941 */ /* 0x000fea0003800200 */
.L_x_212:
        /* <DEDUP_REMOVED lines=31> */
.L_x_215:
[----:B------:R-:W-:Y:S05]  /*5990*/  BSYNC.RECONVERGENT B1 ;  /* 0x0000000000017941 */ /* 0x000fea0003800200 */
.L_x_214:
[----:B------:R-:W-:Y:S01]  /*59a0*/  ISETP.GT.AND P0, PT, R2, 0x17, PT ;  /* 0x000000170200780c */ /* 0x000fe20003f04270 */
[----:B-1----:R1:W1:Y:S01]  /*59b0*/  SHFL.DOWN PT, R6, R4, 0x8, 0x1f ;  /* 0x09001f0004067f89 */ /* 0x00226200000e0000 */
[----:B------:R-:W-:Y:S01]  /*59c0*/  BSSY.RECONVERGENT B1, `(.L_x_216) ;  /* 0x000001d000017945 */ /* 0x000fe20003800200 */
[----:B--2---:R-:W-:Y:S02]  /*59d0*/  IMAD.MOV.U32 R12, RZ, RZ, R10 ;  /* 0x000000ffff0c7224 */ /* 0x004fe400078e000a */
[----:B------:R2:W1:Y:S01]  /*59e0*/  SHFL.DOWN PT, R7, R5, 0x8, 0x1f ;  /* 0x09001f0005077f89 */ /* 0x00046200000e0000 */
[----:B------:R-:W-:Y:S02]  /*59f0*/  IMAD.MOV.U32 R13, RZ, RZ, R11 ;  /* 0x000000ffff0d7224 */ /* 0x000fe400078e000b */
[----:B------:R-:W-:Y:S01]  /*5a00*/  IMAD.MOV.U32 R8, RZ, RZ, R4 ;  /* 0x000000ffff087224 */ /* 0x000fe200078e0004 */
[----:B0-----:R2:W0:Y:S01]  /*5a10*/  SHFL.DOWN PT, R15, R10, 0x8, 0x1f ;  /* 0x09001f000a0f7f89 */ /* 0x00142200000e0000 */
[----:B----4-:R-:W-:-:S03]  /*5a20*/  IMAD.MOV.U32 R9, RZ, RZ, R5 ;  /* 0x000000ffff097224 */ /* 0x010fc600078e0005 */
[----:B---3--:R2:W3:Y:S01]  /*5a30*/  SHFL.DOWN PT, R14, R11, 0x8, 0x1f ;  /* 0x09001f000b0e7f89 */ /* 0x0084e200000e0000 */
[----:B------:R-:W-:Y:S05]  /*5a40*/  @P0 BRA `(.L_x_217) ;  /* 0x0000000000500947 */ /* 0x000fea0003800000 */
[----:B-1----:R-:W-:Y:S01]  /*5a50*/  DSETP.GEU.AND P0, PT, |R4|, |R6|, PT ;  /* 0x400000060400722a */ /* 0x002fe20003f0e200 */
        /* <DEDUP_REMOVED lines=19> */
.L_x_217:
[----:B------:R-:W-:Y:S05]  /*5b90*/  BSYNC.RECONVERGENT B1 ;  /* 0x0000000000017941 */ /* 0x000fea0003800200 */
.L_x_216:
[----:B------:R-:W-:Y:S01]  /*5ba0*/  ISETP.GT.AND P0, PT, R2, 0xf, PT ;  /* 0x0000000f0200780c */ /* 0x000fe20003f04270 */
[----:B--2---:R2:W4:Y:S01]  /*5bb0*/  SHFL.DOWN PT, R10, R8, 0x10, 0x1f ;  /* 0x0a001f00080a7f89 */ /* 0x00452200000e0000 */
[----:B------:R-:W-:Y:S01]  /*5bc0*/  BSSY.RECONVERGENT B1, `(.L_x_218) ;  /* 0x000001d000017945 */ /* 0x000fe20003800200 */
[----:B-1----:R-:W-:Y:S02]  /*5bd0*/  IMAD.MOV.U32 R4, RZ, RZ, R12 ;  /* 0x000000ffff047224 */ /* 0x002fe400078e000c */
[----:B------:R2:W1:Y:S01]  /*5be0*/  SHFL.DOWN PT, R11, R9, 0x10, 0x1f ;  /* 0x0a001f00090b7f89 */ /* 0x00046200000e0000 */
[----:B------:R-:W-:Y:S02]  /*5bf0*/  IMAD.MOV.U32 R5, RZ, RZ, R13 ;  /* 0x000000ffff057224 */ /* 0x000fe400078e000d */
[----:B------:R-:W-:Y:S01]  /*5c00*/  IMAD.MOV.U32 R6, RZ, RZ, R8 ;  /* 0x000000ffff067224 */ /* 0x000fe200078e0008 */
[----:B0-----:R2:W0:Y:S01]  /*5c10*/  SHFL.DOWN PT, R15, R12, 0x10, 0x1f ;  /* 0x0a001f000c0f7f89 */ /* 0x00142200000e0000 */
[----:B------:R-:W-:-:S03]  /*5c20*/  IMAD.MOV.U32 R7, RZ, RZ, R9 ;  /* 0x000000ffff077224 */ /* 0x000fc600078e0009 */
[----:B---3--:R2:W3:Y:S01]  /*5c30*/  SHFL.DOWN PT, R14, R13, 0x10, 0x1f ;  /* 0x0a001f000d0e7f89 */ /* 0x0084e200000e0000 */
        /* <DEDUP_REMOVED lines=21> */
.L_x_219:
[----:B------:R-:W-:Y:S05]  /*5d90*/  BSYNC.RECONVERGENT B1 ;  /* 0x0000000000017941 */ /* 0x000fea0003800200 */
.L_x_218:
[----:B------:R-:W-:Y:S01]  /*5da0*/  ISETP.NE.AND P0, PT, R2, RZ, PT ;  /* 0x000000ff0200720c */ /* 0x000fe20003f05270 */
[----:B------:R-:W-:-:S12]  /*5db0*/  BSSY.RECONVERGENT B1, `(.L_x_220) ;  /* 0x000000a000017945 */ /* 0x000fd80003800200 */
[----:B------:R-:W-:Y:S05]  /*5dc0*/  @P0 BRA `(.L_x_221) ;  /* 0x0000000000200947 */ /* 0x000fea0003800000 */
[----:B--2---:R-:W2:Y:S01]  /*5dd0*/  S2R R9, SR_CgaCtaId ;  /* 0x0000000000097919 */ /* 0x004ea20000008800 */
[----:B------:R-:W-:Y:S02]  /*5de0*/  MOV R8, 0x400 ;  /* 0x0000040000087802 */ /* 0x000fe40000000f00 */
[----:B------:R-:W-:-:S04]  /*5df0*/  SHF.R.U32.HI R2, RZ, 0x1, R3 ;  /* 0x00000001ff027819 */ /* 0x000fc80000011603 */
[----:B------:R-:W-:Y:S02]  /*5e00*/  LOP3.LUT R2, R2, 0x1f0, RZ, 0xc0, !PT ;  /* 0x000001f002027812 */ /* 0x000fe400078ec0ff */
[----:B--2---:R-:W-:-:S05]  /*5e10*/  LEA R9, R9, R8, 0x18 ;  /* 0x0000000809097211 */ /* 0x004fca00078ec0ff */
[----:B------:R-:W-:-:S05]  /*5e20*/  IMAD.IADD R9, R2, 0x1, R9 ;  /* 0x0000000102097824 */ /* 0x000fca00078e0209 */
[----:B------:R2:W-:Y:S04]  /*5e30*/  STS.64 [R9+0x10], R4 ;  /* 0x0000100409007388 */ /* 0x0005e80000000a00 */
[----:B------:R2:W-:Y:S02]  /*5e40*/  STS.64 [R9+0x8], R6 ;  /* 0x0000080609007388 */ /* 0x0005e40000000a00 */
.L_x_221:
[----:B------:R-:W-:Y:S05]  /*5e50*/  BSYNC.RECONVERGENT B1 ;  /* 0x0000000000017941 */ /* 0x000fea0003800200 */
.L_x_220:
[----:B------:R-:W-:Y:S01]  /*5e60*/  BAR.SYNC.DEFER_BLOCKING 0x0 ;  /* 0x0000000000007b1d */ /* 0x000fe20000010000 */
[----:B------:R-:W-:-:S13]  /*5e70*/  ISETP.NE.AND P1, PT, R3, RZ, PT ;  /* 0x000000ff0300720c */ /* 0x000fda0003f25270 */
[----:B------:R-:W-:Y:S05]  /*5e80*/  @P1 BRA `(.L_x_149) ;  /* 0x00000008008c1947 */ /* 0x000fea0003800000 */
[----:B------:R-:W5:Y:S01]  /*5e90*/  S2R R3, SR_CgaCtaId ;  /* 0x0000000000037919 */ /* 0x000f620000008800 */
[----:B------:R-:W-:Y:S01]  /*5ea0*/  MOV R20, 0x400 ;  /* 0x0000040000147802 */ /* 0x000fe20000000f00 */
[----:B------:R-:W-:Y:S03]  /*5eb0*/  BSSY.RECONVERGENT B1, `(.L_x_222) ;  /* 0x000001a000017945 */ /* 0x000fe60003800200 */
[----:B-----5:R-:W-:-:S05]  /*5ec0*/  LEA R20, R3, R20, 0x18 ;  /* 0x0000001403147211 */ /* 0x020fca00078ec0ff */
[----:B------:R-:W5:Y:S04]  /*5ed0*/  LDS.64 R16, [R20+0x18] ;  /* 0x0000180014107984 */ /* 0x000f680000000a00 */
[----:B-12-4-:R-:W1:Y:S04]  /*5ee0*/  LDS.128 R8, [R20+0x20] ;  /* 0x0000200014087984 */ /* 0x016e680000000c00 */
[----:B------:R2:W4:Y:S04]  /*5ef0*/  LDS.64 R2, [R20+0x80] ;  /* 0x0000800014027984 */ /* 0x0005280000000a00 */
[----:B0--3--:R2:W0:Y:S01]  /*5f00*/  LDS.128 R12, [R20+0x30] ;  /* 0x00003000140c7984 */ /* 0x0094220000000c00 */
[----:B-----5:R-:W-:Y:S01]  /*5f10*/  DSETP.GEU.AND P0, PT, |R6|, |R16|, PT ;  /* 0x400000100600722a */ /* 0x020fe20003f0e200 */
[----:B------:R-:W-:-:S02]  /*5f20*/  IMAD.MOV.U32 R22, RZ, RZ, R16 ;  /* 0x000000ffff167224 */ /* 0x000fc400078e0010 */
[----:B------:R-:W-:Y:S02]  /*5f30*/  IMAD.MOV.U32 R23, RZ, RZ, R17 ;  /* 0x000000ffff177224 */ /* 0x000fe400078e0011 */
[----:B-1----:R-:W-:Y:S02]  /*5f40*/  IMAD.MOV.U32 R25, RZ, RZ, R8 ;  /* 0x000000ffff197224 */ /* 0x002fe400078e0008 */
[----:B------:R-:W-:-:S07]  /*5f50*/  IMAD.MOV.U32 R21, RZ, RZ, R9 ;  /* 0x000000ffff157224 */ /* 0x000fce00078e0009 */
[----:B0-2-4-:R-:W-:Y:S05]  /*5f60*/  @!P0 BRA `(.L_x_223) ;  /* 0x0000000000388947 */ /* 0x015fea0003800000 */
        /* <DEDUP_REMOVED lines=14> */
.L_x_223:
[----:B------:R-:W-:Y:S05]  /*6050*/  BSYNC.RECONVERGENT B1 ;  /* 0x0000000000017941 */ /* 0x000fea0003800200 */
.L_x_222:
        /* <DEDUP_REMOVED lines=23> */
.L_x_225:
[----:B------:R-:W-:Y:S05]  /*61d0*/  BSYNC.RECONVERGENT B1 ;  /* 0x0000000000017941 */ /* 0x000fea0003800200 */
.L_x_224:
        /* <DEDUP_REMOVED lines=21> */
.L_x_227:
[----:B------:R-:W-:Y:S05]  /*6330*/  BSYNC.RECONVERGENT B1 ;  /* 0x0000000000017941 */ /* 0x000fea0003800200 */
.L_x_226:
        /* <DEDUP_REMOVED lines=23> */
.L_x_229:
[----:B------:R-:W-:Y:S05]  /*64b0*/  BSYNC.RECONVERGENT B1 ;  /* 0x0000000000017941 */ /* 0x000fea0003800200 */
.L_x_228:
        /* <DEDUP_REMOVED lines=21> */
.L_x_231:
[----:B------:R-:W-:Y:S05]  /*6610*/  BSYNC.RECONVERGENT B1 ;  /* 0x0000000000017941 */ /* 0x000fea0003800200 */
.L_x_230:
        /* <DEDUP_REMOVED lines=21> */
.L_x_233:
[----:B------:R-:W-:Y:S05]  /*6770*/  BSYNC.RECONVERGENT B1 ;  /* 0x0000000000017941 */ /* 0x000fea0003800200 */
.L_x_232:
        /* <DEDUP_REMOVED lines=20> */
.L_x_149:
[----:B------:R-:W-:Y:S05]  /*68c0*/  BSYNC.RECONVERGENT B0 ;  /* 0x0000000000007941 */ /* 0x000fea0003800200 */
.L_x_116:
[----:B------:R-:W-:Y:S05]  /*68d0*/  @P1 EXIT ;  /* 0x000000000000194d */ /* 0x000fea0003800000 */
[----:B01--4-:R-:W0:Y:S02]  /*68e0*/  LDC.64 R2, c[0x0][0x390] ;  /* 0x0000e400ff027b82 */ /* 0x013e240000000a00 */
[----:B0-----:R-:W-:-:S05]  /*68f0*/  IMAD.WIDE.U32 R2, R0, 0x10, R2 ;  /* 0x0000001000027825 */ /* 0x001fca00078e0002 */
[----:B------:R-:W-:Y:S04]  /*6900*/  STG.E.64 desc[UR10][R2.64], R6 ;  /* 0x0000000602007986 */ /* 0x000fe8000c101b0a */
[----:B------:R-:W-:Y:S01]  /*6910*/  STG.E.64 desc[UR10][R2.64+0x8], R4 ;  /* 0x0000080402007986 */ /* 0x000fe2000c101b0a */
[----:B------:R-:W-:Y:S05]  /*6920*/  EXIT ;  /* 0x000000000000794d */ /* 0x000fea0003800000 */
.L_x_234:
        /* <DEDUP_REMOVED lines=13> */
.L_x_723:


//--------------------- .text._ZN6thrust24THRUST_300001_SM_1000_NS8cuda_cub4core6detail13_kernel_agentINS1_8__reduce11ReduceAgentINS0_12zip_iteratorIN4cuda3std3__45tupleIJNS0_10device_ptrI2elEENS0_17counting_iteratorIlNS0_11use_defaultESG_SG_EEEEEEEPNSB_IJSD_lEEESK_lNS1_9__extrema9arg_max_fISD_l10comparatorEEEEJSJ_SL_lSP_EEEvDpT0_ --------------------------
	.section	.text._ZN6thrust24THRUST_300001_SM_1000_NS8cuda_cub4core6detail13_kernel_agentINS1_8__reduce11ReduceAgentINS0_12zip_iteratorIN4cuda3std3__45tupleIJNS0_10device_ptrI2elEENS0_17counting_iteratorIlNS0_11use_defaultESG_SG_EEEEEEEPNSB_IJSD_lEEESK_lNS1_9__extrema9arg_max_fISD_l10comparatorEEEEJSJ_SL_lSP_EEEvDpT0_,"ax",@progbits
	.align	128
        .global         _ZN6thrust24THRUST_300001_SM_1000_NS8cuda_cub4core6detail13_kernel_agentINS1_8__reduce11ReduceAgentINS0_12zip_iteratorIN4cuda3std3__45tupleIJNS0_10device_ptrI2elEENS0_17counting_iteratorIlNS0_11use_defaultESG_SG_EEEEEEEPNSB_IJSD_lEEESK_lNS1_9__extrema9arg_max_fISD_l10comparatorEEEEJSJ_SL_lSP_EEEvDpT0_
        .type           _ZN6thrust24THRUST_300001_SM_1000_NS8cuda_cub4core6detail13_kernel_agentINS1_8__reduce11ReduceAgentINS0_12zip_iteratorIN4cuda3std3__45tupleIJNS0_10device_ptrI2elEENS0_17counting_iteratorIlNS0_11use_defaultESG_SG_EEEEEEEPNSB_IJSD_lEEESK_lNS1_9__extrema9arg_max_fISD_l10comparatorEEEEJSJ_SL_lSP_EEEvDpT0_,@function
        .size           _ZN6thrust24THRUST_300001_SM_1000_NS8cuda_cub4core6detail13_kernel_agentINS1_8__reduce11ReduceAgentINS0_12zip_iteratorIN4cuda3std3__45tupleIJNS0_10device_ptrI2elEENS0_17counting_iteratorIlNS0_11use_defaultESG_SG_EEEEEEEPNSB_IJSD_lEEESK_lNS1_9__extrema9arg_max_fISD_l10comparatorEEEEJSJ_SL_lSP_EEEvDpT0_,(.L_x_724 - _ZN6thrust24THRUST_300001_SM_1000_NS8cuda_cub4core6detail13_kernel_agentINS1_8__reduce11ReduceAgentINS0_12zip_iteratorIN4cuda3std3__45tupleIJNS0_10device_ptrI2elEENS0_17counting_iteratorIlNS0_11use_defaultESG_SG_EEEEEEEPNSB_IJSD_lEEESK_lNS1_9__extrema9arg_max_fISD_l10comparatorEEEEJSJ_SL_lSP_EEEvDpT0_)
        .other          _ZN6thrust24THRUST_300001_SM_1000_NS8cuda_cub4core6detail13_kernel_agentINS1_8__reduce11ReduceAgentINS0_12zip_iteratorIN4cuda3std3__45tupleIJNS0_10device_ptrI2elEENS0_17counting_iteratorIlNS0_11use_defaultESG_SG_EEEEEEEPNSB_IJSD_lEEESK_lNS1_9__extrema9arg_max_fISD_l10comparatorEEEEJSJ_SL_lSP_EEEvDpT0_,@"STO_CUDA_ENTRY STV_DEFAULT"
_ZN6thrust24THRUST_300001_SM_1000_NS8cuda_cub4core6detail13_kernel_agentINS1_8__reduce11ReduceAgentINS0_12zip_iteratorIN4cuda3std3__45tupleIJNS0_10device_ptrI2elEENS0_17counting_iteratorIlNS0_11use_defaultESG_SG_EEEEEEEPNSB_IJSD_lEEESK_lNS1_9__extrema9arg_max_fISD_l10comparatorEEEEJSJ_SL_lSP_EEEvDpT0_:
.text._ZN6thrust24THRUST_300001_SM_1000_NS8cuda_cub4core6detail13_kernel_agentINS1_8__reduce11ReduceAgentINS0_12zip_iteratorIN4cuda3std3__45tupleIJNS0_10device_ptrI2elEENS0_17counting_iteratorIlNS0_11use_defaultESG_SG_EEEEEEEPNSB_IJSD_lEEESK_lNS1_9__extrema9arg_max_fISD_l10comparatorEEEEJSJ_SL_lSP_EEEvDpT0_:
[----:B------:R-:W-:Y:S01]  /*0000*/  LDC R1, c[0x0][0x37c] ;  /* 0x0000df00ff017b82 */ /* 0x000fe20000000800 */
[----:B------:R-:W0:Y:S02]  /*0010*/  LDCU.64 UR4, c[0x0][0x398] ;  /* 0x00007300ff0477ac */ /* 0x000e240008000a00 */
[----:B0-----:R-:W-:-:S04]  /*0020*/  ISETP.NE.U32.AND P0, PT, RZ, UR4, PT ;  /* 0x00000004ff007c0c */ /* 0x001fc8000bf05070 */
[----:B------:R-:W-:-:S13]  /*0030*/  ISETP.NE.AND.EX P0, PT, RZ, UR5, PT, P0 ;  /* 0x00000005ff007c0c */ /* 0x000fda000bf05300 */
[----:B------:R-:W-:Y:S05]  /*0040*/  @!P0 EXIT ;  /* 0x000000000000894d */ /* 0x000fea0003800000 */
[----:B------:R-:W-:Y:S01]  /*0050*/  UISETP.GT.U32.AND UP0, UPT, UR4, 0x4ff, UPT ;  /* 0x000004ff0400788c */ /* 0x000fe2000bf04070 */
[----:B------:R-:W-:Y:S01]  /*0060*/  BSSY.RECONVERGENT B0, `(.L_x_235) ;  /* 0x000063e000007945 */ /* 0x000fe20003800200 */
[----:B------:R-:W0:Y:S02]  /*0070*/  LDCU.64 UR8, c[0x0][0x358] ;  /* 0x00006b00ff0877ac */ /* 0x000e240008000a00 */
[----:B------:R-:W-:-:S09]  /*0080*/  UISETP.GT.AND.EX UP0, UPT, UR5, URZ, UPT, UP0 ;  /* 0x000000ff0500728c */ /* 0x000fd2000bf04300 */
        /* <DEDUP_REMOVED lines=9> */
[----:B------:R-:W1:Y:S01]  /*0120*/  LDC.64 R2, c[0x0][0x380] ;  /* 0x0000e000ff027b82 */ /* 0x000e620000000a00 */
[----:B------:R-:W2:Y:S01]  /*0130*/  LDCU.64 UR6, c[0x0][0x388] ;  /* 0x00007100ff0677ac */ /* 0x000ea20008000a00 */
[----:B-1----:R-:W-:-:S06]  /*0140*/  IMAD.WIDE.U32 R2, R0, 0x8, R2 ;  /* 0x0000000800027825 */ /* 0x002fcc00078e0002 */
[----:B0-----:R-:W5:Y:S01]  /*0150*/  LDG.E.64 R2, desc[UR8][R2.64] ;  /* 0x0000000802027981 */ /* 0x001f62000c1e1b00 */
[C---:B--2---:R-:W-:Y:S01]  /*0160*/  IADD3 R9, P0, PT, R0.reuse, UR6, RZ ;  /* 0x0000000600097c10 */ /* 0x044fe2000ff1e0ff */
[----:B------:R-:W-:-:S04]  /*0170*/  VIADD R10, R0, 0x100 ;  /* 0x00000100000a7836 */ /* 0x000fc80000000000 */
[----:B------:R-:W-:-:S08]  /*0180*/  IMAD.X R8, RZ, RZ, UR7, P0 ;  /* 0x00000007ff087e24 */ /* 0x000fd000080e06ff */
.L_x_238:
[----:B0-----:R-:W-:Y:S05]  /*0190*/  BSYNC.RECONVERGENT B1 ;  /* 0x0000000000017941 */ /* 0x001fea0003800200 */
.L_x_237:
[----:B------:R-:W-:Y:S01]  /*01a0*/  ISETP.GE.AND P0, PT, R10, UR4, PT ;  /* 0x000000040a007c0c */ /* 0x000fe2000bf06270 */
[----:B------:R-:W-:-:S12]  /*01b0*/  BSSY.RECONVERGENT B1, `(.L_x_239) ;  /* 0x00000a9000017945 */ /* 0x000fd80003800200 */
[----:B------:R-:W-:Y:S05]  /*01c0*/  @P0 BRA `(.L_x_240) ;  /* 0x00000008009c0947 */ /* 0x000fea0003800000 */
[----:B------:R-:W-:Y:S01]  /*01d0*/  LOP3.LUT R4, RZ, R10, RZ, 0x33, !PT ;  /* 0x0000000aff047212 */ /* 0x000fe200078e33ff */
[----:B------:R-:W-:Y:S04]  /*01e0*/  BSSY.RECONVERGENT B2, `(.L_x_241) ;  /* 0x0000034000027945 */ /* 0x000fe80003800200 */
[----:B------:R-:W-:-:S05]  /*01f0*/  VIADD R16, R4, UR4 ;  /* 0x0000000404107c36 */ /* 0x000fca0008000000 */
[----:B------:R-:W-:-:S04]  /*0200*/  LOP3.LUT R4, R16, 0x300, RZ, 0xc0, !PT ;  /* 0x0000030010047812 */ /* 0x000fc800078ec0ff */
[----:B------:R-:W-:-:S13]  /*0210*/  ISETP.NE.AND P0, PT, R4, 0x300, PT ;  /* 0x000003000400780c */ /* 0x000fda0003f05270 */
[----:B------:R-:W-:Y:S05]  /*0220*/  @!P0 BRA `(.L_x_242) ;  /* 0x0000000000bc8947 */ /* 0x000fea0003800000 */
[----:B------:R-:W0:Y:S01]  /*0230*/  LDC.64 R4, c[0x0][0x380] ;  /* 0x0000e000ff047b82 */ /* 0x000e220000000a00 */
[----:B------:R-:W1:Y:S01]  /*0240*/  LDCU.64 UR6, c[0x0][0x388] ;  /* 0x00007100ff0677ac */ /* 0x000e620008000a00 */
[----:B------:R-:W-:-:S04]  /*0250*/  LEA.HI R6, R16, 0x1, RZ, 0x18 ;  /* 0x0000000110067811 */ /* 0x000fc800078fc0ff */
[----:B------:R-:W-:-:S05]  /*0260*/  LOP3.LUT R6, R6, 0x3, RZ, 0xc0, !PT ;  /* 0x0000000306067812 */ /* 0x000fca00078ec0ff */
[----:B------:R-:W-:Y:S01]  /*0270*/  IMAD.MOV R11, RZ, RZ, -R6 ;  /* 0x000000ffff0b7224 */ /* 0x000fe200078e0a06 */
[C---:B-1----:R-:W-:Y:S01]  /*0280*/  IADD3 R14, P0, PT, R10.reuse, UR6, RZ ;  /* 0x000000060a0e7c10 */ /* 0x042fe2000ff1e0ff */
[----:B0-----:R-:W-:-:S04]  /*0290*/  IMAD.WIDE.U32 R4, R10, 0x8, R4 ;  /* 0x000000080a047825 */ /* 0x001fc800078e0004 */
[----:B------:R-:W-:Y:S02]  /*02a0*/  IMAD.MOV.U32 R12, RZ, RZ, R4 ;  /* 0x000000ffff0c7224 */ /* 0x000fe400078e0004 */
[----:B------:R-:W-:Y:S02]  /*02b0*/  IMAD.MOV.U32 R13, RZ, RZ, R5 ;  /* 0x000000ffff0d7224 */ /* 0x000fe400078e0005 */
[----:B------:R-:W-:-:S07]  /*02c0*/  IMAD.X R15, RZ, RZ, UR7, P0 ;  /* 0x00000007ff0f7e24 */ /* 0x000fce00080e06ff */
.L_x_245:
        /* <DEDUP_REMOVED lines=31> */
.L_x_244:
[----:B------:R-:W-:Y:S05]  /*04c0*/  BSYNC.RECONVERGENT B3 ;  /* 0x0000000000037941 */ /* 0x000fea0003800200 */
.L_x_243:
[----:B------:R-:W-:Y:S01]  /*04d0*/  IADD3 R14, P0, PT, R14, 0x100, RZ ;  /* 0x000001000e0e7810 */ /* 0x000fe20007f1e0ff */
[----:B------:R-:W-:Y:S02]  /*04e0*/  VIADD R10, R10, 0x100 ;  /* 0x000001000a0a7836 */ /* 0x000fe40000000000 */
[----:B------:R-:W-:Y:S02]  /*04f0*/  IMAD.X R13, RZ, RZ, R13, P3 ;  /* 0x000000ffff0d7224 */ /* 0x000fe400018e060d */
[----:B------:R-:W-:Y:S01]  /*0500*/  IMAD.X R15, RZ, RZ, R15, P0 ;  /* 0x000000ffff0f7224 */ /* 0x000fe200000e060f */
[----:B------:R-:W-:Y:S07]  /*0510*/  @P2 BRA `(.L_x_245) ;  /* 0xfffffffc006c2947 */ /* 0x000fee000383ffff */
.L_x_242:
[----:B------:R-:W-:Y:S05]  /*0520*/  BSYNC.RECONVERGENT B2 ;  /* 0x0000000000027941 */ /* 0x000fea0003800200 */
.L_x_241:
[----:B------:R-:W-:-:S13]  /*0530*/  ISETP.GE.U32.AND P0, PT, R16, 0x300, PT ;  /* 0x000003001000780c */ /* 0x000fda0003f06070 */
[----:B------:R-:W-:Y:S05]  /*0540*/  @!P0 BRA `(.L_x_240) ;  /* 0x0000000400bc8947 */ /* 0x000fea0003800000 */
[----:B------:R-:W0:Y:S01]  /*0550*/  LDC.64 R4, c[0x0][0x380] ;  /* 0x0000e000ff047b82 */ /* 0x000e220000000a00 */
[----:B------:R-:W-:-:S07]  /*0560*/  VIADD R20, R10, 0x200 ;  /* 0x000002000a147836 */ /* 0x000fce0000000000 */
[----:B------:R-:W1:Y:S02]  /*0570*/  LDC.64 R6, c[0x0][0x388] ;  /* 0x0000e200ff067b82 */ /* 0x000e640000000a00 */
.L_x_254:
[----:B------:R-:W-:-:S04]  /*0580*/  VIADD R17, R20, 0xfffffe00 ;  /* 0xfffffe0014117836 */ /* 0x000fc80000000000 */
[----:B0-----:R-:W-:-:S05]  /*0590*/  IMAD.WIDE R24, R17, 0x8, R4 ;  /* 0x0000000811187825 */ /* 0x001fca00078e0204 */
[----:B------:R-:W2:Y:S04]  /*05a0*/  LDG.E.64 R18, desc[UR8][R24.64] ;  /* 0x0000000818127981 */ /* 0x000ea8000c1e1b00 */
[----:B-----5:R0:W5:Y:S04]  /*05b0*/  LDG.E.64 R14, desc[UR8][R24.64+0x800] ;  /* 0x00080008180e7981 */ /* 0x020168000c1e1b00 */
[----:B------:R0:W5:Y:S04]  /*05c0*/  LDG.E.64 R12, desc[UR8][R24.64+0x1000] ;  /* 0x00100008180c7981 */ /* 0x000168000c1e1b00 */
[----:B------:R0:W5:Y:S01]  /*05d0*/  LDG.E.64 R10, desc[UR8][R24.64+0x1800] ;  /* 0x00180008180a7981 */ /* 0x000162000c1e1b00 */
[----:B-1----:R-:W-:Y:S01]  /*05e0*/  IADD3 R26, P1, PT, R17, R6, RZ ;  /* 0x00000006111a7210 */ /* 0x002fe20007f3e0ff */
[----:B------:R-:W-:Y:S01]  /*05f0*/  BSSY.RECONVERGENT B2, `(.L_x_246) ;  /* 0x0000017000027945 */ /* 0x000fe20003800200 */
[----:B------:R-:W-:-:S02]  /*0600*/  VIADD R23, R20, 0xffffff00 ;  /* 0xffffff0014177836 */ /* 0x000fc40000000000 */
[----:B------:R-:W-:Y:S01]  /*0610*/  LEA.HI.X.SX32 R27, R17, R7, 0x1, P1 ;  /* 0x00000007111b7211 */ /* 0x000fe200008f0eff */
[----:B------:R-:W-:-:S04]  /*0620*/  IMAD.MOV.U32 R22, RZ, RZ, R26 ;  /* 0x000000ffff167224 */ /* 0x000fc800078e001a */
        /* <DEDUP_REMOVED lines=19> */
.L_x_247:
[----:B------:R-:W-:Y:S05]  /*0760*/  BSYNC.RECONVERGENT B2 ;  /* 0x0000000000027941 */ /* 0x000fea0003800200 */
.L_x_246:
[----:B-----5:R-:W-:Y:S01]  /*0770*/  DSETP.GEU.AND P0, PT, |R16|, |R14|, PT ;  /* 0x4000000e1000722a */ /* 0x020fe20003f0e200 */
[C---:B------:R-:W-:Y:S01]  /*0780*/  IADD3 R19, P1, PT, R23.reuse, R6, RZ ;  /* 0x0000000617137210 */ /* 0x040fe20007f3e0ff */
[----:B------:R-:W-:Y:S01]  /*0790*/  BSSY.RECONVERGENT B2, `(.L_x_248) ;  /* 0x0000015000027945 */ /* 0x000fe20003800200 */
[----:B------:R-:W-:Y:S02]  /*07a0*/  IMAD.MOV.U32 R2, RZ, RZ, R14 ;  /* 0x000000ffff027224 */ /* 0x000fe400078e000e */
[----:B------:R-:W-:Y:S01]  /*07b0*/  LEA.HI.X.SX32 R18, R23, R7, 0x1, P1 ;  /* 0x0000000717127211 */ /* 0x000fe200008f0eff */
[----:B------:R-:W-:Y:S02]  /*07c0*/  IMAD.MOV.U32 R9, RZ, RZ, R19 ;  /* 0x000000ffff097224 */ /* 0x000fe400078e0013 */
[----:B------:R-:W-:Y:S01]  /*07d0*/  IMAD.MOV.U32 R3, RZ, RZ, R15 ;  /* 0x000000ffff037224 */ /* 0x000fe200078e000f */
[----:B------:R-:W-:-:S05]  /*07e0*/  MOV R8, R18 ;  /* 0x0000001200087202 */ /* 0x000fca0000000f00 */
        /* <DEDUP_REMOVED lines=15> */
.L_x_249:
[----:B------:R-:W-:Y:S05]  /*08e0*/  BSYNC.RECONVERGENT B2 ;  /* 0x0000000000027941 */ /* 0x000fea0003800200 */
.L_x_248:
[----:B------:R-:W-:Y:S01]  /*08f0*/  DSETP.GEU.AND P0, PT, |R2|, |R12|, PT ;  /* 0x4000000c0200722a */ /* 0x000fe20003f0e200 */
[CC--:B------:R-:W-:Y:S01]  /*0900*/  IADD3 R22, P1, PT, R20.reuse, R6.reuse, RZ ;  /* 0x0000000614167210 */ /* 0x0c0fe20007f3e0ff */
[C---:B------:R-:W-:Y:S01]  /*0910*/  VIADD R16, R20.reuse, 0x100 ;  /* 0x0000010014107836 */ /* 0x040fe20000000000 */
[----:B------:R-:W-:Y:S01]  /*0920*/  BSSY.RECONVERGENT B2, `(.L_x_250) ;  /* 0x0000016000027945 */ /* 0x000fe20003800200 */
[----:B------:R-:W-:Y:S01]  /*0930*/  IMAD.MOV.U32 R14, RZ, RZ, R12 ;  /* 0x000000ffff0e7224 */ /* 0x000fe200078e000c */
[----:B------:R-:W-:Y:S01]  /*0940*/  LEA.HI.X.SX32 R19, R20, R7, 0x1, P1 ;  /* 0x0000000714137211 */ /* 0x000fe200008f0eff */
[----:B------:R-:W-:Y:S01]  /*0950*/  IMAD.MOV.U32 R17, RZ, RZ, R22 ;  /* 0x000000ffff117224 */ /* 0x000fe200078e0016 */
[----:B------:R-:W-:Y:S01]  /*0960*/  IADD3 R24, P2, PT, R16, R6, RZ ;  /* 0x0000000610187210 */ /* 0x000fe20007f5e0ff */
[----:B------:R-:W-:Y:S02]  /*0970*/  IMAD.MOV.U32 R15, RZ, RZ, R13 ;  /* 0x000000ffff0f7224 */ /* 0x000fe400078e000d */
[----:B------:R-:W-:-:S04]  /*0980*/  IMAD.MOV.U32 R18, RZ, RZ, R19 ;  /* 0x000000ffff127224 */ /* 0x000fc800078e0013 */
[----:B------:R-:W-:Y:S06]  /*0990*/  @!P0 BRA `(.L_x_251) ;  /* 0x0000000000388947 */ /* 0x000fec0003800000 */
        /* <DEDUP_REMOVED lines=14> */
.L_x_251:
[----:B------:R-:W-:Y:S05]  /*0a80*/  BSYNC.RECONVERGENT B2 ;  /* 0x0000000000027941 */ /* 0x000fea0003800200 */
.L_x_250:
[----:B------:R-:W-:Y:S01]  /*0a90*/  DSETP.GEU.AND P0, PT, |R14|, |R10|, PT ;  /* 0x4000000a0e00722a */ /* 0x000fe20003f0e200 */
[----:B------:R-:W-:Y:S01]  /*0aa0*/  LEA.HI.X.SX32 R13, R16, R7, 0x1, P2 ;  /* 0x00000007100d7211 */ /* 0x000fe200010f0eff */
[----:B------:R-:W-:Y:S01]  /*0ab0*/  BSSY.RECONVERGENT B2, `(.L_x_252) ;  /* 0x0000014000027945 */ /* 0x000fe20003800200 */
[----:B------:R-:W-:Y:S02]  /*0ac0*/  IMAD.MOV.U32 R9, RZ, RZ, R24 ;  /* 0x000000ffff097224 */ /* 0x000fe400078e0018 */
[----:B------:R-:W-:Y:S02]  /*0ad0*/  IMAD.MOV.U32 R2, RZ, RZ, R10 ;  /* 0x000000ffff027224 */ /* 0x000fe400078e000a */
[----:B------:R-:W-:Y:S02]  /*0ae0*/  IMAD.MOV.U32 R8, RZ, RZ, R13 ;  /* 0x000000ffff087224 */ /* 0x000fe400078e000d */
[----:B------:R-:W-:-:S05]  /*0af0*/  IMAD.MOV.U32 R3, RZ, RZ, R11 ;  /* 0x000000ffff037224 */ /* 0x000fca00078e000b */
        /* <DEDUP_REMOVED lines=15> */
.L_x_253:
[----:B------:R-:W-:Y:S05]  /*0bf0*/  BSYNC.RECONVERGENT B2 ;  /* 0x0000000000027941 */ /* 0x000fea0003800200 */
.L_x_252:
[C---:B------:R-:W-:Y:S02]  /*0c00*/  VIADD R10, R20.reuse, 0x200 ;  /* 0x00000200140a7836 */ /* 0x040fe40000000000 */
[----:B------:R-:W-:-:S03]  /*0c10*/  VIADD R20, R20, 0x400 ;  /* 0x0000040014147836 */ /* 0x000fc60000000000 */
[----:B------:R-:W-:-:S13]  /*0c20*/  ISETP.GE.AND P0, PT, R10, UR5, PT ;  /* 0x000000050a007c0c */ /* 0x000fda000bf06270 */
[----:B------:R-:W-:Y:S05]  /*0c30*/  @!P0 BRA `(.L_x_254) ;  /* 0xfffffff800508947 */ /* 0x000fea000383ffff */
.L_x_240:
[----:B------:R-:W-:Y:S05]  /*0c40*/  BSYNC.RECONVERGENT B1 ;  /* 0x0000000000017941 */ /* 0x000fea0003800200 */
.L_x_239:
[----:B------:R-:W0:Y:S02]  /*0c50*/  LDCU UR6, c[0x0][0x398] ;  /* 0x00007300ff0677ac */ /* 0x000e240008000800 */
[----:B0-----:R-:W-:-:S09]  /*0c60*/  UISETP.GE.AND UP0, UPT, UR6, 0x100, UPT ;  /* 0x000001000600788c */ /* 0x001fd2000bf06270 */
[----:B------:R-:W-:Y:S05]  /*0c70*/  BRA.U !UP0, `(.L_x_255) ;  /* 0x0000001508507547 */ /* 0x000fea000b800000 */
        /* <DEDUP_REMOVED lines=32> */
.L_x_257:
[----:B------:R-:W-:Y:S05]  /*0e80*/  BSYNC.RECONVERGENT B1 ;  /* 0x0000000000017941 */ /* 0x000fea0003800200 */
.L_x_256:
        /* <DEDUP_REMOVED lines=31> */
.L_x_259:
[----:B------:R-:W-:Y:S05]  /*1080*/  BSYNC.RECONVERGENT B1 ;  /* 0x0000000000017941 */ /* 0x000fea0003800200 */
.L_x_258:
[----:B------:R-:W-:Y:S01]  /*1090*/  ISETP.GT.AND P0, PT, R10, 0x1b, PT ;  /* 0x0000001b0a00780c */ /* 0x000fe20003f04270 */
[----:B-1----:R1:W1:Y:S01]  /*10a0*/  SHFL.DOWN PT, R6, R2, 0x4, 0x1f ;  /* 0x08801f0002067f89 */ /* 0x00226200000e0000 */
[----:B------:R-:W-:Y:S01]  /*10b0*/  BSSY.RECONVERGENT B1, `(.L_x_260) ;  /* 0x000001d000017945 */ /* 0x000fe20003800200 */
[----:B0-----:R-:W-:Y:S02]  /*10c0*/  IMAD.MOV.U32 R11, RZ, RZ, R8 ;  /* 0x000000ffff0b7224 */ /* 0x001fe400078e0008 */
[----:B--2---:R0:W2:Y:S01]  /*10d0*/  SHFL.DOWN PT, R7, R3, 0x4, 0x1f ;  /* 0x08801f0003077f89 */ /* 0x0040a200000e0000 */
[----:B------:R-:W-:Y:S02]  /*10e0*/  IMAD.MOV.U32 R12, RZ, RZ, R9 ;  /* 0x000000ffff0c7224 */ /* 0x000fe400078e0009 */
[----:B------:R-:W-:Y:S01]  /*10f0*/  IMAD.MOV.U32 R4, RZ, RZ, R2 ;  /* 0x000000ffff047224 */ /* 0x000fe200078e0002 */
[----:B----4-:R0:W4:Y:S01]  /*1100*/  SHFL.DOWN PT, R13, R8, 0x4, 0x1f ;  /* 0x08801f00080d7f89 */ /* 0x01012200000e0000 */
[----:B------:R-:W-:-:S03]  /*1110*/  IMAD.MOV.U32 R5, RZ, RZ, R3 ;  /* 0x000000ffff057224 */ /* 0x000fc600078e0003 */
[----:B---3--:R0:W3:Y:S01]  /*1120*/  SHFL.DOWN PT, R14, R9, 0x4, 0x1f ;  /* 0x08801f00090e7f89 */ /* 0x0080e200000e0000 */
[----:B------:R-:W-:Y:S05]  /*1130*/  @P0 BRA `(.L_x_261) ;  /* 0x0000000000500947 */ /* 0x000fea0003800000 */
[----:B-12---:R-:W-:Y:S01]  /*1140*/  DSETP.GEU.AND P0, PT, |R2|, |R6|, PT ;  /* 0x400000060200722a */ /* 0x006fe20003f0e200 */
[----:B----4-:R-:W-:Y:S02]  /*1150*/  IMAD.MOV.U32 R11, RZ, RZ, R13 ;  /* 0x000000ffff0b7224 */ /* 0x010fe400078e000d */
        /* <DEDUP_REMOVED lines=18> */
.L_x_261:
[----:B------:R-:W-:Y:S05]  /*1280*/  BSYNC.RECONVERGENT B1 ;  /* 0x0000000000017941 */ /* 0x000fea0003800200 */
.L_x_260:
        /* <DEDUP_REMOVED lines=31> */
.L_x_263:
[----:B------:R-:W-:Y:S05]  /*1480*/  BSYNC.RECONVERGENT B1 ;  /* 0x0000000000017941 */ /* 0x000fea0003800200 */
.L_x_262:
[----:B------:R-:W-:Y:S01]  /*1490*/  ISETP.GT.AND P0, PT, R10, 0xf, PT ;  /* 0x0000000f0a00780c */ /* 0x000fe20003f04270 */
[----:B-1----:R1:W1:Y:S01]  /*14a0*/  SHFL.DOWN PT, R4, R2, 0x10, 0x1f ;  /* 0x0a001f0002047f89 */ /* 0x00226200000e0000 */
[----:B------:R-:W-:Y:S01]  /*14b0*/  BSSY.RECONVERGENT B1, `(.L_x_264) ;  /* 0x000001d000017945 */ /* 0x000fe20003800200 */
[----:B---3--:R-:W-:Y:S01]  /*14c0*/  MOV R14, R8 ;  /* 0x00000008000e7202 */ /* 0x008fe20000000f00 */
[----:B------:R-:W-:Y:S01]  /*14d0*/  IMAD.MOV.U32 R15, RZ, RZ, R9 ;  /* 0x000000ffff0f7224 */ /* 0x000fe200078e0009 */
[----:B0-----:R0:W3:Y:S01]  /*14e0*/  SHFL.DOWN PT, R5, R3, 0x10, 0x1f ;  /* 0x0a001f0003057f89 */ /* 0x0010e200000e0000 */
[----:B------:R-:W-:Y:S02]  /*14f0*/  IMAD.MOV.U32 R12, RZ, RZ, R2 ;  /* 0x000000ffff0c7224 */ /* 0x000fe400078e0002 */
[----:B----4-:R-:W-:Y:S01]  /*1500*/  IMAD.MOV.U32 R13, RZ, RZ, R3 ;  /* 0x000000ffff0d7224 */ /* 0x010fe200078e0003 */
[----:B--2---:R0:W2:Y:S04]  /*1510*/  SHFL.DOWN PT, R7, R8, 0x10, 0x1f ;  /* 0x0a001f0008077f89 */ /* 0x0040a800000e0000 */
[----:B------:R0:W4:Y:S01]  /*1520*/  SHFL.DOWN PT, R6, R9, 0x10, 0x1f ;  /* 0x0a001f0009067f89 */ /* 0x00012200000e0000 */
        /* <DEDUP_REMOVED lines=21> */
.L_x_265:
[----:B------:R-:W-:Y:S05]  /*1680*/  BSYNC.RECONVERGENT B1 ;  /* 0x0000000000017941 */ /* 0x000fea0003800200 */
.L_x_264:
        /* <DEDUP_REMOVED lines=11> */
.L_x_267:
[----:B------:R-:W-:Y:S05]  /*1740*/  BSYNC.RECONVERGENT B1 ;  /* 0x0000000000017941 */ /* 0x000fea0003800200 */
.L_x_266:
        /* <DEDUP_REMOVED lines=8> */
[----:B-1234-:R-:W1:Y:S04]  /*17d0*/  LDS.128 R4, [R0+0x20] ;  /* 0x0000200000047984 */ /* 0x01ee680000000c00 */
[----:B------:R2:W3:Y:S04]  /*17e0*/  LDS.64 R2, [R0+0x80] ;  /* 0x0000800000027984 */ /* 0x0004e80000000a00 */
[----:B------:R2:W4:Y:S01]  /*17f0*/  LDS.128 R8, [R0+0x30] ;  /* 0x0000300000087984 */ /* 0x0005220000000c00 */
        /* <DEDUP_REMOVED lines=20> */
.L_x_270:
[----:B------:R-:W-:Y:S05]  /*1940*/  BSYNC.RECONVERGENT B1 ;  /* 0x0000000000017941 */ /* 0x000fea0003800200 */
.L_x_269:
        /* <DEDUP_REMOVED lines=23> */
.L_x_272:
[----:B------:R-:W-:Y:S05]  /*1ac0*/  BSYNC.RECONVERGENT B1 ;  /* 0x0000000000017941 */ /* 0x000fea0003800200 */
.L_x_271:
        /* <DEDUP_REMOVED lines=21> */
.L_x_274:
[----:B------:R-:W-:Y:S05]  /*1c20*/  BSYNC.RECONVERGENT B1 ;  /* 0x0000000000017941 */ /* 0x000fea0003800200 */
.L_x_273:
[----:B------:R0:W1:Y:S01]  /*1c30*/  LDS.128 R8, [R0+0x60] ;  /* 0x0000600000087984 */ /* 0x0000620000000c00 */
[----:B------:R-:W-:Y:S01]  /*1c40*/  DSETP.GEU.AND P0, PT, |R20|, |R14|, PT ;  /* 0x4000000e1400722a */ /* 0x000fe20003f0e200 */
[----:B------:R-:W-:Y:S01]  /*1c50*/  BSSY.RECONVERGENT B1, `(.L_x_275) ;  /* 0x0000015000017945 */ /* 0x000fe20003800200 */
[----:B------:R-:W-:Y:S01]  /*1c60*/  MOV R12, R14 ;  /* 0x0000000e000c7202 */ /* 0x000fe20000000f00 */
        /* <DEDUP_REMOVED lines=19> */
.L_x_276:
[----:B------:R-:W-:Y:S05]  /*1da0*/  BSYNC.RECONVERGENT B1 ;  /* 0x0000000000017941 */ /* 0x000fea0003800200 */
.L_x_275:
        /* <DEDUP_REMOVED lines=21> */
.L_x_278:
[----:B------:R-:W-:Y:S05]  /*1f00*/  BSYNC.RECONVERGENT B1 ;  /* 0x0000000000017941 */ /* 0x000fea0003800200 */
.L_x_277:
        /* <DEDUP_REMOVED lines=21> */
.L_x_280:
[----:B------:R-:W-:Y:S05]  /*2060*/  BSYNC.RECONVERGENT B1 ;  /* 0x0000000000017941 */ /* 0x000fea0003800200 */
.L_x_279:
        /* <DEDUP_REMOVED lines=21> */
.L_x_255:
[----:B------:R-:W0:Y:S01]  /*21c0*/  S2R R4, SR_LANEID ;  /* 0x0000000000047919 */ /* 0x000e220000000000 */
[----:B------:R-:W-:Y:S01]  /*21d0*/  LOP3.LUT R5, R0, 0x3e0, RZ, 0xc0, !PT ;  /* 0x000003e000057812 */ /* 0x000fe200078ec0ff */
[----:B------:R-:W-:Y:S01]  /*21e0*/  BSSY.RECONVERGENT B1, `(.L_x_281) ;  /* 0x0000024000017945 */ /* 0x000fe20003800200 */
[----:B------:R-:W-:Y:S02]  /*21f0*/  IMAD.MOV.U32 R12, RZ, RZ, R9 ;  /* 0x000000ffff0c7224 */ /* 0x000fe400078e0009 */
[----:B------:R-:W-:Y:S02]  /*2200*/  IMAD.MOV.U32 R14, RZ, RZ, R8 ;  /* 0x000000ffff0e7224 */ /* 0x000fe400078e0008 */
[----:B------:R-:W-:Y:S01]  /*2210*/  VIADD R6, R5, 0x20 ;  /* 0x0000002005067836 */ /* 0x000fe20000000000 */
[----:B------:R-:W-:Y:S01]  /*2220*/  LOP3.LUT R5, RZ, R5, RZ, 0x33, !PT ;  /* 0x00000005ff057212 */ /* 0x000fe200078e33ff */
[----:B-----5:R-:W-:-:S03]  /*2230*/  IMAD.MOV.U32 R7, RZ, RZ, R3 ;  /* 0x000000ffff077224 */ /* 0x020fc600078e0003 */
[----:B------:R-:W-:Y:S01]  /*2240*/  ISETP.GT.AND P0, PT, R6, UR6, PT ;  /* 0x0000000606007c0c */ /* 0x000fe2000bf04270 */
[----:B------:R-:W-:Y:S01]  /*2250*/  VIADD R5, R5, UR6 ;  /* 0x0000000605057c36 */ /* 0x000fe20008000000 */
[----:B------:R-:W-:-:S04]  /*2260*/  MOV R6, R2 ;  /* 0x0000000200067202 */ /* 0x000fc80000000f00 */
[----:B------:R-:W-:-:S05]  /*2270*/  SEL R5, R5, 0x1f, P0 ;  /* 0x0000001f05057807 */ /* 0x000fca0000000000 */
[----:B------:R1:W2:Y:S04]  /*2280*/  SHFL.DOWN PT, R10, R2, 0x1, R5 ;  /* 0x08200000020a7989 */ /* 0x0002a800000e0005 */
[----:B------:R1:W3:Y:S04]  /*2290*/  SHFL.DOWN PT, R11, R3, 0x1, R5 ;  /* 0x08200000030b7989 */ /* 0x0002e800000e0005 */
[----:B------:R1:W4:Y:S01]  /*22a0*/  SHFL.DOWN PT, R16, R9, 0x1, R5 ;  /* 0x0820000009107989 */ /* 0x00032200000e0005 */
[----:B0-----:R-:W-:-:S03]  /*22b0*/  ISETP.GE.AND P0, PT, R4, R5, PT ;  /* 0x000000050400720c */ /* 0x001fc60003f06270 */
[----:B------:R1:W0:Y:S10]  /*22c0*/  SHFL.DOWN PT, R13, R8, 0x1, R5 ;  /* 0x08200000080d7989 */ /* 0x00023400000e0005 */
[----:B-1----:R-:W-:Y:S05]  /*22d0*/  @P0 BRA `(.L_x_282) ;  /* 0x0000000000500947 */ /* 0x002fea0003800000 */
[----:B--23--:R-:W-:Y:S01]  /*22e0*/  DSETP.GEU.AND P0, PT, |R2|, |R10|, PT ;  /* 0x4000000a0200722a */ /* 0x00cfe20003f0e200 */
        /* <DEDUP_REMOVED lines=19> */
.L_x_282:
[----:B------:R-:W-:Y:S05]  /*2420*/  BSYNC.RECONVERGENT B1 ;  /* 0x0000000000017941 */ /* 0x000fea0003800200 */
.L_x_281:
[----:B------:R-:W-:Y:S01]  /*2430*/  VIADD R2, R4, 0x2 ;  /* 0x0000000204027836 */ /* 0x000fe20000000000 */
[----:B------:R1:W1:Y:S01]  /*2440*/  SHFL.DOWN PT, R8, R6, 0x2, R5 ;  /* 0x0840000006087989 */ /* 0x00026200000e0005 */
[----:B------:R-:W-:Y:S01]  /*2450*/  BSSY.RECONVERGENT B1, `(.L_x_283) ;  /* 0x000001e000017945 */ /* 0x000fe20003800200 */
[----:B--2---:R-:W-:Y:S02]  /*2460*/  IMAD.MOV.U32 R10, RZ, RZ, R12 ;  /* 0x000000ffff0a7224 */ /* 0x004fe400078e000c */
[----:B------:R-:W-:Y:S01]  /*2470*/  ISETP.GT.AND P0, PT, R2, R5, PT ;  /* 0x000000050200720c */ /* 0x000fe20003f04270 */
[----:B------:R2:W1:Y:S01]  /*2480*/  SHFL.DOWN PT, R9, R7, 0x2, R5 ;  /* 0x0840000007097989 */ /* 0x00046200000e0005 */
[----:B----4-:R-:W-:Y:S02]  /*2490*/  IMAD.MOV.U32 R16, RZ, RZ, R14 ;  /* 0x000000ffff107224 */ /* 0x010fe400078e000e */
[----:B------:R-:W-:Y:S01]  /*24a0*/  IMAD.MOV.U32 R2, RZ, RZ, R6 ;  /* 0x000000ffff027224 */ /* 0x000fe200078e0006 */
[----:B---3--:R2:W3:Y:S01]  /*24b0*/  SHFL.DOWN PT, R11, R12, 0x2, R5 ;  /* 0x084000000c0b7989 */ /* 0x0084e200000e0005 */
[----:B------:R-:W-:-:S03]  /*24c0*/  IMAD.MOV.U32 R3, RZ, RZ, R7 ;  /* 0x000000ffff037224 */ /* 0x000fc600078e0007 */
[----:B0-----:R2:W0:Y:S04]  /*24d0*/  SHFL.DOWN PT, R13, R14, 0x2, R5 ;  /* 0x084000000e0d7989 */ /* 0x00142800000e0005 */
        /* <DEDUP_REMOVED lines=21> */
.L_x_284:
[----:B------:R-:W-:Y:S05]  /*2630*/  BSYNC.RECONVERGENT B1 ;  /* 0x0000000000017941 */ /* 0x000fea0003800200 */
.L_x_283:
[----:B-1----:R-:W-:Y:S01]  /*2640*/  VIADD R6, R4, 0x4 ;  /* 0x0000000404067836 */ /* 0x002fe20000000000 */
[----:B------:R1:W4:Y:S01]  /*2650*/  SHFL.DOWN PT, R8, R2, 0x4, R5 ;  /* 0x0880000002087989 */ /* 0x00032200000e0005 */
[----:B------:R-:W-:Y:S01]  /*2660*/  BSSY.RECONVERGENT B1, `(.L_x_285) ;  /* 0x000001e000017945 */ /* 0x000fe20003800200 */
[----:B--2---:R-:W-:Y:S02]  /*2670*/  IMAD.MOV.U32 R12, RZ, RZ, R10 ;  /* 0x000000ffff0c7224 */ /* 0x004fe400078e000a */
[----:B------:R-:W-:Y:S01]  /*2680*/  ISETP.GT.AND P0, PT, R6, R5, PT ;  /* 0x000000050600720c */ /* 0x000fe20003f04270 */
[----:B------:R1:W2:Y:S01]  /*2690*/  SHFL.DOWN PT, R9, R3, 0x4, R5 ;  /* 0x0880000003097989 */ /* 0x0002a200000e0005 */
[----:B------:R-:W-:Y:S02]  /*26a0*/  IMAD.MOV.U32 R14, RZ, RZ, R16 ;  /* 0x000000ffff0e7224 */ /* 0x000fe400078e0010 */
[----:B------:R-:W-:Y:S01]  /*26b0*/  IMAD.MOV.U32 R6, RZ, RZ, R2 ;  /* 0x000000ffff067224 */ /* 0x000fe200078e0002 */
[----:B---3--:R1:W3:Y:S01]  /*26c0*/  SHFL.DOWN PT, R11, R10, 0x4, R5 ;  /* 0x088000000a0b7989 */ /* 0x0082e200000e0005 */
[----:B------:R-:W-:-:S03]  /*26d0*/  IMAD.MOV.U32 R7, RZ, RZ, R3 ;  /* 0x000000ffff077224 */ /* 0x000fc600078e0003 */
[----:B0-----:R1:W0:Y:S04]  /*26e0*/  SHFL.DOWN PT, R13, R16, 0x4, R5 ;  /* 0x08800000100d7989 */ /* 0x00122800000e0005 */
[----:B------:R-:W-:Y:S05]  /*26f0*/  @P0 BRA `(.L_x_286) ;  /* 0x0000000000500947 */ /* 0x000fea0003800000 */
[----:B--2-4-:R-:W-:Y:S01]  /*2700*/  DSETP.GEU.AND P0, PT, |R2|, |R8|, PT ;  /* 0x400000080200722a */ /* 0x014fe20003f0e200 */
        /* <DEDUP_REMOVED lines=19> */
.L_x_286:
[----:B------:R-:W-:Y:S05]  /*2840*/  BSYNC.RECONVERGENT B1 ;  /* 0x0000000000017941 */ /* 0x000fea0003800200 */
.L_x_285:
[----:B-1----:R-:W-:Y:S01]  /*2850*/  IADD3 R2, PT, PT, R4, 0x8, RZ ;  /* 0x0000000804027810 */ /* 0x002fe20007ffe0ff */
[----:B----4-:R1:W4:Y:S01]  /*2860*/  SHFL.DOWN PT, R8, R6, 0x8, R5 ;  /* 0x0900000006087989 */ /* 0x01032200000e0005 */
[----:B------:R-:W-:Y:S01]  /*2870*/  BSSY.RECONVERGENT B1, `(.L_x_287) ;  /* 0x000001e000017945 */ /* 0x000fe20003800200 */
[----:B------:R-:W-:Y:S01]  /*2880*/  IMAD.MOV.U32 R10, RZ, RZ, R12 ;  /* 0x000000ffff0a7224 */ /* 0x000fe200078e000c */
[----:B------:R-:W-:Y:S01]  /*2890*/  ISETP.GT.AND P0, PT, R2, R5, PT ;  /* 0x000000050200720c */ /* 0x000fe20003f04270 */
[----:B--2---:R1:W2:Y:S01]  /*28a0*/  SHFL.DOWN PT, R9, R7, 0x8, R5 ;  /* 0x0900000007097989 */ /* 0x0042a200000e0005 */
        /* <DEDUP_REMOVED lines=26> */
.L_x_288:
[----:B------:R-:W-:Y:S05]  /*2a50*/  BSYNC.RECONVERGENT B1 ;  /* 0x0000000000017941 */ /* 0x000fea0003800200 */
.L_x_287:
[----:B----4-:R-:W-:Y:S01]  /*2a60*/  VIADD R8, R4, 0x10 ;  /* 0x0000001004087836 */ /* 0x010fe20000000000 */
[----:B-1----:R1:W4:Y:S01]  /*2a70*/  SHFL.DOWN PT, R6, R2, 0x10, R5 ;  /* 0x0a00000002067989 */ /* 0x00232200000e0005 */
[----:B------:R-:W-:Y:S01]  /*2a80*/  BSSY.RECONVERGENT B1, `(.L_x_289) ;  /* 0x000001e000017945 */ /* 0x000fe20003800200 */
[----:B------:R-:W-:Y:S02]  /*2a90*/  IMAD.MOV.U32 R14, RZ, RZ, R10 ;  /* 0x000000ffff0e7224 */ /* 0x000fe400078e000a */
[----:B------:R-:W-:Y:S01]  /*2aa0*/  ISETP.GT.AND P0, PT, R8, R5, PT ;  /* 0x000000050800720c */ /* 0x000fe20003f04270 */
[----:B------:R1:W1:Y:S01]  /*2ab0*/  SHFL.DOWN PT, R7, R3, 0x10, R5 ;  /* 0x0a00000003077989 */ /* 0x00026200000e0005 */
[----:B------:R-:W-:Y:S02]  /*2ac0*/  IMAD.MOV.U32 R15, RZ, RZ, R16 ;  /* 0x000000ffff0f7224 */ /* 0x000fe400078e0010 */
[----:B------:R-:W-:Y:S01]  /*2ad0*/  IMAD.MOV.U32 R12, RZ, RZ, R2 ;  /* 0x000000ffff0c7224 */ /* 0x000fe200078e0002 */
[----:B--2---:R2:W1:Y:S01]  /*2ae0*/  SHFL.DOWN PT, R9, R10, 0x10, R5 ;  /* 0x0a0000000a097989 */ /* 0x00446200000e0005 */
[----:B0-----:R-:W-:-:S03]  /*2af0*/  IMAD.MOV.U32 R13, RZ, RZ, R3 ;  /* 0x000000ffff0d7224 */ /* 0x001fc600078e0003 */
[----:B---3--:R2:W0:Y:S04]  /*2b00*/  SHFL.DOWN PT, R11, R16, 0x10, R5 ;  /* 0x0a000000100b7989 */ /* 0x00842800000e0005 */
[----:B------:R-:W-:Y:S05]  /*2b10*/  @P0 BRA `(.L_x_290) ;  /* 0x0000000000500947 */ /* 0x000fea0003800000 */
[----:B-1--4-:R-:W-:Y:S01]  /*2b20*/  DSETP.GEU.AND P0, PT, |R2|, |R6|, PT ;  /* 0x400000060200722a */ /* 0x012fe20003f0e200 */
[----:B------:R-:W-:Y:S02]  /*2b30*/  IMAD.MOV.U32 R14, RZ, RZ, R9 ;  /* 0x000000ffff0e7224 */ /* 0x000fe400078e0009 */
        /* <DEDUP_REMOVED lines=18> */
.L_x_290:
[----:B------:R-:W-:Y:S05]  /*2c60*/  BSYNC.RECONVERGENT B1 ;  /* 0x0000000000017941 */ /* 0x000fea0003800200 */
.L_x_289:
[----:B------:R-:W-:Y:S01]  /*2c70*/  ISETP.NE.AND P0, PT, R4, RZ, PT ;  /* 0x000000ff0400720c */ /* 0x000fe20003f05270 */
[----:B------:R-:W-:-:S12]  /*2c80*/  BSSY.RECONVERGENT B1, `(.L_x_291) ;  /* 0x000000a000017945 */ /* 0x000fd80003800200 */
[----:B------:R-:W-:Y:S05]  /*2c90*/  @P0 BRA `(.L_x_292) ;  /* 0x0000000000200947 */ /* 0x000fea0003800000 */
[----:B------:R-:W3:Y:S01]  /*2ca0*/  S2R R4, SR_CgaCtaId ;  /* 0x0000000000047919 */ /* 0x000ee20000008800 */
[----:B-1----:R-:W-:Y:S02]  /*2cb0*/  MOV R3, 0x400 ;  /* 0x0000040000037802 */ /* 0x002fe40000000f00 */
[----:B------:R-:W-:-:S04]  /*2cc0*/  SHF.R.U32.HI R2, RZ, 0x1, R0 ;  /* 0x00000001ff027819 */ /* 0x000fc80000011600 */
[----:B------:R-:W-:Y:S02]  /*2cd0*/  LOP3.LUT R2, R2, 0x1f0, RZ, 0xc0, !PT ;  /* 0x000001f002027812 */ /* 0x000fe400078ec0ff */
[----:B---3--:R-:W-:-:S05]  /*2ce0*/  LEA R3, R4, R3, 0x18 ;  /* 0x0000000304037211 */ /* 0x008fca00078ec0ff */
[----:B------:R-:W-:-:S05]  /*2cf0*/  IMAD.IADD R3, R2, 0x1, R3 ;  /* 0x0000000102037824 */ /* 0x000fca00078e0203 */
[----:B------:R3:W-:Y:S04]  /*2d00*/  STS.64 [R3+0x10], R14 ;  /* 0x0000100e03007388 */ /* 0x0007e80000000a00 */
[----:B------:R3:W-:Y:S02]  /*2d10*/  STS.64 [R3+0x8], R12 ;  /* 0x0000080c03007388 */ /* 0x0007e40000000a00 */
.L_x_292:
[----:B------:R-:W-:Y:S05]  /*2d20*/  BSYNC.RECONVERGENT B1 ;  /* 0x0000000000017941 */ /* 0x000fea0003800200 */
.L_x_291:
[----:B------:R-:W-:Y:S01]  /*2d30*/  BAR.SYNC.DEFER_BLOCKING 0x0 ;  /* 0x0000000000007b1d */ /* 0x000fe20000010000 */
[----:B------:R-:W-:-:S13]  /*2d40*/  ISETP.NE.AND P1, PT, R0, RZ, PT ;  /* 0x000000ff0000720c */ /* 0x000fda0003f25270 */
[----:B------:R-:W-:Y:S05]  /*2d50*/  @P1 BRA `(.L_x_268) ;  /* 0x0000003400b81947 */ /* 0x000fea0003800000 */
[----:B------:R-:W-:Y:S01]  /*2d60*/  UISETP.GE.AND UP0, UPT, UR6, 0x21, UPT ;  /* 0x000000210600788c */ /* 0x000fe2000bf06270 */
[----:B0-----:R-:W-:Y:S02]  /*2d70*/  IMAD.MOV.U32 R11, RZ, RZ, R14 ;  /* 0x000000ffff0b7224 */ /* 0x001fe400078e000e */
[----:B------:R-:W-:Y:S02]  /*2d80*/  IMAD.MOV.U32 R8, RZ, RZ, R15 ;  /* 0x000000ffff087224 */ /* 0x000fe400078e000f */
[----:B-1----:R-:W-:Y:S02]  /*2d90*/  IMAD.MOV.U32 R2, RZ, RZ, R12 ;  /* 0x000000ffff027224 */ /* 0x002fe400078e000c */
[----:B---3--:R-:W-:Y:S02]  /*2da0*/  IMAD.MOV.U32 R3, RZ, RZ, R13 ;  /* 0x000000ffff037224 */ /* 0x008fe400078e000d */
[----:B------:R-:W-:Y:S05]  /*2db0*/  BRA.U !UP0, `(.L_x_293) ;  /* 0x00000001086c7547 */ /* 0x000fea000b800000 */
[----:B------:R-:W0:Y:S01]  /*2dc0*/  S2UR UR5, SR_CgaCtaId ;  /* 0x00000000000579c3 */ /* 0x000e220000008800 */
[----:B------:R-:W-:Y:S01]  /*2dd0*/  UMOV UR4, 0x400 ;  /* 0x0000040000047882 */ /* 0x000fe20000000000 */
[----:B------:R-:W-:Y:S01]  /*2de0*/  BSSY.RECONVERGENT B1, `(.L_x_293) ;  /* 0x0000018000017945 */ /* 0x000fe20003800200 */
[----:B0-----:R-:W-:-:S09]  /*2df0*/  ULEA UR4, UR5, UR4, 0x18 ;  /* 0x0000000405047291 */ /* 0x001fd2000f8ec0ff */
[----:B--2---:R-:W0:Y:S04]  /*2e00*/  LDS.64 R4, [UR4+0x18] ;  /* 0x00001804ff047984 */ /* 0x004e280008000a00 */
        /* <DEDUP_REMOVED lines=21> */
.L_x_294:
[----:B------:R-:W-:Y:S05]  /*2f60*/  BSYNC.RECONVERGENT B1 ;  /* 0x0000000000017941 */ /* 0x000fea0003800200 */
.L_x_293:
[----:B------:R-:W-:Y:S01]  /*2f70*/  UISETP.GE.AND UP0, UPT, UR6, 0x41, UPT ;  /* 0x000000410600788c */ /* 0x000fe2000bf06270 */
[----:B------:R-:W-:Y:S02]  /*2f80*/  IMAD.MOV.U32 R9, RZ, RZ, R11 ;  /* 0x000000ffff097224 */ /* 0x000fe400078e000b */
[----:B------:R-:W-:Y:S02]  /*2f90*/  IMAD.MOV.U32 R0, RZ, RZ, R8 ;  /* 0x000000ffff007224 */ /* 0x000fe400078e0008 */
[----:B------:R-:W-:Y:S02]  /*2fa0*/  IMAD.MOV.U32 R4, RZ, RZ, R2 ;  /* 0x000000ffff047224 */ /* 0x000fe400078e0002 */
[----:B--2---:R-:W-:Y:S02]  /*2fb0*/  IMAD.MOV.U32 R5, RZ, RZ, R3 ;  /* 0x000000ffff057224 */ /* 0x004fe400078e0003 */
[----:B------:R-:W-:Y:S05]  /*2fc0*/  BRA.U !UP0, `(.L_x_295) ;  /* 0x00000001086c7547 */ /* 0x000fea000b800000 */
[----:B------:R-:W0:Y:S01]  /*2fd0*/  S2UR UR5, SR_CgaCtaId ;  /* 0x00000000000579c3 */ /* 0x000e220000008800 */
[----:B------:R-:W-:Y:S01]  /*2fe0*/  UMOV UR4, 0x400 ;  /* 0x0000040000047882 */ /* 0x000fe20000000000 */
[----:B------:R-:W-:Y:S01]  /*2ff0*/  BSSY.RECONVERGENT B1, `(.L_x_295) ;  /* 0x0000018000017945 */ /* 0x000fe20003800200 */
[----:B0-----:R-:W-:-:S09]  /*3000*/  ULEA UR4, UR5, UR4, 0x18 ;  /* 0x0000000405047291 */ /* 0x001fd2000f8ec0ff */
[----:B----4-:R-:W0:Y:S04]  /*3010*/  LDS.64 R6, [UR4+0x28] ;  /* 0x00002804ff067984 */ /* 0x010e280008000a00 */
        /* <DEDUP_REMOVED lines=21> */
.L_x_296:
[----:B------:R-:W-:Y:S05]  /*3170*/  BSYNC.RECONVERGENT B1 ;  /* 0x0000000000017941 */ /* 0x000fea0003800200 */
.L_x_295:
        /* <DEDUP_REMOVED lines=32> */
.L_x_298:
[----:B------:R-:W-:Y:S05]  /*3380*/  BSYNC.RECONVERGENT B1 ;  /* 0x0000000000017941 */ /* 0x000fea0003800200 */
.L_x_297:
        /* <DEDUP_REMOVED lines=32> */
.L_x_300:
[----:B------:R-:W-:Y:S05]  /*3590*/  BSYNC.RECONVERGENT B1 ;  /* 0x0000000000017941 */ /* 0x000fea0003800200 */
.L_x_299:
        /* <DEDUP_REMOVED lines=32> */
.L_x_302:
[----:B------:R-:W-:Y:S05]  /*37a0*/  BSYNC.RECONVERGENT B1 ;  /* 0x0000000000017941 */ /* 0x000fea0003800200 */
.L_x_301:
        /* <DEDUP_REMOVED lines=32> */
.L_x_304:
[----:B------:R-:W-:Y:S05]  /*39b0*/  BSYNC.RECONVERGENT B1 ;  /* 0x0000000000017941 */ /* 0x000fea0003800200 */
.L_x_303:
        /* <DEDUP_REMOVED lines=32> */
.L_x_236:
[----:B------:R-:W1:Y:S01]  /*3bc0*/  S2R R0, SR_TID.X ;  /* 0x0000000000007919 */ /* 0x000e620000002100 */
[----:B------:R-:W1:Y:S01]  /*3bd0*/  LDC.64 R2, c[0x0][0x380] ;  /* 0x0000e000ff027b82 */ /* 0x000e620000000a00 */
[----:B------:R-:W2:Y:S01]  /*3be0*/  LDCU.64 UR6, c[0x0][0x388] ;  /* 0x00007100ff0677ac */ /* 0x000ea20008000a00 */
[----:B-1----:R-:W-:-:S05]  /*3bf0*/  IMAD.WIDE.U32 R2, R0, 0x8, R2 ;  /* 0x0000000800027825 */ /* 0x002fca00078e0002 */
[----:B0-----:R-:W3:Y:S04]  /*3c00*/  LDG.E.64 R4, desc[UR8][R2.64] ;  /* 0x0000000802047981 */ /* 0x001ee8000c1e1b00 */
[----:B------:R-:W3:Y:S04]  /*3c10*/  LDG.E.64 R6, desc[UR8][R2.64+0x800] ;  /* 0x0008000802067981 */ /* 0x000ee8000c1e1b00 */
[----:B------:R-:W4:Y:S04]  /*3c20*/  LDG.E.64 R8, desc[UR8][R2.64+0x1000] ;  /* 0x0010000802087981 */ /* 0x000f28000c1e1b00 */
[----:B------:R-:W5:Y:S04]  /*3c30*/  LDG.E.64 R12, desc[UR8][R2.64+0x1800] ;  /* 0x00180008020c7981 */ /* 0x000f68000c1e1b00 */
[----:B------:R-:W5:Y:S01]  /*3c40*/  LDG.E.64 R10, desc[UR8][R2.64+0x2000] ;  /* 0x00200008020a7981 */ /* 0x000f62000c1e1b00 */
[----:B------:R-:W-:Y:S01]  /*3c50*/  BSSY.RECONVERGENT B1, `(.L_x_305) ;  /* 0x000001c000017945 */ /* 0x000fe20003800200 */
[----:B---3--:R-:W-:-:S06]  /*3c60*/  DSETP.GEU.AND P0, PT, |R4|, |R6|, PT ;  /* 0x400000060400722a */ /* 0x008fcc0003f0e200 */
[----:B------:R-:W-:Y:S02]  /*3c70*/  FSEL R4, R4, R6, P0 ;  /* 0x0000000604047208 */ /* 0x000fe40000000000 */
[----:B------:R-:W-:Y:S01]  /*3c80*/  FSEL R5, R5, R7, P0 ;  /* 0x0000000705057208 */ /* 0x000fe20000000000 */
[C---:B------:R-:W-:Y:S01]  /*3c90*/  VIADD R7, R0.reuse, 0x200 ;  /* 0x0000020000077836 */ /* 0x040fe20000000000 */
[----:B------:R-:W-:-:S04]  /*3ca0*/  LOP3.LUT R6, R0, 0x400, RZ, 0xfc, !PT ;  /* 0x0000040000067812 */ /* 0x000fc800078efcff */
[----:B----4-:R-:W-:Y:S01]  /*3cb0*/  DSETP.GEU.AND P1, PT, |R4|, |R8|, PT ;  /* 0x400000080400722a */ /* 0x010fe20003f2e200 */
[----:B--2---:R-:W-:-:S05]  /*3cc0*/  IADD3 R17, P4, PT, R6, UR6, RZ ;  /* 0x0000000606117c10 */ /* 0x004fca000ff9e0ff */
[----:B------:R-:W-:Y:S01]  /*3cd0*/  FSEL R4, R4, R8, P1 ;  /* 0x0000000804047208 */ /* 0x000fe20000800000 */
[----:B------:R-:W-:Y:S01]  /*3ce0*/  IMAD.X R16, RZ, RZ, UR7, P4 ;  /* 0x00000007ff107e24 */ /* 0x000fe2000a0e06ff */
[----:B------:R-:W-:Y:S01]  /*3cf0*/  FSEL R5, R5, R9, P1 ;  /* 0x0000000905057208 */ /* 0x000fe20000800000 */
[----:B------:R-:W-:-:S05]  /*3d00*/  VIADD R9, R0, 0x100 ;  /* 0x0000010000097836 */ /* 0x000fca0000000000 */
[----:B-----5:R-:W-:Y:S01]  /*3d10*/  DSETP.GEU.AND P2, PT, |R4|, |R12|, PT ;  /* 0x4000000c0400722a */ /* 0x020fe20003f4e200 */
[----:B------:R-:W-:-:S05]  /*3d20*/  @P1 SEL R7, R0, R9, P0 ;  /* 0x0000000900071207 */ /* 0x000fca0000000000 */
[----:B------:R-:W-:Y:S02]  /*3d30*/  FSEL R4, R4, R12, P2 ;  /* 0x0000000c04047208 */ /* 0x000fe40001000000 */
[----:B------:R-:W-:-:S06]  /*3d40*/  FSEL R5, R5, R13, P2 ;  /* 0x0000000d05057208 */ /* 0x000fcc0001000000 */
[----:B------:R-:W-:Y:S01]  /*3d50*/  DSETP.GEU.AND P3, PT, |R4|, |R10|, PT ;  /* 0x4000000a0400722a */ /* 0x000fe20003f6e200 */
[----:B------:R-:W-:-:S13]  /*3d60*/  @!P2 VIADD R7, R0, 0x300 ;  /* 0x000003000007a836 */ /* 0x000fda0000000000 */
[----:B------:R-:W-:Y:S05]  /*3d70*/  @!P3 BRA `(.L_x_306) ;  /* 0x000000000024b947 */ /* 0x000fea0003800000 */
[C---:B------:R-:W-:Y:S02]  /*3d80*/  ISETP.GE.U32.AND P0, PT, R7.reuse, R6, PT ;  /* 0x000000060700720c */ /* 0x040fe40003f06070 */
[----:B------:R-:W-:Y:S02]  /*3d90*/  IADD3 R6, P1, PT, R7, UR6, RZ ;  /* 0x0000000607067c10 */ /* 0x000fe4000ff3e0ff */
[----:B------:R-:W-:-:S03]  /*3da0*/  ISETP.GE.U32.AND.EX P0, PT, RZ, RZ, PT, P0 ;  /* 0x000000ffff00720c */ /* 0x000fc60003f06100 */
[----:B------:R-:W-:-:S10]  /*3db0*/  IMAD.X R7, RZ, RZ, UR7, P1 ;  /* 0x00000007ff077e24 */ /* 0x000fd400088e06ff */
[----:B------:R-:W-:-:S06]  /*3dc0*/  DSETP.LT.OR P0, PT, |R10|, |R4|, !P0 ;  /* 0x400000040a00722a */ /* 0x000fcc0004701600 */
[----:B------:R-:W-:Y:S02]  /*3dd0*/  FSEL R10, R4, R10, P0 ;  /* 0x0000000a040a7208 */ /* 0x000fe40000000000 */
[----:B------:R-:W-:Y:S02]  /*3de0*/  FSEL R11, R5, R11, P0 ;  /* 0x0000000b050b7208 */ /* 0x000fe40000000000 */
[----:B------:R-:W-:Y:S02]  /*3df0*/  SEL R17, R6, R17, P0 ;  /* 0x0000001106117207 */ /* 0x000fe40000000000 */
[----:B------:R-:W-:-:S07]  /*3e00*/  SEL R16, R7, R16, P0 ;  /* 0x0000001007107207 */ /* 0x000fce0000000000 */
.L_x_306:
[----:B------:R-:W-:Y:S05]  /*3e10*/  BSYNC.RECONVERGENT B1 ;  /* 0x0000000000017941 */ /* 0x000fea0003800200 */
.L_x_305:
[----:B------:R-:W-:Y:S01]  /*3e20*/  UISETP.GE.U32.AND UP0, UPT, UR4, 0xa00, UPT ;  /* 0x00000a000400788c */ /* 0x000fe2000bf06070 */
[----:B------:R-:W-:Y:S02]  /*3e30*/  IMAD.MOV.U32 R19, RZ, RZ, 0x500 ;  /* 0x00000500ff137424 */ /* 0x000fe400078e00ff */
[----:B------:R-:W-:Y:S01]  /*3e40*/  IMAD.MOV.U32 R18, RZ, RZ, RZ ;  /* 0x000000ffff127224 */ /* 0x000fe200078e00ff */
[----:B------:R-:W-:-:S09]  /*3e50*/  UISETP.GE.U32.AND.EX UP0, UPT, UR5, URZ, UPT, UP0 ;  /* 0x000000ff0500728c */ /* 0x000fd2000bf06100 */
[----:B------:R-:W-:Y:S05]  /*3e60*/  BRA.U !UP0, `(.L_x_307) ;  /* 0x0000000508587547 */ /* 0x000fea000b800000 */
[----:B------:R-:W-:Y:S01]  /*3e70*/  IMAD.MOV.U32 R12, RZ, RZ, R10 ;  /* 0x000000ffff0c7224 */ /* 0x000fe200078e000a */
[----:B------:R-:W0:Y:S01]  /*3e80*/  LDCU.64 UR6, c[0x0][0x388] ;  /* 0x00007100ff0677ac */ /* 0x000e220008000a00 */
[----:B------:R-:W-:Y:S02]  /*3e90*/  IMAD.MOV.U32 R13, RZ, RZ, R11 ;  /* 0x000000ffff0d7224 */ /* 0x000fe400078e000b */
[----:B------:R-:W-:Y:S01]  /*3ea0*/  IMAD.MOV.U32 R21, RZ, RZ, 0x500 ;  /* 0x00000500ff157424 */ /* 0x000fe200078e00ff */
[----:B------:R-:W1:Y:S01]  /*3eb0*/  LDCU.64 UR4, c[0x0][0x398] ;  /* 0x00007300ff0477ac */ /* 0x000e620008000a00 */
[----:B------:R-:W-:-:S07]  /*3ec0*/  IMAD.MOV.U32 R19, RZ, RZ, RZ ;  /* 0x000000ffff137224 */ /* 0x000fce00078e00ff */
.L_x_308:
[----:B------:R-:W-:-:S04]  /*3ed0*/  LEA R24, P0, R21, R2, 0x3 ;  /* 0x0000000215187211 */ /* 0x000fc800078018ff */
[----:B------:R-:W-:-:S05]  /*3ee0*/  LEA.HI.X R25, R21, R3, R19, 0x3, P0 ;  /* 0x0000000315197211 */ /* 0x000fca00000f1c13 */
[----:B------:R-:W2:Y:S04]  /*3ef0*/  LDG.E.64 R14, desc[UR8][R24.64] ;  /* 0x00000008180e7981 */ /* 0x000ea8000c1e1b00 */
[----:B------:R-:W3:Y:S04]  /*3f00*/  LDG.E.64 R8, desc[UR8][R24.64+0x800] ;  /* 0x0008000818087981 */ /* 0x000ee8000c1e1b00 */
[----:B------:R-:W4:Y:S04]  /*3f10*/  LDG.E.64 R6, desc[UR8][R24.64+0x1000] ;  /* 0x0010000818067981 */ /* 0x000f28000c1e1b00 */
[----:B------:R-:W5:Y:S04]  /*3f20*/  LDG.E.64 R4, desc[UR8][R24.64+0x1800] ;  /* 0x0018000818047981 */ /* 0x000f68000c1e1b00 */
[----:B------:R-:W5:Y:S01]  /*3f30*/  LDG.E.64 R10, desc[UR8][R24.64+0x2000] ;  /* 0x00200008180a7981 */ /* 0x000f62000c1e1b00 */
[----:B0-----:R-:W-:-:S04]  /*3f40*/  IADD3 R20, P0, P1, R21, UR6, R0 ;  /* 0x0000000615147c10 */ /* 0x001fc8000f91e000 */
[----:B------:R-:W-:Y:S01]  /*3f50*/  IADD3.X R18, PT, PT, R19, UR7, RZ, P0, P1 ;  /* 0x0000000713127c10 */ /* 0x000fe200087e24ff */
[----:B------:R-:W-:-:S04]  /*3f60*/  IMAD.MOV.U32 R22, RZ, RZ, R20 ;  /* 0x000000ffff167224 */ /* 0x000fc800078e0014 */
[----:B------:R-:W-:Y:S01]  /*3f70*/  IMAD.MOV.U32 R23, RZ, RZ, R18 ;  /* 0x000000ffff177224 */ /* 0x000fe200078e0012 */
[----:B--2---:R-:W-:-:S14]  /*3f80*/  DSETP.GEU.AND P2, PT, |R12|, |R14|, PT ;  /* 0x4000000e0c00722a */ /* 0x004fdc0003f4e200 */
[----:B------:R-:W-:-:S04]  /*3f90*/  @P2 ISETP.GE.U32.AND P0, PT, R17, R22, PT ;  /* 0x000000161100220c */ /* 0x000fc80003f06070 */
[----:B------:R-:W-:-:S13]  /*3fa0*/  @P2 ISETP.GE.AND.EX P0, PT, R16, R23, PT, P0 ;  /* 0x000000171000220c */ /* 0x000fda0003f06300 */
[----:B------:R-:W-:-:S06]  /*3fb0*/  @P2 DSETP.LT.OR P0, PT, |R14|, |R12|, !P0 ;  /* 0x4000000c0e00222a */ /* 0x000fcc0004701600 */
[----:B------:R-:W-:Y:S02]  /*3fc0*/  @P2 FSEL R13, R13, R15, P0 ;  /* 0x0000000f0d0d2208 */ /* 0x000fe40000000000 */
[----:B------:R-:W-:Y:S02]  /*3fd0*/  @P2 FSEL R12, R12, R14, P0 ;  /* 0x0000000e0c0c2208 */ /* 0x000fe40000000000 */
[----:B------:R-:W-:Y:S01]  /*3fe0*/  @P2 SEL R22, R17, R22, P0 ;  /* 0x0000001611162207 */ /* 0x000fe20000000000 */
[----:B------:R-:W-:Y:S01]  /*3ff0*/  @P2 IMAD.MOV.U32 R15, RZ, RZ, R13 ;  /* 0x000000ffff0f2224 */ /* 0x000fe200078e000d */
[----:B------:R-:W-:Y:S01]  /*4000*/  IADD3 R13, P3, PT, R20, 0x100, RZ ;  /* 0x00000100140d7810 */ /* 0x000fe20007f7e0ff */
[----:B------:R-:W-:Y:S01]  /*4010*/  @P2 IMAD.MOV.U32 R14, RZ, RZ, R12 ;  /* 0x000000ffff0e2224 */ /* 0x000fe200078e000c */
[----:B------:R-:W-:-:S03]  /*4020*/  @P2 SEL R23, R16, R23, P0 ;  /* 0x0000001710172207 */ /* 0x000fc60000000000 */
[----:B------:R-:W-:Y:S02]  /*4030*/  IMAD.X R16, RZ, RZ, R18, P3 ;  /* 0x000000ffff107224 */ /* 0x000fe400018e0612 */
[----:B---3--:R-:W-:-:S14]  /*4040*/  DSETP.GEU.AND P1, PT, |R14|, |R8|, PT ;  /* 0x400000080e00722a */ /* 0x008fdc0003f2e200 */
        /* <DEDUP_REMOVED lines=11> */
[----:B----4-:R-:W-:-:S14]  /*4100*/  DSETP.GEU.AND P2, PT, |R8|, |R6|, PT ;  /* 0x400000060800722a */ /* 0x010fdc0003f4e200 */
        /* <DEDUP_REMOVED lines=10> */
[----:B------:R-:W-:Y:S01]  /*41b0*/  IMAD.X R9, RZ, RZ, R18, P3 ;  /* 0x000000ffff097224 */ /* 0x000fe200018e0612 */
[----:B------:R-:W-:Y:S01]  /*41c0*/  IADD3 R17, P3, PT, R20, 0x400, RZ ;  /* 0x0000040014117810 */ /* 0x000fe20007f7e0ff */
[----:B-----5:R-:W-:-:S04]  /*41d0*/  DSETP.GEU.AND P1, PT, |R6|, |R4|, PT ;  /* 0x400000040600722a */ /* 0x020fc80003f2e200 */
[----:B------:R-:W-:-:S10]  /*41e0*/  IMAD.X R16, RZ, RZ, R18, P3 ;  /* 0x000000ffff107224 */ /* 0x000fd400018e0612 */
        /* <DEDUP_REMOVED lines=8> */
[----:B------:R-:W-:Y:S01]  /*4270*/  @P1 IMAD.MOV.U32 R5, RZ, RZ, R7 ;  /* 0x000000ffff051224 */ /* 0x000fe200078e0007 */
[C---:B------:R-:W-:Y:S02]  /*4280*/  IADD3 R6, P1, PT, R21.reuse, 0xa00, RZ ;  /* 0x00000a0015067810 */ /* 0x040fe40007f3e0ff */
[----:B------:R-:W-:-:S02]  /*4290*/  IADD3 R21, P3, PT, R21, 0x500, RZ ;  /* 0x0000050015157810 */ /* 0x000fc40007f7e0ff */
[----:B-1----:R-:W-:Y:S01]  /*42a0*/  ISETP.GT.U32.AND P4, PT, R6, UR4, PT ;  /* 0x0000000406007c0c */ /* 0x002fe2000bf84070 */
[----:B------:R-:W-:Y:S01]  /*42b0*/  DSETP.GEU.AND P2, PT, |R4|, |R10|, PT ;  /* 0x4000000a0400722a */ /* 0x000fe20003f4e200 */
[--C-:B------:R-:W-:Y:S02]  /*42c0*/  IMAD.X R6, RZ, RZ, R19.reuse, P1 ;  /* 0x000000ffff067224 */ /* 0x100fe400008e0613 */
[----:B------:R-:W-:-:S03]  /*42d0*/  IMAD.X R18, RZ, RZ, R19, P3 ;  /* 0x000000ffff127224 */ /* 0x000fc600018e0613 */
[----:B------:R-:W-:Y:S01]  /*42e0*/  ISETP.GT.AND.EX P1, PT, R6, UR5, PT, P4 ;  /* 0x0000000506007c0c */ /* 0x000fe2000bf24340 */
[----:B------:R-:W-:-:S07]  /*42f0*/  IMAD.MOV.U32 R19, RZ, RZ, R18 ;  /* 0x000000ffff137224 */ /* 0x000fce00078e0012 */
        /* <DEDUP_REMOVED lines=8> */
[----:B------:R-:W-:Y:S02]  /*4380*/  @P2 IMAD.MOV.U32 R11, RZ, RZ, R5 ;  /* 0x000000ffff0b2224 */ /* 0x000fe400078e0005 */
[----:B------:R-:W-:Y:S02]  /*4390*/  IMAD.MOV.U32 R12, RZ, RZ, R10 ;  /* 0x000000ffff0c7224 */ /* 0x000fe400078e000a */
[----:B------:R-:W-:Y:S01]  /*43a0*/  IMAD.MOV.U32 R13, RZ, RZ, R11 ;  /* 0x000000ffff0d7224 */ /* 0x000fe200078e000b */
[----:B------:R-:W-:Y:S06]  /*43b0*/  @!P1 BRA `(.L_x_308) ;  /* 0xfffffff800c49947 */ /* 0x000fec000383ffff */
[----:B------:R-:W-:-:S07]  /*43c0*/  IMAD.MOV.U32 R19, RZ, RZ, R21 ;  /* 0x000000ffff137224 */ /* 0x000fce00078e0015 */
.L_x_307:
[----:B------:R-:W-:-:S04]  /*43d0*/  ISETP.GE.U32.AND P0, PT, R19, UR4, PT ;  /* 0x0000000413007c0c */ /* 0x000fc8000bf06070 */
[----:B------:R-:W-:-:S13]  /*43e0*/  ISETP.GE.AND.EX P0, PT, R18, UR5, PT, P0 ;  /* 0x0000000512007c0c */ /* 0x000fda000bf06300 */
[----:B------:R-:W-:Y:S05]  /*43f0*/  @P0 BRA `(.L_x_309) ;  /* 0x0000000800c40947 */ /* 0x000fea0003800000 */
[----:B------:R-:W-:Y:S01]  /*4400*/  IADD3 R21, PT, PT, -R19, UR4, RZ ;  /* 0x0000000413157c10 */ /* 0x000fe2000fffe1ff */
[----:B------:R-:W-:Y:S03]  /*4410*/  BSSY.RECONVERGENT B1, `(.L_x_309) ;  /* 0x00000af000017945 */ /* 0x000fe60003800200 */
[----:B------:R-:W-:-:S13]  /*4420*/  ISETP.GE.AND P0, PT, R0, R21, PT ;  /* 0x000000150000720c */ /* 0x000fda0003f06270 */
[----:B------:R-:W-:Y:S05]  /*4430*/  @P0 BRA `(.L_x_310) ;  /* 0x0000000800b00947 */ /* 0x000fea0003800000 */
[-C--:B------:R-:W-:Y:S01]  /*4440*/  LOP3.LUT R6, RZ, R0.reuse, RZ, 0x33, !PT ;  /* 0x00000000ff067212 */ /* 0x080fe200078e33ff */
[----:B------:R-:W-:Y:S01]  /*4450*/  BSSY.RECONVERGENT B2, `(.L_x_311) ;  /* 0x0000036000027945 */ /* 0x000fe20003800200 */
[----:B------:R-:W-:Y:S02]  /*4460*/  MOV R12, R0 ;  /* 0x00000000000c7202 */ /* 0x000fe40000000f00 */
        /* <DEDUP_REMOVED lines=9> */
[----:B------:R-:W-:Y:S02]  /*4500*/  LOP3.LUT R2, R2, 0x3, RZ, 0xc0, !PT ;  /* 0x0000000302027812 */ /* 0x000fe400078ec0ff */
[----:B------:R-:W-:-:S03]  /*4510*/  IADD3 R13, P0, PT, R9, UR6, RZ ;  /* 0x00000006090d7c10 */ /* 0x000fc6000ff1e0ff */
[----:B------:R-:W-:Y:S01]  /*4520*/  IMAD.MOV R7, RZ, RZ, -R2 ;  /* 0x000000ffff077224 */ /* 0x000fe200078e0a02 */
[----:B0-----:R-:W-:-:S04]  /*4530*/  LEA R8, P1, R9, UR10, 0x3 ;  /* 0x0000000a09087c11 */ /* 0x001fc8000f8218ff */
[----:B------:R-:W-:Y:S02]  /*4540*/  LEA.HI.X R9, R9, UR11, R14, 0x3, P1 ;  /* 0x0000000b09097c11 */ /* 0x000fe400088f1c0e */
[----:B------:R-:W-:-:S07]  /*4550*/  IADD3.X R14, PT, PT, R14, UR7, RZ, P0, !PT ;  /* 0x000000070e0e7c10 */ /* 0x000fce00087fe4ff */
.L_x_315:
        /* <DEDUP_REMOVED lines=31> */
.L_x_314:
[----:B------:R-:W-:Y:S05]  /*4750*/  BSYNC.RECONVERGENT B3 ;  /* 0x0000000000037941 */ /* 0x000fea0003800200 */
.L_x_313:
[----:B------:R-:W-:Y:S01]  /*4760*/  IADD3 R13, P0, PT, R13, 0x100, RZ ;  /* 0x000001000d0d7810 */ /* 0x000fe20007f1e0ff */
[----:B------:R-:W-:Y:S02]  /*4770*/  VIADD R12, R12, 0x100 ;  /* 0x000001000c0c7836 */ /* 0x000fe40000000000 */
[----:B------:R-:W-:Y:S02]  /*4780*/  IMAD.X R9, RZ, RZ, R9, P3 ;  /* 0x000000ffff097224 */ /* 0x000fe400018e0609 */
[----:B------:R-:W-:Y:S01]  /*4790*/  IMAD.X R14, RZ, RZ, R14, P0 ;  /* 0x000000ffff0e7224 */ /* 0x000fe200000e060e */
[----:B------:R-:W-:Y:S07]  /*47a0*/  @P2 BRA `(.L_x_315) ;  /* 0xfffffffc006c2947 */ /* 0x000fee000383ffff */
.L_x_312:
[----:B------:R-:W-:Y:S05]  /*47b0*/  BSYNC.RECONVERGENT B2 ;  /* 0x0000000000027941 */ /* 0x000fea0003800200 */
.L_x_311:
[----:B------:R-:W-:-:S13]  /*47c0*/  ISETP.GE.U32.AND P0, PT, R6, 0x300, PT ;  /* 0x000003000600780c */ /* 0x000fda0003f06070 */
[----:B------:R-:W-:Y:S05]  /*47d0*/  @!P0 BRA `(.L_x_310) ;  /* 0x0000000400c88947 */ /* 0x000fea0003800000 */
[----:B------:R-:W0:Y:S01]  /*47e0*/  LDC.64 R8, c[0x0][0x380] ;  /* 0x0000e000ff087b82 */ /* 0x000e220000000a00 */
[----:B------:R-:W-:-:S07]  /*47f0*/  VIADD R20, R12, 0x200 ;  /* 0x000002000c147836 */ /* 0x000fce0000000000 */
[----:B------:R-:W1:Y:S02]  /*4800*/  LDC.64 R6, c[0x0][0x388] ;  /* 0x0000e200ff067b82 */ /* 0x000e640000000a00 */
.L_x_324:
        /* <DEDUP_REMOVED lines=30> */
.L_x_317:
[----:B------:R-:W-:Y:S05]  /*49f0*/  BSYNC.RECONVERGENT B2 ;  /* 0x0000000000027941 */ /* 0x000fea0003800200 */
.L_x_316:
        /* <DEDUP_REMOVED lines=9> */
[----:B------:R-:W-:-:S03]  /*4a90*/  IMAD.MOV.U32 R24, RZ, RZ, R26 ;  /* 0x000000ffff187224 */ /* 0x000fc600078e001a */
[----:B------:R-:W-:Y:S01]  /*4aa0*/  MOV R25, R27 ;  /* 0x0000001b00197202 */ /* 0x000fe20000000f00 */
        /* <DEDUP_REMOVED lines=15> */
.L_x_319:
[----:B------:R-:W-:Y:S05]  /*4ba0*/  BSYNC.RECONVERGENT B2 ;  /* 0x0000000000027941 */ /* 0x000fea0003800200 */
.L_x_318:
[----:B------:R-:W-:Y:S01]  /*4bb0*/  DSETP.GEU.AND P0, PT, |R16|, |R10|, PT ;  /* 0x4000000a1000722a */ /* 0x000fe20003f0e200 */
[CC--:B------:R-:W-:Y:S01]  /*4bc0*/  IADD3 R13, P1, P4, R19.reuse, R6.reuse, R20 ;  /* 0x00000006130d7210 */ /* 0x0c0fe20007c3e014 */
[----:B------:R-:W-:Y:S01]  /*4bd0*/  VIADD R4, R20, 0x100 ;  /* 0x0000010014047836 */ /* 0x000fe20000000000 */
[----:B------:R-:W-:Y:S01]  /*4be0*/  BSSY.RECONVERGENT B2, `(.L_x_320) ;  /* 0x0000016000027945 */ /* 0x000fe20003800200 */
[----:B------:R-:W-:Y:S01]  /*4bf0*/  IMAD.MOV.U32 R2, RZ, RZ, R10 ;  /* 0x000000ffff027224 */ /* 0x000fe200078e000a */
[----:B------:R-:W-:Y:S01]  /*4c00*/  IADD3.X R22, PT, PT, R18, R7, RZ, P1, P4 ;  /* 0x0000000712167210 */ /* 0x000fe20000fe84ff */
[----:B------:R-:W-:Y:S01]  /*4c10*/  IMAD.MOV.U32 R5, RZ, RZ, R13 ;  /* 0x000000ffff057224 */ /* 0x000fe200078e000d */
[----:B------:R-:W-:Y:S01]  /*4c20*/  IADD3 R4, P2, P3, R19, R6, R4 ;  /* 0x0000000613047210 */ /* 0x000fe20007b5e004 */
        /* <DEDUP_REMOVED lines=17> */
.L_x_321:
[----:B------:R-:W-:Y:S05]  /*4d40*/  BSYNC.RECONVERGENT B2 ;  /* 0x0000000000027941 */ /* 0x000fea0003800200 */
.L_x_320:
[----:B------:R-:W-:Y:S01]  /*4d50*/  DSETP.GEU.AND P0, PT, |R2|, |R14|, PT ;  /* 0x4000000e0200722a */ /* 0x000fe20003f0e200 */
[----:B------:R-:W-:Y:S01]  /*4d60*/  IADD3.X R13, PT, PT, R18, R7, RZ, P2, P3 ;  /* 0x00000007120d7210 */ /* 0x000fe200017e64ff */
        /* <DEDUP_REMOVED lines=20> */
.L_x_323:
[----:B------:R-:W-:Y:S05]  /*4eb0*/  BSYNC.RECONVERGENT B2 ;  /* 0x0000000000027941 */ /* 0x000fea0003800200 */
.L_x_322:
[C---:B------:R-:W-:Y:S02]  /*4ec0*/  VIADD R2, R20.reuse, 0x200 ;  /* 0x0000020014027836 */ /* 0x040fe40000000000 */
[----:B------:R-:W-:-:S03]  /*4ed0*/  VIADD R20, R20, 0x400 ;  /* 0x0000040014147836 */ /* 0x000fc60000000000 */
[----:B------:R-:W-:-:S13]  /*4ee0*/  ISETP.GE.AND P0, PT, R2, R21, PT ;  /* 0x000000150200720c */ /* 0x000fda0003f06270 */
[----:B------:R-:W-:Y:S05]  /*4ef0*/  @!P0 BRA `(.L_x_324) ;  /* 0xfffffff800448947 */ /* 0x000fea000383ffff */
.L_x_310:
[----:B------:R-:W-:Y:S05]  /*4f00*/  BSYNC.RECONVERGENT B1 ;  /* 0x0000000000017941 */ /* 0x000fea0003800200 */
.L_x_309:
        /* <DEDUP_REMOVED lines=32> */
.L_x_326:
[----:B------:R-:W-:Y:S05]  /*5110*/  BSYNC.RECONVERGENT B1 ;  /* 0x0000000000017941 */ /* 0x000fea0003800200 */
.L_x_325:
        /* <DEDUP_REMOVED lines=31> */
.L_x_328:
[----:B------:R-:W-:Y:S05]  /*5310*/  BSYNC.RECONVERGENT B1 ;  /* 0x0000000000017941 */ /* 0x000fea0003800200 */
.L_x_327:
        /* <DEDUP_REMOVED lines=31> */
.L_x_330:
[----:B------:R-:W-:Y:S05]  /*5510*/  BSYNC.RECONVERGENT B1 ;  /* 0x0000000000017941 */ /* 0x000fea0003800200 */
.L_x_329:
[----:B------:R-:W-:Y:S01]  /*5520*/  ISETP.GT.AND P0, PT, R8, 0x17, PT ;  /* 0x000000170800780c */ /* 0x000fe20003f04270 */
[----:B-1----:R1:W1:Y:S01]  /*5530*/  SHFL.DOWN PT, R6, R2, 0x8, 0x1f ;  /* 0x09001f0002067f89 */ /* 0x00226200000e0000 */
[----:B------:R-:W-:Y:S01]  /*5540*/  BSSY.RECONVERGENT B1, `(.L_x_331) ;  /* 0x000001d000017945 */ /* 0x000fe20003800200 */
[----:B--2---:R-:W-:Y:S02]  /*5550*/  IMAD.MOV.U32 R9, RZ, RZ, R11 ;  /* 0x000000ffff097224 */ /* 0x004fe400078e000b */
[----:B---3--:R2:W3:Y:S01]  /*5560*/  SHFL.DOWN PT, R7, R3, 0x8, 0x1f ;  /* 0x09001f0003077f89 */ /* 0x0084e200000e0000 */
[----:B------:R-:W-:Y:S02]  /*5570*/  IMAD.MOV.U32 R10, RZ, RZ, R12 ;  /* 0x000000ffff0a7224 */ /* 0x000fe400078e000c */
[----:B------:R-:W-:Y:S01]  /*5580*/  IMAD.MOV.U32 R4, RZ, RZ, R2 ;  /* 0x000000ffff047224 */ /* 0x000fe200078e0002 */
[----:B0-----:R2:W0:Y:S01]  /*5590*/  SHFL.DOWN PT, R14, R11, 0x8, 0x1f ;  /* 0x09001f000b0e7f89 */ /* 0x00142200000e0000 */
[----:B------:R-:W-:-:S03]  /*55a0*/  IMAD.MOV.U32 R5, RZ, RZ, R3 ;  /* 0x000000ffff057224 */ /* 0x000fc600078e0003 */
[----:B----4-:R2:W4:Y:S01]  /*55b0*/  SHFL.DOWN PT, R13, R12, 0x8, 0x1f ;  /* 0x09001f000c0d7f89 */ /* 0x01052200000e0000 */
        /* <DEDUP_REMOVED lines=21> */
.L_x_332:
[----:B------:R-:W-:Y:S05]  /*5710*/  BSYNC.RECONVERGENT B1 ;  /* 0x0000000000017941 */ /* 0x000fea0003800200 */
.L_x_331:
        /* <DEDUP_REMOVED lines=8> */
[----:B----4-:R-:W-:-:S03]  /*57a0*/  IMAD.MOV.U32 R13, RZ, RZ, R5 ;  /* 0x000000ffff0d7224 */ /* 0x010fc600078e0005 */
[----:B---3--:R3:W4:Y:S01]  /*57b0*/  SHFL.DOWN PT, R7, R10, 0x10, 0x1f ;  /* 0x0a001f000a077f89 */ /* 0x00872200000e0000 */
[----:B------:R-:W-:Y:S05]  /*57c0*/  @P0 BRA `(.L_x_334) ;  /* 0x0000000000500947 */ /* 0x000fea0003800000 */
[----:B-12---:R-:W-:Y:S01]  /*57d0*/  DSETP.GEU.AND P0, PT, |R4|, |R2|, PT ;  /* 0x400000020400722a */ /* 0x006fe20003f0e200 */
        /* <DEDUP_REMOVED lines=19> */
.L_x_334:
[----:B------:R-:W-:Y:S05]  /*5910*/  BSYNC.RECONVERGENT B1 ;  /* 0x0000000000017941 */ /* 0x000fea0003800200 */
.L_x_333:
        /* <DEDUP_REMOVED lines=11> */
.L_x_336:
[----:B------:R-:W-:Y:S05]  /*59d0*/  BSYNC.RECONVERGENT B1 ;  /* 0x0000000000017941 */ /* 0x000fea0003800200 */
.L_x_335:
        /* <DEDUP_REMOVED lines=8> */
[----:B0---4-:R-:W0:Y:S04]  /*5a60*/  LDS.128 R4, [R0+0x20] ;  /* 0x0000200000047984 */ /* 0x011e280000000c00 */
[----:B------:R2:W4:Y:S04]  /*5a70*/  LDS.64 R2, [R0+0x80] ;  /* 0x0000800000027984 */ /* 0x0005280000000a00 */
[----:B---3--:R2:W3:Y:S01]  /*5a80*/  LDS.128 R8, [R0+0x30] ;  /* 0x0000300000087984 */ /* 0x0084e20000000c00 */
[----:B-1----:R-:W-:Y:S01]  /*5a90*/  DSETP.GEU.AND P0, PT, |R12|, |R16|, PT ;  /* 0x400000100c00722a */ /* 0x002fe20003f0e200 */
[----:B------:R-:W-:-:S02]  /*5aa0*/  IMAD.MOV.U32 R20, RZ, RZ, R16 ;  /* 0x000000ffff147224 */ /* 0x000fc400078e0010 */
[----:B------:R-:W-:Y:S02]  /*5ab0*/  IMAD.MOV.U32 R21, RZ, RZ, R17 ;  /* 0x000000ffff157224 */ /* 0x000fe400078e0011 */
[----:B0-----:R-:W-:Y:S02]  /*5ac0*/  IMAD.MOV.U32 R23, RZ, RZ, R4 ;  /* 0x000000ffff177224 */ /* 0x001fe400078e0004 */
        /* <DEDUP_REMOVED lines=16> */
.L_x_338:
[----:B------:R-:W-:Y:S05]  /*5bd0*/  BSYNC.RECONVERGENT B1 ;  /* 0x0000000000017941 */ /* 0x000fea0003800200 */
.L_x_337:
        /* <DEDUP_REMOVED lines=23> */
.L_x_340:
[----:B------:R-:W-:Y:S05]  /*5d50*/  BSYNC.RECONVERGENT B1 ;  /* 0x0000000000017941 */ /* 0x000fea0003800200 */
.L_x_339:
        /* <DEDUP_REMOVED lines=21> */
.L_x_342:
[----:B------:R-:W-:Y:S05]  /*5eb0*/  BSYNC.RECONVERGENT B1 ;  /* 0x0000000000017941 */ /* 0x000fea0003800200 */
.L_x_341:
        /* <DEDUP_REMOVED lines=23> */
.L_x_344:
[----:B------:R-:W-:Y:S05]  /*6030*/  BSYNC.RECONVERGENT B1 ;  /* 0x0000000000017941 */ /* 0x000fea0003800200 */
.L_x_343:
        /* <DEDUP_REMOVED lines=21> */
.L_x_346:
[----:B------:R-:W-:Y:S05]  /*6190*/  BSYNC.RECONVERGENT B1 ;  /* 0x0000000000017941 */ /* 0x000fea0003800200 */
.L_x_345:
        /* <DEDUP_REMOVED lines=21> */
.L_x_348:
[----:B------:R-:W-:Y:S05]  /*62f0*/  BSYNC.RECONVERGENT B1 ;  /* 0x0000000000017941 */ /* 0x000fea0003800200 */
.L_x_347:
        /* <DEDUP_REMOVED lines=20> */
.L_x_268:
[----:B------:R-:W-:Y:S05]  /*6440*/  BSYNC.RECONVERGENT B0 ;  /* 0x0000000000007941 */ /* 0x000fea0003800200 */
.L_x_235:
[----:B------:R-:W-:Y:S05]  /*6450*/  @P1 EXIT ;  /* 0x000000000000194d */ /* 0x000fea0003800000 */
[----:B0123--:R-:W0:Y:S02]  /*6460*/  LDC.64 R2, c[0x0][0x390] ;  /* 0x0000e400ff027b82 */ /* 0x00fe240000000a00 */
[----:B0-----:R-:W-:Y:S04]  /*6470*/  STG.E.64 desc[UR8][R2.64], R12 ;  /* 0x0000000c02007986 */ /* 0x001fe8000c101b08 */
[----:B------:R-:W-:Y:S01]  /*6480*/  STG.E.64 desc[UR8][R2.64+0x8], R14 ;  /* 0x0000080e02007986 */ /* 0x000fe2000c101b08 */
[----:B------:R-:W-:Y:S05]  /*6490*/  EXIT ;  /* 0x000000000000794d */ /* 0x000fea0003800000 */
.L_x_349:
        /* <DEDUP_REMOVED lines=14> */
.L_x_724:


//--------------------- .text._ZN6thrust24THRUST_300001_SM_1000_NS8cuda_cub4core6detail13_kernel_agentINS1_8__reduce11ReduceAgentIPN4cuda3std3__45tupleIJ2ellEEESD_SC_iNS1_9__extrema9arg_max_fISB_l10comparatorEEEEJSD_SD_iSH_EEEvDpT0_ --------------------------
	.section	.text._ZN6thrust24THRUST_300001_SM_1000_NS8cuda_cub4core6detail13_kernel_agentINS1_8__reduce11ReduceAgentIPN4cuda3std3__45tupleIJ2ellEEESD_SC_iNS1_9__extrema9arg_max_fISB_l10comparatorEEEEJSD_SD_iSH_EEEvDpT0_,"ax",@progbits
	.align	128
        .global         _ZN6thrust24THRUST_300001_SM_1000_NS8cuda_cub4core6detail13_kernel_agentINS1_8__reduce11ReduceAgentIPN4cuda3std3__45tupleIJ2ellEEESD_SC_iNS1_9__extrema9arg_max_fISB_l10comparatorEEEEJSD_SD_iSH_EEEvDpT0_
        .type           _ZN6thrust24THRUST_300001_SM_1000_NS8cuda_cub4core6detail13_kernel_agentINS1_8__reduce11ReduceAgentIPN4cuda3std3__45tupleIJ2ellEEESD_SC_iNS1_9__extrema9arg_max_fISB_l10comparatorEEEEJSD_SD_iSH_EEEvDpT0_,@function
        .size           _ZN6thrust24THRUST_300001_SM_1000_NS8cuda_cub4core6detail13_kernel_agentINS1_8__reduce11ReduceAgentIPN4cuda3std3__45tupleIJ2ellEEESD_SC_iNS1_9__extrema9arg_max_fISB_l10comparatorEEEEJSD_SD_iSH_EEEvDpT0_,(.L_x_725 - _ZN6thrust24THRUST_300001_SM_1000_NS8cuda_cub4core6detail13_kernel_agentINS1_8__reduce11ReduceAgentIPN4cuda3std3__45tupleIJ2ellEEESD_SC_iNS1_9__extrema9arg_max_fISB_l10comparatorEEEEJSD_SD_iSH_EEEvDpT0_)
        .other          _ZN6thrust24THRUST_300001_SM_1000_NS8cuda_cub4core6detail13_kernel_agentINS1_8__reduce11ReduceAgentIPN4cuda3std3__45tupleIJ2ellEEESD_SC_iNS1_9__extrema9arg_max_fISB_l10comparatorEEEEJSD_SD_iSH_EEEvDpT0_,@"STO_CUDA_ENTRY STV_DEFAULT"
_ZN6thrust24THRUST_300001_SM_1000_NS8cuda_cub4core6detail13_kernel_agentINS1_8__reduce11ReduceAgentIPN4cuda3std3__45tupleIJ2ellEEESD_SC_iNS1_9__extrema9arg_max_fISB_l10comparatorEEEEJSD_SD_iSH_EEEvDpT0_:
.text._ZN6thrust24THRUST_300001_SM_1000_NS8cuda_cub4core6detail13_kernel_agentINS1_8__reduce11ReduceAgentIPN4cuda3std3__45tupleIJ2ellEEESD_SC_iNS1_9__extrema9arg_max_fISB_l10comparatorEEEEJSD_SD_iSH_EEEvDpT0_:
        /* <DEDUP_REMOVED lines=21> */
.L_x_353:
[----:B0-----:R-:W-:Y:S05]  /*0150*/  BSYNC.RECONVERGENT B1 ;  /* 0x0000000000017941 */ /* 0x001fea0003800200 */
.L_x_352:
        /* <DEDUP_REMOVED lines=15> */
.L_x_360:
        /* <DEDUP_REMOVED lines=31> */
.L_x_359:
[----:B------:R-:W-:Y:S05]  /*0440*/  BSYNC.RECONVERGENT B3 ;  /* 0x0000000000037941 */ /* 0x000fea0003800200 */
.L_x_358:
[----:B------:R-:W-:Y:S02]  /*0450*/  IMAD.X R3, RZ, RZ, R3, P3 ;  /* 0x000000ffff037224 */ /* 0x000fe400018e0603 */
[----:B------:R-:W-:Y:S01]  /*0460*/  VIADD R19, R19, 0x100 ;  /* 0x0000010013137836 */ /* 0x000fe20000000000 */
[----:B------:R-:W-:Y:S06]  /*0470*/  @P2 BRA `(.L_x_360) ;  /* 0xfffffffc00742947 */ /* 0x000fec000383ffff */
.L_x_357:
[----:B------:R-:W-:Y:S05]  /*0480*/  BSYNC.RECONVERGENT B2 ;  /* 0x0000000000027941 */ /* 0x000fea0003800200 */
.L_x_356:
[----:B------:R-:W0:Y:S01]  /*0490*/  LDC.64 R8, c[0x0][0x380] ;  /* 0x0000e000ff087b82 */ /* 0x000e220000000a00 */
[----:B------:R-:W-:-:S13]  /*04a0*/  ISETP.GE.U32.AND P0, PT, R4, 0x300, PT ;  /* 0x000003000400780c */ /* 0x000fda0003f06070 */
[----:B------:R-:W-:Y:S05]  /*04b0*/  @!P0 BRA `(.L_x_355) ;  /* 0x0000000400908947 */ /* 0x000fea0003800000 */
.L_x_369:
        /* <DEDUP_REMOVED lines=13> */
[----:B------:R-:W-:Y:S01]  /*0590*/  IMAD.MOV.U32 R23, RZ, RZ, R12 ;  /* 0x000000ffff177224 */ /* 0x000fe200078e000c */
[----:B------:R-:W-:Y:S01]  /*05a0*/  MOV R25, R13 ;  /* 0x0000000d00197202 */ /* 0x000fe20000000f00 */
[----:B------:R-:W-:Y:S02]  /*05b0*/  IMAD.MOV.U32 R2, RZ, RZ, R14 ;  /* 0x000000ffff027224 */ /* 0x000fe400078e000e */
[----:B------:R-:W-:-:S09]  /*05c0*/  IMAD.MOV.U32 R3, RZ, RZ, R15 ;  /* 0x000000ffff037224 */ /* 0x000fd200078e000f */
        /* <DEDUP_REMOVED lines=9> */
.L_x_362:
[----:B------:R-:W-:Y:S05]  /*0660*/  BSYNC.RECONVERGENT B2 ;  /* 0x0000000000027941 */ /* 0x000fea0003800200 */
.L_x_361:
        /* <DEDUP_REMOVED lines=25> */
.L_x_364:
[----:B------:R-:W-:Y:S05]  /*0800*/  BSYNC.RECONVERGENT B2 ;  /* 0x0000000000027941 */ /* 0x000fea0003800200 */
.L_x_363:
        /* <DEDUP_REMOVED lines=21> */
.L_x_366:
[----:B------:R-:W-:Y:S05]  /*0960*/  BSYNC.RECONVERGENT B2 ;  /* 0x0000000000027941 */ /* 0x000fea0003800200 */
.L_x_365:
        /* <DEDUP_REMOVED lines=21> */
.L_x_368:
[----:B------:R-:W-:Y:S05]  /*0ac0*/  BSYNC.RECONVERGENT B2 ;  /* 0x0000000000027941 */ /* 0x000fea0003800200 */
.L_x_367:
[----:B------:R-:W-:-:S05]  /*0ad0*/  VIADD R19, R19, 0x400 ;  /* 0x0000040013137836 */ /* 0x000fca0000000000 */
[----:B------:R-:W-:-:S13]  /*0ae0*/  ISETP.GE.AND P0, PT, R19, UR5, PT ;  /* 0x0000000513007c0c */ /* 0x000fda000bf06270 */
[----:B------:R-:W-:Y:S05]  /*0af0*/  @!P0 BRA `(.L_x_369) ;  /* 0xfffffff800708947 */ /* 0x000fea000383ffff */
.L_x_355:
[----:B------:R-:W-:Y:S05]  /*0b00*/  BSYNC.RECONVERGENT B1 ;  /* 0x0000000000017941 */ /* 0x000fea0003800200 */
.L_x_354:
        /* <DEDUP_REMOVED lines=35> */
.L_x_372:
[----:B------:R-:W-:Y:S05]  /*0d40*/  BSYNC.RECONVERGENT B1 ;  /* 0x0000000000017941 */ /* 0x000fea0003800200 */
.L_x_371:
        /* <DEDUP_REMOVED lines=31> */
.L_x_374:
[----:B------:R-:W-:Y:S05]  /*0f40*/  BSYNC.RECONVERGENT B1 ;  /* 0x0000000000017941 */ /* 0x000fea0003800200 */
.L_x_373:
        /* <DEDUP_REMOVED lines=31> */
.L_x_376:
[----:B------:R-:W-:Y:S05]  /*1140*/  BSYNC.RECONVERGENT B1 ;  /* 0x0000000000017941 */ /* 0x000fea0003800200 */
.L_x_375:
        /* <DEDUP_REMOVED lines=31> */
.L_x_378:
[----:B------:R-:W-:Y:S05]  /*1340*/  BSYNC.RECONVERGENT B1 ;  /* 0x0000000000017941 */ /* 0x000fea0003800200 */
.L_x_377:
[----:B------:R-:W-:Y:S01]  /*1350*/  ISETP.GT.AND P0, PT, R9, 0xf, PT ;  /* 0x0000000f0900780c */ /* 0x000fe20003f04270 */
[----:B-1----:R1:W1:Y:S01]  /*1360*/  SHFL.DOWN PT, R6, R4, 0x10, 0x1f ;  /* 0x0a001f0004067f89 */ /* 0x00226200000e0000 */
[----:B------:R-:W-:Y:S01]  /*1370*/  BSSY.RECONVERGENT B1, `(.L_x_379) ;  /* 0x000001d000017945 */ /* 0x000fe20003800200 */
[----:B0-----:R-:W-:Y:S01]  /*1380*/  MOV R14, R8 ;  /* 0x00000008000e7202 */ /* 0x001fe20000000f00 */
[----:B----4-:R-:W-:Y:S01]  /*1390*/  IMAD.MOV.U32 R15, RZ, RZ, R10 ;  /* 0x000000ffff0f7224 */ /* 0x010fe200078e000a */
[----:B--2---:R0:W2:Y:S01]  /*13a0*/  SHFL.DOWN PT, R7, R5, 0x10, 0x1f ;  /* 0x0a001f0005077f89 */ /* 0x0040a200000e0000 */
[----:B------:R-:W-:Y:S02]  /*13b0*/  IMAD.MOV.U32 R2, RZ, RZ, R4 ;  /* 0x000000ffff027224 */ /* 0x000fe400078e0004 */
[----:B------:R-:W-:Y:S01]  /*13c0*/  IMAD.MOV.U32 R3, RZ, RZ, R5 ;  /* 0x000000ffff037224 */ /* 0x000fe200078e0005 */
[----:B------:R0:W4:Y:S04]  /*13d0*/  SHFL.DOWN PT, R11, R8, 0x10, 0x1f ;  /* 0x0a001f00080b7f89 */ /* 0x00012800000e0000 */
        /* <DEDUP_REMOVED lines=22> */
.L_x_380:
[----:B------:R-:W-:Y:S05]  /*1540*/  BSYNC.RECONVERGENT B1 ;  /* 0x0000000000017941 */ /* 0x000fea0003800200 */
.L_x_379:
        /* <DEDUP_REMOVED lines=11> */
.L_x_382:
[----:B------:R-:W-:Y:S05]  /*1600*/  BSYNC.RECONVERGENT B1 ;  /* 0x0000000000017941 */ /* 0x000fea0003800200 */
.L_x_381:
        /* <DEDUP_REMOVED lines=31> */
.L_x_385:
[----:B------:R-:W-:Y:S05]  /*1800*/  BSYNC.RECONVERGENT B1 ;  /* 0x0000000000017941 */ /* 0x000fea0003800200 */
.L_x_384:
        /* <DEDUP_REMOVED lines=10> */
[----:B------:R-:W-:Y:S01]  /*18b0*/  MOV R15, R26 ;  /* 0x0000001a000f7202 */ /* 0x000fe20000000f00 */
[----:B------:R-:W-:Y:S02]  /*18c0*/  IMAD.MOV.U32 R29, RZ, RZ, R27 ;  /* 0x000000ffff1d7224 */ /* 0x000fe400078e001b */
[----:B------:R-:W-:Y:S02]  /*18d0*/  IMAD.MOV.U32 R4, RZ, RZ, R24 ;  /* 0x000000ffff047224 */ /* 0x000fe400078e0018 */
[----:B------:R-:W-:-:S08]  /*18e0*/  IMAD.MOV.U32 R5, RZ, RZ, R25 ;  /* 0x000000ffff057224 */ /* 0x000fd000078e0019 */
        /* <DEDUP_REMOVED lines=9> */
.L_x_387:
[----:B------:R-:W-:Y:S05]  /*1980*/  BSYNC.RECONVERGENT B1 ;  /* 0x0000000000017941 */ /* 0x000fea0003800200 */
.L_x_386:
        /* <DEDUP_REMOVED lines=21> */
.L_x_389:
[----:B------:R-:W-:Y:S05]  /*1ae0*/  BSYNC.RECONVERGENT B1 ;  /* 0x0000000000017941 */ /* 0x000fea0003800200 */
.L_x_388:
        /* <DEDUP_REMOVED lines=23> */
.L_x_391:
[----:B------:R-:W-:Y:S05]  /*1c60*/  BSYNC.RECONVERGENT B1 ;  /* 0x0000000000017941 */ /* 0x000fea0003800200 */
.L_x_390:
        /* <DEDUP_REMOVED lines=21> */
.L_x_393:
[----:B------:R-:W-:Y:S05]  /*1dc0*/  BSYNC.RECONVERGENT B1 ;  /* 0x0000000000017941 */ /* 0x000fea0003800200 */
.L_x_392:
        /* <DEDUP_REMOVED lines=21> */
.L_x_395:
[----:B------:R-:W-:Y:S05]  /*1f20*/  BSYNC.RECONVERGENT B1 ;  /* 0x0000000000017941 */ /* 0x000fea0003800200 */
.L_x_394:
        /* <DEDUP_REMOVED lines=21> */
.L_x_370:
        /* <DEDUP_REMOVED lines=19> */
[----:B0-----:R-:W-:Y:S01]  /*21b0*/  MOV R16, R9 ;  /* 0x0000000900107202 */ /* 0x001fe20000000f00 */
[----:B--2---:R-:W-:Y:S02]  /*21c0*/  IMAD.MOV.U32 R18, RZ, RZ, R11 ;  /* 0x000000ffff127224 */ /* 0x004fe400078e000b */
[----:B------:R-:W-:Y:S02]  /*21d0*/  IMAD.MOV.U32 R2, RZ, RZ, R6 ;  /* 0x000000ffff027224 */ /* 0x000fe400078e0006 */
[----:B------:R-:W-:-:S08]  /*21e0*/  IMAD.MOV.U32 R3, RZ, RZ, R7 ;  /* 0x000000ffff037224 */ /* 0x000fd000078e0007 */
        /* <DEDUP_REMOVED lines=15> */
.L_x_397:
[----:B------:R-:W-:Y:S05]  /*22e0*/  BSYNC.RECONVERGENT B1 ;  /* 0x0000000000017941 */ /* 0x000fea0003800200 */
.L_x_396:
        /* <DEDUP_REMOVED lines=32> */
.L_x_399:
[----:B------:R-:W-:Y:S05]  /*24f0*/  BSYNC.RECONVERGENT B1 ;  /* 0x0000000000017941 */ /* 0x000fea0003800200 */
.L_x_398:
[----:B-1----:R-:W-:Y:S01]  /*2500*/  VIADD R2, R4, 0x4 ;  /* 0x0000000404027836 */ /* 0x002fe20000000000 */
[----:B---3--:R1:W3:Y:S01]  /*2510*/  SHFL.DOWN PT, R8, R6, 0x4, R5 ;  /* 0x0880000006087989 */ /* 0x0082e200000e0005 */
[----:B------:R-:W-:Y:S01]  /*2520*/  BSSY.RECONVERGENT B1, `(.L_x_400) ;  /* 0x000001e000017945 */ /* 0x000fe20003800200 */
[----:B------:R-:W-:Y:S01]  /*2530*/  IMAD.MOV.U32 R14, RZ, RZ, R10 ;  /* 0x000000ffff0e7224 */ /* 0x000fe200078e000a */
[----:B------:R-:W-:Y:S01]  /*2540*/  MOV R3, R7 ;  /* 0x0000000700037202 */ /* 0x000fe20000000f00 */
[----:B0-----:R1:W0:Y:S01]  /*2550*/  SHFL.DOWN PT, R9, R7, 0x4, R5 ;  /* 0x0880000007097989 */ /* 0x00122200000e0005 */
[----:B------:R-:W-:Y:S01]  /*2560*/  ISETP.GT.AND P0, PT, R2, R5, PT ;  /* 0x000000050200720c */ /* 0x000fe20003f04270 */
[----:B------:R-:W-:Y:S02]  /*2570*/  IMAD.MOV.U32 R16, RZ, RZ, R12 ;  /* 0x000000ffff107224 */ /* 0x000fe400078e000c */
[----:B--2---:R1:W2:Y:S01]  /*2580*/  SHFL.DOWN PT, R11, R10, 0x4, R5 ;  /* 0x088000000a0b7989 */ /* 0x0042a200000e0005 */
[----:B------:R-:W-:-:S03]  /*2590*/  IMAD.MOV.U32 R2, RZ, RZ, R6 ;  /* 0x000000ffff027224 */ /* 0x000fc600078e0006 */
[----:B----4-:R1:W4:Y:S06]  /*25a0*/  SHFL.DOWN PT, R13, R12, 0x4, R5 ;  /* 0x088000000c0d7989 */ /* 0x01032c00000e0005 */
        /* <DEDUP_REMOVED lines=21> */
.L_x_401:
[----:B------:R-:W-:Y:S05]  /*2700*/  BSYNC.RECONVERGENT B1 ;  /* 0x0000000000017941 */ /* 0x000fea0003800200 */
.L_x_400:
        /* <DEDUP_REMOVED lines=32> */
.L_x_403:
[----:B------:R-:W-:Y:S05]  /*2910*/  BSYNC.RECONVERGENT B1 ;  /* 0x0000000000017941 */ /* 0x000fea0003800200 */
.L_x_402:
[----:B-1----:R-:W-:Y:S01]  /*2920*/  VIADD R2, R4, 0x10 ;  /* 0x0000001004027836 */ /* 0x002fe20000000000 */
[----:B---3--:R1:W3:Y:S01]  /*2930*/  SHFL.DOWN PT, R8, R6, 0x10, R5 ;  /* 0x0a00000006087989 */ /* 0x0082e200000e0005 */
[----:B------:R-:W-:Y:S01]  /*2940*/  BSSY.RECONVERGENT B1, `(.L_x_404) ;  /* 0x000001e000017945 */ /* 0x000fe20003800200 */
[----:B------:R-:W-:Y:S02]  /*2950*/  IMAD.MOV.U32 R14, RZ, RZ, R10 ;  /* 0x000000ffff0e7224 */ /* 0x000fe400078e000a */
[----:B------:R-:W-:Y:S01]  /*2960*/  ISETP.GT.AND P0, PT, R2, R5, PT ;  /* 0x000000050200720c */ /* 0x000fe20003f04270 */
[----:B0-----:R1:W0:Y:S01]  /*2970*/  SHFL.DOWN PT, R9, R7, 0x10, R5 ;  /* 0x0a00000007097989 */ /* 0x00122200000e0005 */
[----:B------:R-:W-:Y:S01]  /*2980*/  IMAD.MOV.U32 R15, RZ, RZ, R12 ;  /* 0x000000ffff0f7224 */ /* 0x000fe200078e000c */
[----:B------:R-:W-:Y:S01]  /*2990*/  MOV R2, R6 ;  /* 0x0000000600027202 */ /* 0x000fe20000000f00 */
[----:B------:R-:W-:Y:S01]  /*29a0*/  IMAD.MOV.U32 R3, RZ, RZ, R7 ;  /* 0x000000ffff037224 */ /* 0x000fe200078e0007 */
[----:B--2---:R1:W2:Y:S04]  /*29b0*/  SHFL.DOWN PT, R11, R10, 0x10, R5 ;  /* 0x0a0000000a0b7989 */ /* 0x0042a800000e0005 */
        /* <DEDUP_REMOVED lines=22> */
.L_x_405:
[----:B------:R-:W-:Y:S05]  /*2b20*/  BSYNC.RECONVERGENT B1 ;  /* 0x0000000000017941 */ /* 0x000fea0003800200 */
.L_x_404:
        /* <DEDUP_REMOVED lines=11> */
.L_x_407:
[----:B------:R-:W-:Y:S05]  /*2be0*/  BSYNC.RECONVERGENT B1 ;  /* 0x0000000000017941 */ /* 0x000fea0003800200 */
.L_x_406:
        /* <DEDUP_REMOVED lines=35> */
.L_x_409:
[----:B------:R-:W-:Y:S05]  /*2e20*/  BSYNC.RECONVERGENT B1 ;  /* 0x0000000000017941 */ /* 0x000fea0003800200 */
.L_x_408:
[----:B------:R-:W-:Y:S01]  /*2e30*/  UISETP.GE.AND UP0, UPT, UR8, 0x41, UPT ;  /* 0x000000410800788c */ /* 0x000fe2000bf06270 */
[----:B0-----:R-:W-:Y:S01]  /*2e40*/  IMAD.MOV.U32 R9, RZ, RZ, R11 ;  /* 0x000000ffff097224 */ /* 0x001fe200078e000b */
[----:B------:R-:W-:Y:S01]  /*2e50*/  MOV R2, R4 ;  /* 0x0000000400027202 */ /* 0x000fe20000000f00 */
[----:B------:R-:W-:Y:S02]  /*2e60*/  IMAD.MOV.U32 R0, RZ, RZ, R8 ;  /* 0x000000ffff007224 */ /* 0x000fe400078e0008 */
[----:B------:R-:W-:-:S04]  /*2e70*/  IMAD.MOV.U32 R3, RZ, RZ, R5 ;  /* 0x000000ffff037224 */ /* 0x000fc800078e0005 */
        /* <DEDUP_REMOVED lines=27> */
.L_x_411:
[----:B------:R-:W-:Y:S05]  /*3030*/  BSYNC.RECONVERGENT B1 ;  /* 0x0000000000017941 */ /* 0x000fea0003800200 */
.L_x_410:
        /* <DEDUP_REMOVED lines=32> */
.L_x_413:
[----:B------:R-:W-:Y:S05]  /*3240*/  BSYNC.RECONVERGENT B1 ;  /* 0x0000000000017941 */ /* 0x000fea0003800200 */
.L_x_412:
[----:B------:R-:W-:Y:S01]  /*3250*/  UISETP.GE.AND UP0, UPT, UR8, 0x81, UPT ;  /* 0x000000810800788c */ /* 0x000fe2000bf06270 */
[----:B------:R-:W-:Y:S01]  /*3260*/  IMAD.MOV.U32 R9, RZ, RZ, R11 ;  /* 0x000000ffff097224 */ /* 0x000fe200078e000b */
        /* <DEDUP_REMOVED lines=30> */
.L_x_415:
[----:B------:R-:W-:Y:S05]  /*3450*/  BSYNC.RECONVERGENT B1 ;  /* 0x0000000000017941 */ /* 0x000fea0003800200 */
.L_x_414:
        /* <DEDUP_REMOVED lines=32> */
.L_x_417:
[----:B------:R-:W-:Y:S05]  /*3660*/  BSYNC.RECONVERGENT B1 ;  /* 0x0000000000017941 */ /* 0x000fea0003800200 */
.L_x_416:
        /* <DEDUP_REMOVED lines=13> */
[----:B------:R-:W-:Y:S01]  /*3740*/  MOV R6, R2 ;  /* 0x0000000200067202 */ /* 0x000fe20000000f00 */
[----:B------:R-:W-:Y:S02]  /*3750*/  IMAD.MOV.U32 R7, RZ, RZ, R3 ;  /* 0x000000ffff077224 */ /* 0x000fe400078e0003 */
[----:B-1----:R-:W-:Y:S02]  /*3760*/  IMAD.MOV.U32 R9, RZ, RZ, R12 ;  /* 0x000000ffff097224 */ /* 0x002fe400078e000c */
        /* <DEDUP_REMOVED lines=16> */
.L_x_419:
[----:B------:R-:W-:Y:S05]  /*3870*/  BSYNC.RECONVERGENT B1 ;  /* 0x0000000000017941 */ /* 0x000fea0003800200 */
.L_x_418:
        /* <DEDUP_REMOVED lines=32> */
.L_x_351:
        /* <DEDUP_REMOVED lines=34> */
[----:B------:R-:W-:-:S04]  /*3ca0*/  IMAD.MOV.U32 R15, RZ, RZ, 0x500 ;  /* 0x00000500ff0f7424 */ /* 0x000fc800078e00ff */
        /* <DEDUP_REMOVED lines=8> */
[----:B------:R-:W-:Y:S02]  /*3d30*/  @P2 MOV R9, R13 ;  /* 0x0000000d00092202 */ /* 0x000fe40000000f00 */
[----:B------:R-:W-:-:S04]  /*3d40*/  @P2 SEL R7, R11, R7, P0 ;  /* 0x000000070b072207 */ /* 0x000fc80000000000 */
        /* <DEDUP_REMOVED lines=10> */
[----:B------:R-:W-:Y:S06]  /*3df0*/  BRA.U !UP0, `(.L_x_420) ;  /* 0x0000000508287547 */ /* 0x000fec000b800000 */
[----:B------:R-:W-:Y:S01]  /*3e00*/  IMAD.MOV.U32 R25, RZ, RZ, R2 ;  /* 0x000000ffff197224 */ /* 0x000fe200078e0002 */
[----:B------:R-:W0:Y:S01]  /*3e10*/  LDCU UR4, c[0x0][0x390] ;  /* 0x00007200ff0477ac */ /* 0x000e220008000800 */
[----:B------:R-:W-:Y:S02]  /*3e20*/  IMAD.MOV.U32 R24, RZ, RZ, R3 ;  /* 0x000000ffff187224 */ /* 0x000fe400078e0003 */
[----:B------:R-:W-:-:S07]  /*3e30*/  IMAD.MOV.U32 R27, RZ, RZ, 0x500 ;  /* 0x00000500ff1b7424 */ /* 0x000fce00078e00ff */
.L_x_421:
[----:B------:R-:W1:Y:S01]  /*3e40*/  LDC.64 R22, c[0x0][0x380] ;  /* 0x0000e000ff167b82 */ /* 0x000e620000000a00 */
[----:B------:R-:W-:-:S04]  /*3e50*/  IMAD.IADD R3, R0, 0x1, R27 ;  /* 0x0000000100037824 */ /* 0x000fc800078e021b */
[----:B-1----:R-:W-:-:S05]  /*3e60*/  IMAD.WIDE.U32 R22, R3, 0x10, R22 ;  /* 0x0000001003167825 */ /* 0x002fca00078e0016 */
        /* <DEDUP_REMOVED lines=14> */
[----:B------:R-:W-:Y:S02]  /*3f50*/  @P2 FSEL R29, R5, R21, P0 ;  /* 0x00000015051d2208 */ /* 0x000fe40000000000 */
[----:B------:R-:W2:Y:S01]  /*3f60*/  LDG.E.64.CONSTANT R4, desc[UR6][R22.64+0x4000] ;  /* 0x0040000616047981 */ /* 0x000ea2000c1e9b00 */
[----:B------:R-:W-:Y:S02]  /*3f70*/  @P2 IMAD.MOV.U32 R20, RZ, RZ, R26 ;  /* 0x000000ffff142224 */ /* 0x000fe400078e001a */
[----:B------:R-:W-:-:S06]  /*3f80*/  @P2 IMAD.MOV.U32 R21, RZ, RZ, R29 ;  /* 0x000000ffff152224 */ /* 0x000fcc00078e001d */
        /* <DEDUP_REMOVED lines=32> */
[----:B------:R-:W-:-:S05]  /*4190*/  VIADD R7, R27, 0xa00 ;  /* 0x00000a001b077836 */ /* 0x000fca0000000000 */
[----:B0-----:R-:W-:Y:S01]  /*41a0*/  ISETP.GT.AND P1, PT, R7, UR4, PT ;  /* 0x0000000407007c0c */ /* 0x001fe2000bf24270 */
[----:B------:R-:W-:-:S04]  /*41b0*/  VIADD R15, R27, 0x500 ;  /* 0x000005001b0f7836 */ /* 0x000fc80000000000 */
[----:B------:R-:W-:Y:S01]  /*41c0*/  IMAD.MOV.U32 R27, RZ, RZ, R15 ;  /* 0x000000ffff1b7224 */ /* 0x000fe200078e000f */
        /* <DEDUP_REMOVED lines=11> */
[----:B------:R-:W-:Y:S01]  /*4280*/  IMAD.MOV.U32 R24, RZ, RZ, R3 ;  /* 0x000000ffff187224 */ /* 0x000fe200078e0003 */
[----:B------:R-:W-:Y:S06]  /*4290*/  @!P1 BRA `(.L_x_421) ;  /* 0xfffffff800e89947 */ /* 0x000fec000383ffff */
.L_x_420:
[----:B------:R-:W-:-:S13]  /*42a0*/  ISETP.GE.AND P0, PT, R15, UR4, PT ;  /* 0x000000040f007c0c */ /* 0x000fda000bf06270 */
        /* <DEDUP_REMOVED lines=12> */
[----:B------:R-:W0:Y:S01]  /*4370*/  LDC.64 R6, c[0x0][0x380] ;  /* 0x0000e000ff067b82 */ /* 0x000e220000000a00 */
[----:B------:R-:W-:Y:S01]  /*4380*/  LEA.HI R8, R20, 0x1, RZ, 0x18 ;  /* 0x0000000114087811 */ /* 0x000fe200078fc0ff */
[----:B------:R-:W-:Y:S01]  /*4390*/  IMAD.IADD R21, R0, 0x1, R15 ;  /* 0x0000000100157824 */ /* 0x000fe200078e020f */
[----:B------:R-:W-:Y:S02]  /*43a0*/  MOV R12, R0 ;  /* 0x00000000000c7202 */ /* 0x000fe40000000f00 */
[----:B------:R-:W-:-:S05]  /*43b0*/  LOP3.LUT R8, R8, 0x3, RZ, 0xc0, !PT ;  /* 0x0000000308087812 */ /* 0x000fca00078ec0ff */
[----:B------:R-:W-:-:S07]  /*43c0*/  IMAD.MOV R14, RZ, RZ, -R8 ;  /* 0x000000ffff0e7224 */ /* 0x000fce00078e0a08 */
.L_x_428:
[----:B0-----:R-:W-:-:S05]  /*43d0*/  IMAD.WIDE.U32 R18, R21, 0x10, R6 ;  /* 0x0000001015127825 */ /* 0x001fca00078e0006 */
[----:B------:R-:W2:Y:S04]  /*43e0*/  LDG.E.64.CONSTANT R8, desc[UR6][R18.64] ;  /* 0x0000000612087981 */ /* 0x000ea8000c1e9b00 */
[----:B------:R-:W3:Y:S01]  /*43f0*/  LDG.E.64.CONSTANT R10, desc[UR6][R18.64+0x8] ;  /* 0x00000806120a7981 */ /* 0x000ee2000c1e9b00 */
[----:B------:R-:W-:Y:S01]  /*4400*/  VIADD R14, R14, 0x1 ;  /* 0x000000010e0e7836 */ /* 0x000fe20000000000 */
[----:B------:R-:W-:Y:S01]  /*4410*/  BSSY.RECONVERGENT B3, `(.L_x_426) ;  /* 0x000001a000037945 */ /* 0x000fe20003800200 */
[----:B------:R-:W-:Y:S02]  /*4420*/  IMAD.MOV.U32 R23, RZ, RZ, R2 ;  /* 0x000000ffff177224 */ /* 0x000fe400078e0002 */
        /* <DEDUP_REMOVED lines=24> */
.L_x_427:
[----:B------:R-:W-:Y:S05]  /*45b0*/  BSYNC.RECONVERGENT B3 ;  /* 0x0000000000037941 */ /* 0x000fea0003800200 */
.L_x_426:
[----:B------:R-:W-:Y:S02]  /*45c0*/  VIADD R12, R12, 0x100 ;  /* 0x000001000c0c7836 */ /* 0x000fe40000000000 */
[----:B------:R-:W-:Y:S01]  /*45d0*/  VIADD R21, R21, 0x100 ;  /* 0x0000010015157836 */ /* 0x000fe20000000000 */
[----:B------:R-:W-:Y:S06]  /*45e0*/  @P2 BRA `(.L_x_428) ;  /* 0xfffffffc00782947 */ /* 0x000fec000383ffff */
.L_x_425:
[----:B------:R-:W-:Y:S05]  /*45f0*/  BSYNC.RECONVERGENT B2 ;  /* 0x0000000000027941 */ /* 0x000fea0003800200 */
.L_x_424:
[----:B------:R-:W-:-:S13]  /*4600*/  ISETP.GE.U32.AND P0, PT, R20, 0x300, PT ;  /* 0x000003001400780c */ /* 0x000fda0003f06070 */
[----:B------:R-:W-:Y:S05]  /*4610*/  @!P0 BRA `(.L_x_423) ;  /* 0x0000000400c88947 */ /* 0x000fea0003800000 */
[----:B------:R-:W0:Y:S01]  /*4620*/  LDCU.64 UR8, c[0x0][0x380] ;  /* 0x00007000ff0877ac */ /* 0x000e220008000a00 */
[----:B------:R-:W1:Y:S01]  /*4630*/  LDC.64 R10, c[0x0][0x380] ;  /* 0x0000e000ff0a7b82 */ /* 0x000e620000000a00 */
[C---:B------:R-:W-:Y:S01]  /*4640*/  IADD3 R17, P0, PT, R12.reuse, R15, RZ ;  /* 0x0000000f0c117210 */ /* 0x040fe20007f1e0ff */
[----:B------:R-:W-:-:S04]  /*4650*/  IMAD.IADD R15, R12, 0x1, R15 ;  /* 0x000000010c0f7824 */ /* 0x000fc800078e020f */
[----:B------:R-:W-:Y:S01]  /*4660*/  IMAD.X R6, RZ, RZ, RZ, P0 ;  /* 0x000000ffff067224 */ /* 0x000fe200000e06ff */
[----:B0-----:R-:W-:-:S04]  /*4670*/  LEA R14, P1, R17, UR8, 0x4 ;  /* 0x00000008110e7c11 */ /* 0x001fc8000f8220ff */
[----:B------:R-:W-:Y:S02]  /*4680*/  IADD3 R14, P0, PT, R14, 0x3008, RZ ;  /* 0x000030080e0e7810 */ /* 0x000fe40007f1e0ff */
[----:B------:R-:W-:-:S05]  /*4690*/  LEA.HI.X R17, R17, UR9, R6, 0x4, P1 ;  /* 0x0000000911117c11 */ /* 0x000fca00088f2406 */
[----:B------:R-:W-:-:S07]  /*46a0*/  IMAD.X R17, RZ, RZ, R17, P0 ;  /* 0x000000ffff117224 */ /* 0x000fce00000e0611 */
.L_x_437:
[----:B-1----:R-:W-:-:S05]  /*46b0*/  IMAD.WIDE.U32 R8, R15, 0x10, R10 ;  /* 0x000000100f087825 */ /* 0x002fca00078e000a */
[----:B------:R-:W2:Y:S04]  /*46c0*/  LDG.E.64.CONSTANT R22, desc[UR6][R8.64] ;  /* 0x0000000608167981 */ /* 0x000ea8000c1e9b00 */
[----:B------:R0:W3:Y:S02]  /*46d0*/  LDG.E.64.CONSTANT R6, desc[UR6][R8.64+0x8] ;  /* 0x0000080608067981 */ /* 0x0000e4000c1e9b00 */
[----:B0-----:R-:W-:Y:S02]  /*46e0*/  IMAD.MOV.U32 R8, RZ, RZ, R14 ;  /* 0x000000ffff087224 */ /* 0x001fe400078e000e */
[----:B------:R-:W-:-:S05]  /*46f0*/  IMAD.MOV.U32 R9, RZ, RZ, R17 ;  /* 0x000000ffff097224 */ /* 0x000fca00078e0011 */
[----:B------:R0:W5:Y:S04]  /*4700*/  LDG.E.64.CONSTANT R20, desc[UR6][R8.64+-0x2008] ;  /* 0xffdff80608147981 */ /* 0x000168000c1e9b00 */
[----:B------:R0:W5:Y:S01]  /*4710*/  LDG.E.64.CONSTANT R18, desc[UR6][R8.64+-0x2000] ;  /* 0xffe0000608127981 */ /* 0x000162000c1e9b00 */
[----:B------:R-:W-:Y:S01]  /*4720*/  BSSY.RECONVERGENT B2, `(.L_x_429) ;  /* 0x0000015000027945 */ /* 0x000fe20003800200 */
[----:B--2---:R-:W-:Y:S01]  /*4730*/  DSETP.GEU.AND P0, PT, |R4|, |R22|, PT ;  /* 0x400000160400722a */ /* 0x004fe20003f0e200 */
[----:B------:R-:W-:Y:S02]  /*4740*/  IMAD.MOV.U32 R16, RZ, RZ, R22 ;  /* 0x000000ffff107224 */ /* 0x000fe400078e0016 */
[----:B------:R-:W-:Y:S01]  /*4750*/  IMAD.MOV.U32 R17, RZ, RZ, R23 ;  /* 0x000000ffff117224 */ /* 0x000fe200078e0017 */
[----:B---3--:R-:W-:Y:S01]  /*4760*/  MOV R29, R7 ;  /* 0x00000007001d7202 */ /* 0x008fe20000000f00 */
[----:B------:R-:W-:-:S09]  /*4770*/  IMAD.MOV.U32 R27, RZ, RZ, R6 ;  /* 0x000000ffff1b7224 */ /* 0x000fd200078e0006 */
        /* <DEDUP_REMOVED lines=15> */
.L_x_430:
[----:B------:R-:W-:Y:S05]  /*4870*/  BSYNC.RECONVERGENT B2 ;  /* 0x0000000000027941 */ /* 0x000fea0003800200 */
.L_x_429:
[----:B------:R0:W5:Y:S04]  /*4880*/  LDG.E.64.CONSTANT R6, desc[UR6][R8.64+-0x1008] ;  /* 0xffeff80608067981 */ /* 0x000168000c1e9b00 */
[----:B------:R0:W5:Y:S02]  /*4890*/  LDG.E.64.CONSTANT R4, desc[UR6][R8.64+-0x1000] ;  /* 0xfff0000608047981 */ /* 0x000164000c1e9b00 */
[----:B-----5:R-:W-:Y:S01]  /*48a0*/  DSETP.GEU.AND P0, PT, |R16|, |R20|, PT ;  /* 0x400000141000722a */ /* 0x020fe20003f0e200 */
[----:B------:R-:W-:Y:S01]  /*48b0*/  BSSY.RECONVERGENT B2, `(.L_x_431) ;  /* 0x0000014000027945 */ /* 0x000fe20003800200 */
[----:B------:R-:W-:Y:S02]  /*48c0*/  IMAD.MOV.U32 R2, RZ, RZ, R20 ;  /* 0x000000ffff027224 */ /* 0x000fe400078e0014 */
[----:B------:R-:W-:-:S02]  /*48d0*/  IMAD.MOV.U32 R3, RZ, RZ, R21 ;  /* 0x000000ffff037224 */ /* 0x000fc400078e0015 */
        /* <DEDUP_REMOVED lines=17> */
.L_x_432:
[----:B------:R-:W-:Y:S05]  /*49f0*/  BSYNC.RECONVERGENT B2 ;  /* 0x0000000000027941 */ /* 0x000fea0003800200 */
.L_x_431:
[----:B------:R0:W5:Y:S04]  /*4a00*/  LDG.E.64.CONSTANT R16, desc[UR6][R8.64+-0x8] ;  /* 0xfffff80608107981 */ /* 0x000168000c1e9b00 */
[----:B------:R0:W5:Y:S01]  /*4a10*/  LDG.E.64.CONSTANT R18, desc[UR6][R8.64] ;  /* 0x0000000608127981 */ /* 0x000162000c1e9b00 */
[----:B------:R-:W-:Y:S01]  /*4a20*/  DSETP.GEU.AND P0, PT, |R2|, |R6|, PT ;  /* 0x400000060200722a */ /* 0x000fe20003f0e200 */
[----:B------:R-:W-:Y:S01]  /*4a30*/  BSSY.RECONVERGENT B2, `(.L_x_433) ;  /* 0x0000014000027945 */ /* 0x000fe20003800200 */
[----:B------:R-:W-:Y:S02]  /*4a40*/  IMAD.MOV.U32 R20, RZ, RZ, R6 ;  /* 0x000000ffff147224 */ /* 0x000fe400078e0006 */
[----:B------:R-:W-:Y:S02]  /*4a50*/  IMAD.MOV.U32 R21, RZ, RZ, R7 ;  /* 0x000000ffff157224 */ /* 0x000fe400078e0007 */
[----:B------:R-:W-:-:S02]  /*4a60*/  IMAD.MOV.U32 R29, RZ, RZ, R4 ;  /* 0x000000ffff1d7224 */ /* 0x000fc400078e0004 */
        /* <DEDUP_REMOVED lines=16> */
.L_x_434:
[----:B------:R-:W-:Y:S05]  /*4b70*/  BSYNC.RECONVERGENT B2 ;  /* 0x0000000000027941 */ /* 0x000fea0003800200 */
.L_x_433:
[----:B-----5:R-:W-:Y:S01]  /*4b80*/  DSETP.GEU.AND P0, PT, |R20|, |R16|, PT ;  /* 0x400000101400722a */ /* 0x020fe20003f0e200 */
[----:B------:R-:W-:Y:S01]  /*4b90*/  BSSY.RECONVERGENT B2, `(.L_x_435) ;  /* 0x0000014000027945 */ /* 0x000fe20003800200 */
[----:B------:R-:W-:Y:S02]  /*4ba0*/  IMAD.MOV.U32 R4, RZ, RZ, R16 ;  /* 0x000000ffff047224 */ /* 0x000fe400078e0010 */
[----:B------:R-:W-:Y:S02]  /*4bb0*/  IMAD.MOV.U32 R5, RZ, RZ, R17 ;  /* 0x000000ffff057224 */ /* 0x000fe400078e0011 */
[----:B------:R-:W-:Y:S02]  /*4bc0*/  IMAD.MOV.U32 R2, RZ, RZ, R18 ;  /* 0x000000ffff027224 */ /* 0x000fe400078e0012 */
[----:B------:R-:W-:-:S06]  /*4bd0*/  IMAD.MOV.U32 R3, RZ, RZ, R19 ;  /* 0x000000ffff037224 */ /* 0x000fcc00078e0013 */
        /* <DEDUP_REMOVED lines=15> */
.L_x_436:
[----:B------:R-:W-:Y:S05]  /*4cd0*/  BSYNC.RECONVERGENT B2 ;  /* 0x0000000000027941 */ /* 0x000fea0003800200 */
.L_x_435:
[----:B------:R-:W-:Y:S01]  /*4ce0*/  VIADD R12, R12, 0x400 ;  /* 0x000004000c0c7836 */ /* 0x000fe20000000000 */
[----:B------:R-:W-:Y:S01]  /*4cf0*/  IADD3 R14, P1, PT, R8, 0x4000, RZ ;  /* 0x00004000080e7810 */ /* 0x000fe20007f3e0ff */
[----:B------:R-:W-:-:S03]  /*4d00*/  VIADD R15, R15, 0x400 ;  /* 0x000004000f0f7836 */ /* 0x000fc60000000000 */
[----:B------:R-:W-:Y:S01]  /*4d10*/  ISETP.GE.AND P0, PT, R12, R13, PT ;  /* 0x0000000d0c00720c */ /* 0x000fe20003f06270 */
[----:B------:R-:W-:-:S12]  /*4d20*/  IMAD.X R17, RZ, RZ, R9, P1 ;  /* 0x000000ffff117224 */ /* 0x000fd800008e0609 */
[----:B------:R-:W-:Y:S05]  /*4d30*/  @!P0 BRA `(.L_x_437) ;  /* 0xfffffff8005c8947 */ /* 0x000fea000383ffff */
.L_x_423:
[----:B------:R-:W-:Y:S05]  /*4d40*/  BSYNC.RECONVERGENT B1 ;  /* 0x0000000000017941 */ /* 0x000fea0003800200 */
.L_x_422:
        /* <DEDUP_REMOVED lines=32> */
.L_x_439:
[----:B------:R-:W-:Y:S05]  /*4f50*/  BSYNC.RECONVERGENT B1 ;  /* 0x0000000000017941 */ /* 0x000fea0003800200 */
.L_x_438:
        /* <DEDUP_REMOVED lines=12> */
[----:B---3--:R-:W-:Y:S01]  /*5020*/  IMAD.MOV.U32 R8, RZ, RZ, R14 ;  /* 0x000000ffff087224 */ /* 0x008fe200078e000e */
[----:B------:R-:W-:Y:S01]  /*5030*/  MOV R2, R4 ;  /* 0x0000000400027202 */ /* 0x000fe20000000f00 */
[----:B----4-:R-:W-:Y:S02]  /*5040*/  IMAD.MOV.U32 R9, RZ, RZ, R13 ;  /* 0x000000ffff097224 */ /* 0x010fe400078e000d */
        /* <DEDUP_REMOVED lines=16> */
.L_x_441:
[----:B------:R-:W-:Y:S05]  /*5150*/  BSYNC.RECONVERGENT B1 ;  /* 0x0000000000017941 */ /* 0x000fea0003800200 */
.L_x_440:
[----:B------:R-:W-:Y:S01]  /*5160*/  ISETP.GT.AND P0, PT, R10, 0x1b, PT ;  /* 0x0000001b0a00780c */ /* 0x000fe20003f04270 */
[----:B0-----:R0:W0:Y:S01]  /*5170*/  SHFL.DOWN PT, R6, R2, 0x4, 0x1f ;  /* 0x08801f0002067f89 */ /* 0x00102200000e0000 */
[----:B------:R-:W-:Y:S01]  /*5180*/  BSSY.RECONVERGENT B1, `(.L_x_442) ;  /* 0x000001d000017945 */ /* 0x000fe20003800200 */
[----:B------:R-:W-:Y:S02]  /*5190*/  IMAD.MOV.U32 R11, RZ, RZ, R8 ;  /* 0x000000ffff0b7224 */ /* 0x000fe400078e0008 */
[----:B------:R0:W0:Y:S01]  /*51a0*/  SHFL.DOWN PT, R7, R3, 0x4, 0x1f ;  /* 0x08801f0003077f89 */ /* 0x00002200000e0000 */
[----:B------:R-:W-:Y:S02]  /*51b0*/  IMAD.MOV.U32 R12, RZ, RZ, R9 ;  /* 0x000000ffff0c7224 */ /* 0x000fe400078e0009 */
[----:B-1----:R-:W-:Y:S01]  /*51c0*/  IMAD.MOV.U32 R4, RZ, RZ, R2 ;  /* 0x000000ffff047224 */ /* 0x002fe200078e0002 */
[----:B----4-:R1:W4:Y:S01]  /*51d0*/  SHFL.DOWN PT, R13, R8, 0x4, 0x1f ;  /* 0x08801f00080d7f89 */ /* 0x01032200000e0000 */
[----:B--2---:R-:W-:-:S03]  /*51e0*/  IMAD.MOV.U32 R5, RZ, RZ, R3 ;  /* 0x000000ffff057224 */ /* 0x004fc600078e0003 */
[----:B---3--:R1:W2:Y:S01]  /*51f0*/  SHFL.DOWN PT, R14, R9, 0x4, 0x1f ;  /* 0x08801f00090e7f89 */ /* 0x0082a200000e0000 */
[----:B------:R-:W-:Y:S05]  /*5200*/  @P0 BRA `(.L_x_443) ;  /* 0x0000000000500947 */ /* 0x000fea0003800000 */
[----:B0-----:R-:W-:Y:S01]  /*5210*/  DSETP.GEU.AND P0, PT, |R2|, |R6|, PT ;  /* 0x400000060200722a */ /* 0x001fe20003f0e200 */
[----:B----4-:R-:W-:Y:S02]  /*5220*/  IMAD.MOV.U32 R11, RZ, RZ, R13 ;  /* 0x000000ffff0b7224 */ /* 0x010fe400078e000d */
        /* <DEDUP_REMOVED lines=18> */
.L_x_443:
[----:B------:R-:W-:Y:S05]  /*5350*/  BSYNC.RECONVERGENT B1 ;  /* 0x0000000000017941 */ /* 0x000fea0003800200 */
.L_x_442:
[----:B------:R-:W-:Y:S01]  /*5360*/  ISETP.GT.AND P0, PT, R10, 0x17, PT ;  /* 0x000000170a00780c */ /* 0x000fe20003f04270 */
[----:B0-----:R0:W3:Y:S01]  /*5370*/  SHFL.DOWN PT, R2, R4, 0x8, 0x1f ;  /* 0x09001f0004027f89 */ /* 0x0010e200000e0000 */
[----:B------:R-:W-:Y:S01]  /*5380*/  BSSY.RECONVERGENT B1, `(.L_x_444) ;  /* 0x000001d000017945 */ /* 0x000fe20003800200 */
[----:B-1----:R-:W-:Y:S02]  /*5390*/  IMAD.MOV.U32 R8, RZ, RZ, R11 ;  /* 0x000000ffff087224 */ /* 0x002fe400078e000b */
[----:B------:R0:W1:Y:S01]  /*53a0*/  SHFL.DOWN PT, R3, R5, 0x8, 0x1f ;  /* 0x09001f0005037f89 */ /* 0x00006200000e0000 */
[----:B------:R-:W-:Y:S02]  /*53b0*/  IMAD.MOV.U32 R9, RZ, RZ, R12 ;  /* 0x000000ffff097224 */ /* 0x000fe400078e000c */
[----:B------:R-:W-:Y:S01]  /*53c0*/  IMAD.MOV.U32 R6, RZ, RZ, R4 ;  /* 0x000000ffff067224 */ /* 0x000fe200078e0004 */
[----:B--2---:R0:W2:Y:S01]  /*53d0*/  SHFL.DOWN PT, R14, R11, 0x8, 0x1f ;  /* 0x09001f000b0e7f89 */ /* 0x0040a200000e0000 */
[----:B------:R-:W-:-:S03]  /*53e0*/  IMAD.MOV.U32 R7, RZ, RZ, R5 ;  /* 0x000000ffff077224 */ /* 0x000fc600078e0005 */
[----:B----4-:R0:W4:Y:S01]  /*53f0*/  SHFL.DOWN PT, R13, R12, 0x8, 0x1f ;  /* 0x09001f000c0d7f89 */ /* 0x01012200000e0000 */
[----:B------:R-:W-:Y:S05]  /*5400*/  @P0 BRA `(.L_x_445) ;  /* 0x0000000000500947 */ /* 0x000fea0003800000 */
[----:B-1-3--:R-:W-:Y:S01]  /*5410*/  DSETP.GEU.AND P0, PT, |R4|, |R2|, PT ;  /* 0x400000020400722a */ /* 0x00afe20003f0e200 */
[----:B--2---:R-:W-:Y:S01]  /*5420*/  IMAD.MOV.U32 R8, RZ, RZ, R14 ;  /* 0x000000ffff087224 */ /* 0x004fe200078e000e */
        /* <DEDUP_REMOVED lines=18> */
.L_x_445:
[----:B------:R-:W-:Y:S05]  /*5550*/  BSYNC.RECONVERGENT B1 ;  /* 0x0000000000017941 */ /* 0x000fea0003800200 */
.L_x_444:
[----:B------:R-:W-:Y:S01]  /*5560*/  ISETP.GT.AND P0, PT, R10, 0xf, PT ;  /* 0x0000000f0a00780c */ /* 0x000fe20003f04270 */
[----:B0-----:R0:W0:Y:S01]  /*5570*/  SHFL.DOWN PT, R4, R6, 0x10, 0x1f ;  /* 0x0a001f0006047f89 */ /* 0x00102200000e0000 */
[----:B------:R-:W-:Y:S01]  /*5580*/  BSSY.RECONVERGENT B1, `(.L_x_446) ;  /* 0x000001d000017945 */ /* 0x000fe20003800200 */
[----:B--2---:R-:W-:Y:S02]  /*5590*/  IMAD.MOV.U32 R14, RZ, RZ, R8 ;  /* 0x000000ffff0e7224 */ /* 0x004fe400078e0008 */
[----:B------:R2:W0:Y:S01]  /*55a0*/  SHFL.DOWN PT, R5, R7, 0x10, 0x1f ;  /* 0x0a001f0007057f89 */ /* 0x00042200000e0000 */
[----:B------:R-:W-:Y:S02]  /*55b0*/  IMAD.MOV.U32 R15, RZ, RZ, R9 ;  /* 0x000000ffff0f7224 */ /* 0x000fe400078e0009 */
[----:B---3--:R-:W-:Y:S01]  /*55c0*/  IMAD.MOV.U32 R2, RZ, RZ, R6 ;  /* 0x000000ffff027224 */ /* 0x008fe200078e0006 */
[----:B------:R2:W3:Y:S01]  /*55d0*/  SHFL.DOWN PT, R11, R8, 0x10, 0x1f ;  /* 0x0a001f00080b7f89 */ /* 0x0004e200000e0000 */
[----:B-1----:R-:W-:-:S03]  /*55e0*/  IMAD.MOV.U32 R3, RZ, RZ, R7 ;  /* 0x000000ffff037224 */ /* 0x002fc600078e0007 */
[----:B------:R2:W1:Y:S01]  /*55f0*/  SHFL.DOWN PT, R12, R9, 0x10, 0x1f ;  /* 0x0a001f00090c7f89 */ /* 0x00046200000e0000 */
[----:B------:R-:W-:Y:S05]  /*5600*/  @P0 BRA `(.L_x_447) ;  /* 0x0000000000500947 */ /* 0x000fea0003800000 */
[----:B0-----:R-:W-:Y:S01]  /*5610*/  DSETP.GEU.AND P0, PT, |R6|, |R4|, PT ;  /* 0x400000040600722a */ /* 0x001fe20003f0e200 */
[----:B---3--:R-:W-:Y:S02]  /*5620*/  IMAD.MOV.U32 R14, RZ, RZ, R11 ;  /* 0x000000ffff0e7224 */ /* 0x008fe400078e000b */
[----:B-1----:R-:W-:Y:S02]  /*5630*/  IMAD.MOV.U32 R15, RZ, RZ, R12 ;  /* 0x000000ffff0f7224 */ /* 0x002fe400078e000c */
        /* <DEDUP_REMOVED lines=17> */
.L_x_447:
[----:B------:R-:W-:Y:S05]  /*5750*/  BSYNC.RECONVERGENT B1 ;  /* 0x0000000000017941 */ /* 0x000fea0003800200 */
.L_x_446:
        /* <DEDUP_REMOVED lines=11> */
.L_x_449:
[----:B------:R-:W-:Y:S05]  /*5810*/  BSYNC.RECONVERGENT B1 ;  /* 0x0000000000017941 */ /* 0x000fea0003800200 */
.L_x_448:
        /* <DEDUP_REMOVED lines=8> */
[----:B--2---:R-:W2:Y:S04]  /*58a0*/  LDS.128 R4, [R0+0x20] ;  /* 0x0000200000047984 */ /* 0x004ea80000000c00 */
[----:B-1--4-:R1:W4:Y:S04]  /*58b0*/  LDS.64 R12, [R0+0x80] ;  /* 0x00008000000c7984 */ /* 0x0123280000000a00 */
[----:B---3--:R1:W3:Y:S01]  /*58c0*/  LDS.128 R8, [R0+0x30] ;  /* 0x0000300000087984 */ /* 0x0082e20000000c00 */
[----:B0-----:R-:W-:Y:S01]  /*58d0*/  DSETP.GEU.AND P0, PT, |R2|, |R16|, PT ;  /* 0x400000100200722a */ /* 0x001fe20003f0e200 */
[----:B------:R-:W-:-:S02]  /*58e0*/  IMAD.MOV.U32 R24, RZ, RZ, R16 ;  /* 0x000000ffff187224 */ /* 0x000fc400078e0010 */
[----:B------:R-:W-:Y:S02]  /*58f0*/  IMAD.MOV.U32 R25, RZ, RZ, R17 ;  /* 0x000000ffff197224 */ /* 0x000fe400078e0011 */
[----:B--2---:R-:W-:Y:S02]  /*5900*/  IMAD.MOV.U32 R27, RZ, RZ, R4 ;  /* 0x000000ffff1b7224 */ /* 0x004fe400078e0004 */
[----:B------:R-:W-:-:S07]  /*5910*/  IMAD.MOV.U32 R29, RZ, RZ, R5 ;  /* 0x000000ffff1d7224 */ /* 0x000fce00078e0005 */
[----:B-1-34-:R-:W-:Y:S05]  /*5920*/  @!P0 BRA `(.L_x_451) ;  /* 0x0000000000388947 */ /* 0x01afea0003800000 */
        /* <DEDUP_REMOVED lines=14> */
.L_x_451:
[----:B------:R-:W-:Y:S05]  /*5a10*/  BSYNC.RECONVERGENT B1 ;  /* 0x0000000000017941 */ /* 0x000fea0003800200 */
.L_x_450:
        /* <DEDUP_REMOVED lines=23> */
.L_x_453:
[----:B------:R-:W-:Y:S05]  /*5b90*/  BSYNC.RECONVERGENT B1 ;  /* 0x0000000000017941 */ /* 0x000fea0003800200 */
.L_x_452:
        /* <DEDUP_REMOVED lines=21> */
.L_x_455:
[----:B------:R-:W-:Y:S05]  /*5cf0*/  BSYNC.RECONVERGENT B1 ;  /* 0x0000000000017941 */ /* 0x000fea0003800200 */
.L_x_454:
        /* <DEDUP_REMOVED lines=23> */
.L_x_457:
[----:B------:R-:W-:Y:S05]  /*5e70*/  BSYNC.RECONVERGENT B1 ;  /* 0x0000000000017941 */ /* 0x000fea0003800200 */
.L_x_456:
[----:B------:R-:W-:Y:S01]  /*5e80*/  DSETP.GEU.AND P0, PT, |R14|, |R22|, PT ;  /* 0x400000160e00722a */ /* 0x000fe20003f0e200 */
[----:B------:R-:W-:Y:S01]  /*5e90*/  BSSY.RECONVERGENT B1, `(.L_x_458) ;  /* 0x0000014000017945 */ /* 0x000fe20003800200 */
[----:B------:R-:W-:Y:S01]  /*5ea0*/  MOV R2, R22 ;  /* 0x0000001600027202 */ /* 0x000fe20000000f00 */
[----:B------:R-:W-:Y:S02]  /*5eb0*/  IMAD.MOV.U32 R3, RZ, RZ, R23 ;  /* 0x000000ffff037224 */ /* 0x000fe400078e0017 */
[----:B-1----:R-:W-:Y:S02]  /*5ec0*/  IMAD.MOV.U32 R19, RZ, RZ, R8 ;  /* 0x000000ffff137224 */ /* 0x002fe400078e0008 */
        /* <DEDUP_REMOVED lines=16> */
.L_x_459:
[----:B------:R-:W-:Y:S05]  /*5fd0*/  BSYNC.RECONVERGENT B1 ;  /* 0x0000000000017941 */ /* 0x000fea0003800200 */
.L_x_458:
        /* <DEDUP_REMOVED lines=21> */
.L_x_461:
[----:B------:R-:W-:Y:S05]  /*6130*/  BSYNC.RECONVERGENT B1 ;  /* 0x0000000000017941 */ /* 0x000fea0003800200 */
.L_x_460:
        /* <DEDUP_REMOVED lines=20> */
.L_x_383:
[----:B------:R-:W-:Y:S05]  /*6280*/  BSYNC.RECONVERGENT B0 ;  /* 0x0000000000007941 */ /* 0x000fea0003800200 */
.L_x_350:
[----:B------:R-:W-:Y:S05]  /*6290*/  @P1 EXIT ;  /* 0x000000000000194d */ /* 0x000fea0003800000 */
[----:B01----:R-:W0:Y:S02]  /*62a0*/  LDC.64 R4, c[0x0][0x388] ;  /* 0x0000e200ff047b82 */ /* 0x003e240000000a00 */
[----:B0-----:R-:W-:Y:S04]  /*62b0*/  STG.E.64 desc[UR6][R4.64], R2 ;  /* 0x0000000204007986 */ /* 0x001fe8000c101b06 */
[----:B------:R-:W-:Y:S01]  /*62c0*/  STG.E.64 desc[UR6][R4.64+0x8], R14 ;  /* 0x0000080e04007986 */ /* 0x000fe2000c101b06 */
[----:B------:R-:W-:Y:S05]  /*62d0*/  EXIT ;  /* 0x000000000000794d */ /* 0x000fea0003800000 */
.L_x_462:
        /* <DEDUP_REMOVED lines=10> */
.L_x_725:


//--------------------- .text._ZN6thrust24THRUST_300001_SM_1000_NS8cuda_cub4core6detail13_kernel_agentINS1_8__reduce10DrainAgentIiEEJN3cub18CUB_300001_SM_10009GridQueueIjEEiEEEvDpT0_ --------------------------
	.section	.text._ZN6thrust24THRUST_300001_SM_1000_NS8cuda_cub4core6detail13_kernel_agentINS1_8__reduce10DrainAgentIiEEJN3cub18CUB_300001_SM_10009GridQueueIjEEiEEEvDpT0_,"ax",@progbits
	.align	128
        .global         _ZN6thrust24THRUST_300001_SM_1000_NS8cuda_cub4core6detail13_kernel_agentINS1_8__reduce10DrainAgentIiEEJN3cub18CUB_300001_SM_10009GridQueueIjEEiEEEvDpT0_
        .type           _ZN6thrust24THRUST_300001_SM_1000_NS8cuda_cub4core6detail13_kernel_agentINS1_8__reduce10DrainAgentIiEEJN3cub18CUB_300001_SM_10009GridQueueIjEEiEEEvDpT0_,@function
        .size           _ZN6thrust24THRUST_300001_SM_1000_NS8cuda_cub4core6detail13_kernel_agentINS1_8__reduce10DrainAgentIiEEJN3cub18CUB_300001_SM_10009GridQueueIjEEiEEEvDpT0_,(.L_x_726 - _ZN6thrust24THRUST_300001_SM_1000_NS8cuda_cub4core6detail13_kernel_agentINS1_8__reduce10DrainAgentIiEEJN3cub18CUB_300001_SM_10009GridQueueIjEEiEEEvDpT0_)
        .other          _ZN6thrust24THRUST_300001_SM_1000_NS8cuda_cub4core6detail13_kernel_agentINS1_8__reduce10DrainAgentIiEEJN3cub18CUB_300001_SM_10009GridQueueIjEEiEEEvDpT0_,@"STO_CUDA_ENTRY STV_DEFAULT"
_ZN6thrust24THRUST_300001_SM_1000_NS8cuda_cub4core6detail13_kernel_agentINS1_8__reduce10DrainAgentIiEEJN3cub18CUB_300001_SM_10009GridQueueIjEEiEEEvDpT0_:
.text._ZN6thrust24THRUST_300001_SM_1000_NS8cuda_cub4core6detail13_kernel_agentINS1_8__reduce10DrainAgentIiEEJN3cub18CUB_300001_SM_10009GridQueueIjEEiEEEvDpT0_:
[----:B------:R-:W-:Y:S08]  /*0000*/  LDC R1, c[0x0][0x37c] ;  /* 0x0000df00ff017b82 */ /* 0x000ff00000000800 */
[----:B------:R-:W0:Y:S01]  /*0010*/  LDC.64 R2, c[0x0][0x380] ;  /* 0x0000e000ff027b82 */ /* 0x000e220000000a00 */
[----:B------:R-:W0:Y:S07]  /*0020*/  LDCU.64 UR4, c[0x0][0x358] ;  /* 0x00006b00ff0477ac */ /* 0x000e2e0008000a00 */
[----:B------:R-:W1:Y:S01]  /*0030*/  LDC R5, c[0x0][0x388] ;  /* 0x0000e200ff057b82 */ /* 0x000e620000000800 */
[----:B0-----:R-:W-:Y:S04]  /*0040*/  STG.E desc[UR4][R2.64+0x4], RZ ;  /* 0x000004ff02007986 */ /* 0x001fe8000c101904 */
[----:B-1----:R-:W-:Y:S01]  /*0050*/  STG.E desc[UR4][R2.64], R5 ;  /* 0x0000000502007986 */ /* 0x002fe2000c101904 */
[----:B------:R-:W-:Y:S05]  /*0060*/  EXIT ;  /* 0x000000000000794d */ /* 0x000fea0003800000 */
.L_x_463:
        /* <DEDUP_REMOVED lines=9> */
.L_x_726:


//--------------------- .text._ZN6thrust24THRUST_300001_SM_1000_NS8cuda_cub4core6detail13_kernel_agentINS1_8__reduce11ReduceAgentINS0_12zip_iteratorIN4cuda3std3__45tupleIJNS0_10device_ptrI2elEENS0_17counting_iteratorIlNS0_11use_defaultESG_SG_EEEEEEEPNSB_IJSD_lEEESK_iNS1_9__extrema9arg_max_fISD_l10comparatorEEEEJSJ_SL_iN3cub18CUB_300001_SM_100013GridEvenShareIiEENSS_9GridQueueIjEESP_EEEvDpT0_ --------------------------
	.section	.text._ZN6thrust24THRUST_300001_SM_1000_NS8cuda_cub4core6detail13_kernel_agentINS1_8__reduce11ReduceAgentINS0_12zip_iteratorIN4cuda3std3__45tupleIJNS0_10device_ptrI2elEENS0_17counting_iteratorIlNS0_11use_defaultESG_SG_EEEEEEEPNSB_IJSD_lEEESK_iNS1_9__extrema9arg_max_fISD_l10comparatorEEEEJSJ_SL_iN3cub18CUB_300001_SM_100013GridEvenShareIiEENSS_9GridQueueIjEESP_EEEvDpT0_,"ax",@progbits
	.align	128
        .global         _ZN6thrust24THRUST_300001_SM_1000_NS8cuda_cub4core6detail13_kernel_agentINS1_8__reduce11ReduceAgentINS0_12zip_iteratorIN4cuda3std3__45tupleIJNS0_10device_ptrI2elEENS0_17counting_iteratorIlNS0_11use_defaultESG_SG_EEEEEEEPNSB_IJSD_lEEESK_iNS1_9__extrema9arg_max_fISD_l10comparatorEEEEJSJ_SL_iN3cub18CUB_300001_SM_100013GridEvenShareIiEENSS_9GridQueueIjEESP_EEEvDpT0_
        .type           _ZN6thrust24THRUST_300001_SM_1000_NS8cuda_cub4core6detail13_kernel_agentINS1_8__reduce11ReduceAgentINS0_12zip_iteratorIN4cuda3std3__45tupleIJNS0_10device_ptrI2elEENS0_17counting_iteratorIlNS0_11use_defaultESG_SG_EEEEEEEPNSB_IJSD_lEEESK_iNS1_9__extrema9arg_max_fISD_l10comparatorEEEEJSJ_SL_iN3cub18CUB_300001_SM_100013GridEvenShareIiEENSS_9GridQueueIjEESP_EEEvDpT0_,@function
        .size           _ZN6thrust24THRUST_300001_SM_1000_NS8cuda_cub4core6detail13_kernel_agentINS1_8__reduce11ReduceAgentINS0_12zip_iteratorIN4cuda3std3__45tupleIJNS0_10device_ptrI2elEENS0_17counting_iteratorIlNS0_11use_defaultESG_SG_EEEEEEEPNSB_IJSD_lEEESK_iNS1_9__extrema9arg_max_fISD_l10comparatorEEEEJSJ_SL_iN3cub18CUB_300001_SM_100013GridEvenShareIiEENSS_9GridQueueIjEESP_EEEvDpT0_,(.L_x_727 - _ZN6thrust24THRUST_300001_SM_1000_NS8cuda_cub4core6detail13_kernel_agentINS1_8__reduce11ReduceAgentINS0_12zip_iteratorIN4cuda3std3__45tupleIJNS0_10device_ptrI2elEENS0_17counting_iteratorIlNS0_11use_defaultESG_SG_EEEEEEEPNSB_IJSD_lEEESK_iNS1_9__extrema9arg_max_fISD_l10comparatorEEEEJSJ_SL_iN3cub18CUB_300001_SM_100013GridEvenShareIiEENSS_9GridQueueIjEESP_EEEvDpT0_)
        .other          _ZN6thrust24THRUST_300001_SM_1000_NS8cuda_cub4core6detail13_kernel_agentINS1_8__reduce11ReduceAgentINS0_12zip_iteratorIN4cuda3std3__45tupleIJNS0_10device_ptrI2elEENS0_17counting_iteratorIlNS0_11use_defaultESG_SG_EEEEEEEPNSB_IJSD_lEEESK_iNS1_9__extrema9arg_max_fISD_l10comparatorEEEEJSJ_SL_iN3cub18CUB_300001_SM_100013GridEvenShareIiEENSS_9GridQueueIjEESP_EEEvDpT0_,@"STO_CUDA_ENTRY STV_DEFAULT"
_ZN6thrust24THRUST_300001_SM_1000_NS8cuda_cub4core6detail13_kernel_agentINS1_8__reduce11ReduceAgentINS0_12zip_iteratorIN4cuda3std3__45tupleIJNS0_10device_ptrI2elEENS0_17counting_iteratorIlNS0_11use_defaultESG_SG_EEEEEEEPNSB_IJSD_lEEESK_iNS1_9__extrema9arg_max_fISD_l10comparatorEEEEJSJ_SL_iN3cub18CUB_300001_SM_100013GridEvenShareIiEENSS_9GridQueueIjEESP_EEEvDpT0_:
.text._ZN6thrust24THRUST_300001_SM_1000_NS8cuda_cub4core6detail13_kernel_agentINS1_8__reduce11ReduceAgentINS0_12zip_iteratorIN4cuda3std3__45tupleIJNS0_10device_ptrI2elEENS0_17counting_iteratorIlNS0_11use_defaultESG_SG_EEEEEEEPNSB_IJSD_lEEESK_iNS1_9__extrema9arg_max_fISD_l10comparatorEEEEJSJ_SL_iN3cub18CUB_300001_SM_100013GridEvenShareIiEENSS_9GridQueueIjEESP_EEEvDpT0_:
[----:B------:R-:W-:Y:S01]  /*0000*/  LDC R1, c[0x0][0x37c] ;  /* 0x0000df00ff017b82 */ /* 0x000fe20000000800 */
[----:B------:R-:W0:Y:S01]  /*0010*/  S2R R0, SR_CTAID.X ;  /* 0x0000000000007919 */ /* 0x000e220000002500 */
[----:B------:R-:W1:Y:S01]  /*0020*/  LDCU UR4, c[0x0][0x398] ;  /* 0x00007300ff0477ac */ /* 0x000e620008000800 */
[----:B------:R-:W-:Y:S01]  /*0030*/  BSSY.RECONVERGENT B0, `(.L_x_464) ;  /* 0x000066d000007945 */ /* 0x000fe20003800200 */
[----:B------:R-:W2:Y:S01]  /*0040*/  LDCU UR6, c[0x0][0x370] ;  /* 0x00006e00ff0677ac */ /* 0x000ea20008000800 */
[----:B------:R-:W3:Y:S01]  /*0050*/  LDCU.64 UR10, c[0x0][0x358] ;  /* 0x00006b00ff0a77ac */ /* 0x000ee20008000a00 */
[----:B-1----:R-:W-:Y:S01]  /*0060*/  IMAD.U32 R7, RZ, RZ, UR4 ;  /* 0x00000004ff077e24 */ /* 0x002fe2000f8e00ff */
[----:B--2---:R-:W-:Y:S01]  /*0070*/  UIMAD UR6, UR6, 0x500, URZ ;  /* 0x00000500060678a4 */ /* 0x004fe2000f8e02ff */
[----:B0-----:R-:W-:-:S04]  /*0080*/  IMAD R10, R0, 0x500, RZ ;  /* 0x00000500000a7824 */ /* 0x001fc800078e02ff */
[----:B------:R-:W-:-:S05]  /*0090*/  VIADD R2, R10, 0x500 ;  /* 0x000005000a027836 */ /* 0x000fca0000000000 */
[----:B------:R-:W-:-:S13]  /*00a0*/  ISETP.GT.AND P0, PT, R2, R7, PT ;  /* 0x000000070200720c */ /* 0x000fda0003f04270 */
[----:B---3--:R-:W-:Y:S05]  /*00b0*/  @!P0 BRA `(.L_x_465) ;  /* 0x0000003800d08947 */ /* 0x008fea0003800000 */
[----:B------:R-:W0:Y:S01]  /*00c0*/  S2R R5, SR_TID.X ;  /* 0x0000000000057919 */ /* 0x000e220000002100 */
[----:B------:R-:W-:Y:S01]  /*00d0*/  IMAD.IADD R4, R7, 0x1, -R10 ;  /* 0x0000000107047824 */ /* 0x000fe200078e0a0a */
[----:B------:R-:W1:Y:S01]  /*00e0*/  LDCU.64 UR6, c[0x0][0x388] ;  /* 0x00007100ff0677ac */ /* 0x000e620008000a00 */
[----:B------:R-:W-:Y:S01]  /*00f0*/  BSSY.RECONVERGENT B1, `(.L_x_466) ;  /* 0x0000010000017945 */ /* 0x000fe20003800200 */
[----:B------:R-:W-:Y:S01]  /*0100*/  IMAD.MOV.U32 R8, RZ, RZ, RZ ;  /* 0x000000ffff087224 */ /* 0x000fe200078e00ff */
[----:B------:R-:W-:Y:S01]  /*0110*/  CS2R R2, SRZ ;  /* 0x0000000000027805 */ /* 0x000fe2000001ff00 */
[----:B------:R-:W2:Y:S01]  /*0120*/  LDCU.64 UR8, c[0x0][0x388] ;  /* 0x00007100ff0877ac */ /* 0x000ea20008000a00 */
[----:B------:R-:W-:Y:S01]  /*0130*/  IMAD.MOV.U32 R6, RZ, RZ, RZ ;  /* 0x000000ffff067224 */ /* 0x000fe200078e00ff */
[----:B0-----:R-:W-:Y:S01]  /*0140*/  ISETP.GE.AND P0, PT, R5, R4, PT ;  /* 0x000000040500720c */ /* 0x001fe20003f06270 */
[----:B------:R-:W-:-:S12]  /*0150*/  IMAD.MOV.U32 R9, RZ, RZ, R5 ;  /* 0x000000ffff097224 */ /* 0x000fd800078e0005 */
[----:B-12---:R-:W-:Y:S05]  /*0160*/  @P0 BRA `(.L_x_467) ;  /* 0x0000000000200947 */ /* 0x006fea0003800000 */
[----:B------:R-:W0:Y:S01]  /*0170*/  LDC.64 R2, c[0x0][0x380] ;  /* 0x0000e000ff027b82 */ /* 0x000e220000000a00 */
[----:B------:R-:W-:Y:S01]  /*0180*/  IMAD.IADD R11, R10, 0x1, R5 ;  /* 0x000000010a0b7824 */ /* 0x000fe200078e0205 */
[----:B------:R-:W1:Y:S03]  /*0190*/  LDCU.64 UR4, c[0x0][0x388] ;  /* 0x00007100ff0477ac */ /* 0x000e660008000a00 */
[----:B0-----:R-:W-:-:S06]  /*01a0*/  IMAD.WIDE R2, R11, 0x8, R2 ;  /* 0x000000080b027825 */ /* 0x001fcc00078e0202 */
[----:B------:R-:W5:Y:S01]  /*01b0*/  LDG.E.64 R2, desc[UR10][R2.64] ;  /* 0x0000000a02027981 */ /* 0x000f62000c1e1b00 */
[----:B-1----:R-:W-:Y:S01]  /*01c0*/  IADD3 R8, P0, PT, R11, UR4, RZ ;  /* 0x000000040b087c10 */ /* 0x002fe2000ff1e0ff */
[----:B------:R-:W-:-:S03]  /*01d0*/  VIADD R9, R5, 0x100 ;  /* 0x0000010005097836 */ /* 0x000fc60000000000 */
[----:B------:R-:W-:-:S09]  /*01e0*/  LEA.HI.X.SX32 R6, R11, UR5, 0x1, P0 ;  /* 0x000000050b067c11 */ /* 0x000fd200080f0eff */
.L_x_467:
[----:B------:R-:W-:Y:S05]  /*01f0*/  BSYNC.RECONVERGENT B1 ;  /* 0x0000000000017941 */ /* 0x000fea0003800200 */
.L_x_466:
        /* <DEDUP_REMOVED lines=9> */
[----:B------:R-:W0:Y:S01]  /*0290*/  LDC.64 R12, c[0x0][0x380] ;  /* 0x0000e000ff0c7b82 */ /* 0x000e220000000a00 */
[----:B------:R-:W-:Y:S01]  /*02a0*/  LEA.HI R7, R18, 0x1, RZ, 0x18 ;  /* 0x0000000112077811 */ /* 0x000fe200078fc0ff */
[----:B------:R-:W-:-:S03]  /*02b0*/  IMAD.IADD R11, R10, 0x1, R9 ;  /* 0x000000010a0b7824 */ /* 0x000fc600078e0209 */
[----:B------:R-:W-:-:S05]  /*02c0*/  LOP3.LUT R7, R7, 0x3, RZ, 0xc0, !PT ;  /* 0x0000000307077812 */ /* 0x000fca00078ec0ff */
[----:B------:R-:W-:-:S07]  /*02d0*/  IMAD.MOV R7, RZ, RZ, -R7 ;  /* 0x000000ffff077224 */ /* 0x000fce00078e0a07 */
.L_x_474:
[----:B0-----:R-:W-:-:S06]  /*02e0*/  IMAD.WIDE R14, R11, 0x8, R12 ;  /* 0x000000080b0e7825 */ /* 0x001fcc00078e020c */
[----:B------:R-:W2:Y:S01]  /*02f0*/  LDG.E.64 R14, desc[UR10][R14.64] ;  /* 0x0000000a0e0e7981 */ /* 0x000ea2000c1e1b00 */
[----:B------:R-:W-:Y:S01]  /*0300*/  IADD3 R22, P1, PT, R11, UR6, RZ ;  /* 0x000000060b167c10 */ /* 0x000fe2000ff3e0ff */
[----:B------:R-:W-:Y:S01]  /*0310*/  VIADD R7, R7, 0x1 ;  /* 0x0000000107077836 */ /* 0x000fe20000000000 */
[----:B------:R-:W-:Y:S01]  /*0320*/  BSSY.RECONVERGENT B3, `(.L_x_472) ;  /* 0x000001b000037945 */ /* 0x000fe20003800200 */
[----:B------:R-:W-:Y:S01]  /*0330*/  IMAD.MOV.U32 R19, RZ, RZ, R8 ;  /* 0x000000ffff137224 */ /* 0x000fe200078e0008 */
[----:B------:R-:W-:Y:S01]  /*0340*/  LEA.HI.X.SX32 R21, R11, UR7, 0x1, P1 ;  /* 0x000000070b157c11 */ /* 0x000fe200088f0eff */
[----:B------:R-:W-:Y:S01]  /*0350*/  IMAD.MOV.U32 R20, RZ, RZ, R6 ;  /* 0x000000ffff147224 */ /* 0x000fe200078e0006 */
[----:B------:R-:W-:Y:S01]  /*0360*/  ISETP.NE.AND P2, PT, R7, RZ, PT ;  /* 0x000000ff0700720c */ /* 0x000fe20003f45270 */
[----:B-----5:R-:W-:Y:S02]  /*0370*/  IMAD.MOV.U32 R16, RZ, RZ, R2 ;  /* 0x000000ffff107224 */ /* 0x020fe400078e0002 */
[----:B------:R-:W-:-:S02]  /*0380*/  IMAD.MOV.U32 R17, RZ, RZ, R3 ;  /* 0x000000ffff117224 */ /* 0x000fc400078e0003 */
[----:B------:R-:W-:Y:S02]  /*0390*/  IMAD.MOV.U32 R8, RZ, RZ, R22 ;  /* 0x000000ffff087224 */ /* 0x000fe400078e0016 */
        /* <DEDUP_REMOVED lines=19> */
.L_x_473:
[----:B------:R-:W-:Y:S05]  /*04d0*/  BSYNC.RECONVERGENT B3 ;  /* 0x0000000000037941 */ /* 0x000fea0003800200 */
.L_x_472:
[----:B------:R-:W-:Y:S02]  /*04e0*/  VIADD R9, R9, 0x100 ;  /* 0x0000010009097836 */ /* 0x000fe40000000000 */
[----:B------:R-:W-:Y:S01]  /*04f0*/  VIADD R11, R11, 0x100 ;  /* 0x000001000b0b7836 */ /* 0x000fe20000000000 */
[----:B------:R-:W-:Y:S06]  /*0500*/  @P2 BRA `(.L_x_474) ;  /* 0xfffffffc00742947 */ /* 0x000fec000383ffff */
.L_x_471:
[----:B------:R-:W-:Y:S05]  /*0510*/  BSYNC.RECONVERGENT B2 ;  /* 0x0000000000027941 */ /* 0x000fea0003800200 */
.L_x_470:
[----:B------:R-:W-:-:S13]  /*0520*/  ISETP.GE.U32.AND P0, PT, R18, 0x300, PT ;  /* 0x000003001200780c */ /* 0x000fda0003f06070 */
[----:B------:R-:W-:Y:S05]  /*0530*/  @!P0 BRA `(.L_x_469) ;  /* 0x0000000400cc8947 */ /* 0x000fea0003800000 */
[----:B------:R-:W0:Y:S01]  /*0540*/  LDC.64 R12, c[0x0][0x380] ;  /* 0x0000e000ff0c7b82 */ /* 0x000e220000000a00 */
[----:B------:R-:W-:-:S04]  /*0550*/  IMAD.IADD R7, R10, 0x1, R9 ;  /* 0x000000010a077824 */ /* 0x000fc800078e0209 */
[C---:B------:R-:W-:Y:S02]  /*0560*/  VIADD R27, R7.reuse, 0x100 ;  /* 0x00000100071b7836 */ /* 0x040fe40000000000 */
[C---:B------:R-:W-:Y:S02]  /*0570*/  VIADD R26, R7.reuse, 0x200 ;  /* 0x00000200071a7836 */ /* 0x040fe40000000000 */
[----:B------:R-:W-:Y:S01]  /*0580*/  VIADD R25, R7, 0x300 ;  /* 0x0000030007197836 */ /* 0x000fe20000000000 */
[----:B0-----:R-:W-:-:S05]  /*0590*/  IADD3 R10, P0, PT, R12, 0x1000, RZ ;  /* 0x000010000c0a7810 */ /* 0x001fca0007f1e0ff */
[----:B------:R-:W-:-:S08]  /*05a0*/  IMAD.X R11, RZ, RZ, R13, P0 ;  /* 0x000000ffff0b7224 */ /* 0x000fd000000e060d */
.L_x_483:
[----:B------:R-:W-:-:S05]  /*05b0*/  IMAD.WIDE R22, R7, 0x8, R10 ;  /* 0x0000000807167825 */ /* 0x000fca00078e020a */
[----:B------:R-:W2:Y:S04]  /*05c0*/  LDG.E.64 R20, desc[UR10][R22.64+-0x1000] ;  /* 0xfff0000a16147981 */ /* 0x000ea8000c1e1b00 */
[----:B-----5:R0:W5:Y:S04]  /*05d0*/  LDG.E.64 R16, desc[UR10][R22.64+-0x800] ;  /* 0xfff8000a16107981 */ /* 0x020168000c1e1b00 */
[----:B------:R0:W5:Y:S04]  /*05e0*/  LDG.E.64 R14, desc[UR10][R22.64] ;  /* 0x0000000a160e7981 */ /* 0x000168000c1e1b00 */
[----:B------:R0:W5:Y:S01]  /*05f0*/  LDG.E.64 R12, desc[UR10][R22.64+0x800] ;  /* 0x0008000a160c7981 */ /* 0x000162000c1e1b00 */
[C---:B------:R-:W-:Y:S01]  /*0600*/  IADD3 R29, P1, PT, R7.reuse, UR8, RZ ;  /* 0x00000008071d7c10 */ /* 0x040fe2000ff3e0ff */
[----:B------:R-:W-:Y:S03]  /*0610*/  BSSY.RECONVERGENT B2, `(.L_x_475) ;  /* 0x0000016000027945 */ /* 0x000fe60003800200 */
[----:B------:R-:W-:Y:S01]  /*0620*/  LEA.HI.X.SX32 R31, R7, UR9, 0x1, P1 ;  /* 0x00000009071f7c11 */ /* 0x000fe200088f0eff */
[----:B------:R-:W-:-:S03]  /*0630*/  IMAD.MOV.U32 R24, RZ, RZ, R29 ;  /* 0x000000ffff187224 */ /* 0x000fc600078e001d */
[----:B------:R-:W-:Y:S01]  /*0640*/  MOV R28, R31 ;  /* 0x0000001f001c7202 */ /* 0x000fe20000000f00 */
        /* <DEDUP_REMOVED lines=18> */
.L_x_476:
[----:B------:R-:W-:Y:S05]  /*0770*/  BSYNC.RECONVERGENT B2 ;  /* 0x0000000000027941 */ /* 0x000fea0003800200 */
.L_x_475:
[----:B-----5:R-:W-:Y:S01]  /*0780*/  DSETP.GEU.AND P0, PT, |R18|, |R16|, PT ;  /* 0x400000101200722a */ /* 0x020fe20003f0e200 */
[C---:B------:R-:W-:Y:S01]  /*0790*/  IADD3 R21, P1, PT, R27.reuse, UR8, RZ ;  /* 0x000000081b157c10 */ /* 0x040fe2000ff3e0ff */
[----:B------:R-:W-:Y:S01]  /*07a0*/  BSSY.RECONVERGENT B2, `(.L_x_477) ;  /* 0x0000015000027945 */ /* 0x000fe20003800200 */
[----:B------:R-:W-:Y:S02]  /*07b0*/  IMAD.MOV.U32 R2, RZ, RZ, R16 ;  /* 0x000000ffff027224 */ /* 0x000fe400078e0010 */
[----:B------:R-:W-:Y:S01]  /*07c0*/  LEA.HI.X.SX32 R23, R27, UR9, 0x1, P1 ;  /* 0x000000091b177c11 */ /* 0x000fe200088f0eff */
[----:B------:R-:W-:Y:S02]  /*07d0*/  IMAD.MOV.U32 R6, RZ, RZ, R21 ;  /* 0x000000ffff067224 */ /* 0x000fe400078e0015 */
[----:B------:R-:W-:Y:S02]  /*07e0*/  IMAD.MOV.U32 R3, RZ, RZ, R17 ;  /* 0x000000ffff037224 */ /* 0x000fe400078e0011 */
[----:B------:R-:W-:-:S04]  /*07f0*/  IMAD.MOV.U32 R8, RZ, RZ, R23 ;  /* 0x000000ffff087224 */ /* 0x000fc800078e0017 */
        /* <DEDUP_REMOVED lines=15> */
.L_x_478:
[----:B------:R-:W-:Y:S05]  /*08f0*/  BSYNC.RECONVERGENT B2 ;  /* 0x0000000000027941 */ /* 0x000fea0003800200 */
.L_x_477:
[----:B------:R-:W-:Y:S01]  /*0900*/  DSETP.GEU.AND P0, PT, |R2|, |R14|, PT ;  /* 0x4000000e0200722a */ /* 0x000fe20003f0e200 */
[C---:B------:R-:W-:Y:S01]  /*0910*/  IADD3 R21, P1, PT, R26.reuse, UR8, RZ ;  /* 0x000000081a157c10 */ /* 0x040fe2000ff3e0ff */
[----:B------:R-:W-:Y:S01]  /*0920*/  BSSY.RECONVERGENT B2, `(.L_x_479) ;  /* 0x0000016000027945 */ /* 0x000fe20003800200 */
[----:B------:R-:W-:Y:S01]  /*0930*/  IADD3 R29, P2, PT, R25, UR8, RZ ;  /* 0x00000008191d7c10 */ /* 0x000fe2000ff5e0ff */
[----:B------:R-:W-:Y:S01]  /*0940*/  IMAD.MOV.U32 R16, RZ, RZ, R14 ;  /* 0x000000ffff107224 */ /* 0x000fe200078e000e */
        /* <DEDUP_REMOVED lines=19> */
.L_x_480:
[----:B------:R-:W-:Y:S05]  /*0a80*/  BSYNC.RECONVERGENT B2 ;  /* 0x0000000000027941 */ /* 0x000fea0003800200 */
.L_x_479:
[----:B------:R-:W-:Y:S01]  /*0a90*/  DSETP.GEU.AND P0, PT, |R16|, |R12|, PT ;  /* 0x4000000c1000722a */ /* 0x000fe20003f0e200 */
[----:B------:R-:W-:Y:S01]  /*0aa0*/  LEA.HI.X.SX32 R14, R25, UR9, 0x1, P2 ;  /* 0x00000009190e7c11 */ /* 0x000fe200090f0eff */
[----:B------:R-:W-:Y:S01]  /*0ab0*/  BSSY.RECONVERGENT B2, `(.L_x_481) ;  /* 0x0000014000027945 */ /* 0x000fe20003800200 */
[----:B------:R-:W-:Y:S02]  /*0ac0*/  IMAD.MOV.U32 R8, RZ, RZ, R29 ;  /* 0x000000ffff087224 */ /* 0x000fe400078e001d */
[----:B------:R-:W-:Y:S02]  /*0ad0*/  IMAD.MOV.U32 R2, RZ, RZ, R12 ;  /* 0x000000ffff027224 */ /* 0x000fe400078e000c */
[----:B------:R-:W-:Y:S02]  /*0ae0*/  IMAD.MOV.U32 R6, RZ, RZ, R14 ;  /* 0x000000ffff067224 */ /* 0x000fe400078e000e */
[----:B------:R-:W-:-:S05]  /*0af0*/  IMAD.MOV.U32 R3, RZ, RZ, R13 ;  /* 0x000000ffff037224 */ /* 0x000fca00078e000d */
        /* <DEDUP_REMOVED lines=15> */
.L_x_482:
[----:B------:R-:W-:Y:S05]  /*0bf0*/  BSYNC.RECONVERGENT B2 ;  /* 0x0000000000027941 */ /* 0x000fea0003800200 */
.L_x_481:
[----:B------:R-:W-:Y:S02]  /*0c00*/  VIADD R9, R9, 0x400 ;  /* 0x0000040009097836 */ /* 0x000fe40000000000 */
[----:B------:R-:W-:Y:S02]  /*0c10*/  VIADD R27, R27, 0x400 ;  /* 0x000004001b1b7836 */ /* 0x000fe40000000000 */
[----:B------:R-:W-:Y:S01]  /*0c20*/  VIADD R26, R26, 0x400 ;  /* 0x000004001a1a7836 */ /* 0x000fe20000000000 */
[----:B------:R-:W-:Y:S01]  /*0c30*/  ISETP.GE.AND P0, PT, R9, R4, PT ;  /* 0x000000040900720c */ /* 0x000fe20003f06270 */
[----:B------:R-:W-:Y:S02]  /*0c40*/  VIADD R25, R25, 0x400 ;  /* 0x0000040019197836 */ /* 0x000fe40000000000 */
[----:B------:R-:W-:-:S10]  /*0c50*/  VIADD R7, R7, 0x400 ;  /* 0x0000040007077836 */ /* 0x000fd40000000000 */
[----:B------:R-:W-:Y:S05]  /*0c60*/  @!P0 BRA `(.L_x_483) ;  /* 0xfffffff800508947 */ /* 0x000fea000383ffff */
.L_x_469:
[----:B------:R-:W-:Y:S05]  /*0c70*/  BSYNC.RECONVERGENT B1 ;  /* 0x0000000000017941 */ /* 0x000fea0003800200 */
.L_x_468:
        /* <DEDUP_REMOVED lines=34> */
.L_x_486:
[----:B------:R-:W-:Y:S05]  /*0ea0*/  BSYNC.RECONVERGENT B1 ;  /* 0x0000000000017941 */ /* 0x000fea0003800200 */
.L_x_485:
        /* <DEDUP_REMOVED lines=31> */
.L_x_488:
[----:B------:R-:W-:Y:S05]  /*10a0*/  BSYNC.RECONVERGENT B1 ;  /* 0x0000000000017941 */ /* 0x000fea0003800200 */
.L_x_487:
[----:B------:R-:W-:Y:S01]  /*10b0*/  ISETP.GT.AND P0, PT, R15, 0x1b, PT ;  /* 0x0000001b0f00780c */ /* 0x000fe20003f04270 */
[----:B---3--:R3:W3:Y:S01]  /*10c0*/  SHFL.DOWN PT, R8, R2, 0x4, 0x1f ;  /* 0x08801f0002087f89 */ /* 0x0086e200000e0000 */
[----:B------:R-:W-:Y:S01]  /*10d0*/  BSSY.RECONVERGENT B1, `(.L_x_489) ;  /* 0x000001d000017945 */ /* 0x000fe20003800200 */
[----:B0-----:R-:W-:Y:S01]  /*10e0*/  MOV R11, R4 ;  /* 0x00000004000b7202 */ /* 0x001fe20000000f00 */
[----:B------:R-:W-:Y:S01]  /*10f0*/  IMAD.MOV.U32 R12, RZ, RZ, R13 ;  /* 0x000000ffff0c7224 */ /* 0x000fe200078e000d */
[----:B------:R0:W0:Y:S01]  /*1100*/  SHFL.DOWN PT, R9, R3, 0x4, 0x1f ;  /* 0x08801f0003097f89 */ /* 0x00002200000e0000 */
[----:B-1----:R-:W-:Y:S02]  /*1110*/  IMAD.MOV.U32 R6, RZ, RZ, R2 ;  /* 0x000000ffff067224 */ /* 0x002fe400078e0002 */
[----:B--2---:R-:W-:Y:S01]  /*1120*/  IMAD.MOV.U32 R7, RZ, RZ, R3 ;  /* 0x000000ffff077224 */ /* 0x004fe200078e0003 */
[----:B----4-:R1:W2:Y:S04]  /*1130*/  SHFL.DOWN PT, R17, R4, 0x4, 0x1f ;  /* 0x08801f0004117f89 */ /* 0x0102a800000e0000 */
[----:B------:R1:W4:Y:S01]  /*1140*/  SHFL.DOWN PT, R10, R13, 0x4, 0x1f ;  /* 0x08801f000d0a7f89 */ /* 0x00032200000e0000 */
        /* <DEDUP_REMOVED lines=21> */
.L_x_490:
[----:B------:R-:W-:Y:S05]  /*12a0*/  BSYNC.RECONVERGENT B1 ;  /* 0x0000000000017941 */ /* 0x000fea0003800200 */
.L_x_489:
[----:B------:R-:W-:Y:S01]  /*12b0*/  ISETP.GT.AND P0, PT, R15, 0x17, PT ;  /* 0x000000170f00780c */ /* 0x000fe20003f04270 */
[----:B---3--:R3:W2:Y:S01]  /*12c0*/  SHFL.DOWN PT, R8, R6, 0x8, 0x1f ;  /* 0x09001f0006087f89 */ /* 0x0086a200000e0000 */
[----:B------:R-:W-:Y:S01]  /*12d0*/  BSSY.RECONVERGENT B1, `(.L_x_491) ;  /* 0x000001d000017945 */ /* 0x000fe20003800200 */
[----:B-1----:R-:W-:Y:S02]  /*12e0*/  IMAD.MOV.U32 R4, RZ, RZ, R11 ;  /* 0x000000ffff047224 */ /* 0x002fe400078e000b */
[----:B0-----:R3:W0:Y:S01]  /*12f0*/  SHFL.DOWN PT, R9, R7, 0x8, 0x1f ;  /* 0x09001f0007097f89 */ /* 0x00162200000e0000 */
[----:B----4-:R-:W-:Y:S02]  /*1300*/  IMAD.MOV.U32 R10, RZ, RZ, R12 ;  /* 0x000000ffff0a7224 */ /* 0x010fe400078e000c */
[----:B------:R-:W-:Y:S01]  /*1310*/  IMAD.MOV.U32 R2, RZ, RZ, R6 ;  /* 0x000000ffff027224 */ /* 0x000fe200078e0006 */
[----:B------:R3:W1:Y:S01]  /*1320*/  SHFL.DOWN PT, R14, R11, 0x8, 0x1f ;  /* 0x09001f000b0e7f89 */ /* 0x00066200000e0000 */
[----:B------:R-:W-:-:S03]  /*1330*/  IMAD.MOV.U32 R3, RZ, RZ, R7 ;  /* 0x000000ffff037224 */ /* 0x000fc600078e0007 */
[----:B------:R3:W4:Y:S01]  /*1340*/  SHFL.DOWN PT, R13, R12, 0x8, 0x1f ;  /* 0x09001f000c0d7f89 */ /* 0x00072200000e0000 */
[----:B------:R-:W-:Y:S05]  /*1350*/  @P0 BRA `(.L_x_492) ;  /* 0x0000000000500947 */ /* 0x000fea0003800000 */
[----:B0-2---:R-:W-:Y:S01]  /*1360*/  DSETP.GEU.AND P0, PT, |R6|, |R8|, PT ;  /* 0x400000080600722a */ /* 0x005fe20003f0e200 */
[----:B-1----:R-:W-:Y:S02]  /*1370*/  IMAD.MOV.U32 R4, RZ, RZ, R14 ;  /* 0x000000ffff047224 */ /* 0x002fe400078e000e */
        /* <DEDUP_REMOVED lines=18> */
.L_x_492:
[----:B------:R-:W-:Y:S05]  /*14a0*/  BSYNC.RECONVERGENT B1 ;  /* 0x0000000000017941 */ /* 0x000fea0003800200 */
.L_x_491:
[----:B------:R-:W-:Y:S01]  /*14b0*/  ISETP.GT.AND P0, PT, R15, 0xf, PT ;  /* 0x0000000f0f00780c */ /* 0x000fe20003f04270 */
[----:B---3--:R3:W1:Y:S01]  /*14c0*/  SHFL.DOWN PT, R6, R2, 0x10, 0x1f ;  /* 0x0a001f0002067f89 */ /* 0x00866200000e0000 */
[----:B------:R-:W-:Y:S01]  /*14d0*/  BSSY.RECONVERGENT B1, `(.L_x_493) ;  /* 0x000001d000017945 */ /* 0x000fe20003800200 */
[----:B--2---:R-:W-:Y:S02]  /*14e0*/  IMAD.MOV.U32 R17, RZ, RZ, R4 ;  /* 0x000000ffff117224 */ /* 0x004fe400078e0004 */
[----:B------:R3:W2:Y:S01]  /*14f0*/  SHFL.DOWN PT, R7, R3, 0x10, 0x1f ;  /* 0x0a001f0003077f89 */ /* 0x0006a200000e0000 */
[----:B------:R-:W-:Y:S02]  /*1500*/  IMAD.MOV.U32 R19, RZ, RZ, R10 ;  /* 0x000000ffff137224 */ /* 0x000fe400078e000a */
[----:B------:R-:W-:Y:S01]  /*1510*/  IMAD.MOV.U32 R12, RZ, RZ, R2 ;  /* 0x000000ffff0c7224 */ /* 0x000fe200078e0002 */
[----:B0-----:R3:W0:Y:S01]  /*1520*/  SHFL.DOWN PT, R9, R4, 0x10, 0x1f ;  /* 0x0a001f0004097f89 */ /* 0x00162200000e0000 */
[----:B----4-:R-:W-:-:S03]  /*1530*/  IMAD.MOV.U32 R13, RZ, RZ, R3 ;  /* 0x000000ffff0d7224 */ /* 0x010fc600078e0003 */
[----:B------:R3:W4:Y:S01]  /*1540*/  SHFL.DOWN PT, R11, R10, 0x10, 0x1f ;  /* 0x0a001f000a0b7f89 */ /* 0x00072200000e0000 */
[----:B------:R-:W-:Y:S05]  /*1550*/  @P0 BRA `(.L_x_494) ;  /* 0x0000000000500947 */ /* 0x000fea0003800000 */
[----:B-12---:R-:W-:Y:S01]  /*1560*/  DSETP.GEU.AND P0, PT, |R2|, |R6|, PT ;  /* 0x400000060200722a */ /* 0x006fe20003f0e200 */
[----:B0-----:R-:W-:Y:S01]  /*1570*/  IMAD.MOV.U32 R17, RZ, RZ, R9 ;  /* 0x000000ffff117224 */ /* 0x001fe200078e0009 */
        /* <DEDUP_REMOVED lines=18> */
.L_x_494:
[----:B------:R-:W-:Y:S05]  /*16a0*/  BSYNC.RECONVERGENT B1 ;  /* 0x0000000000017941 */ /* 0x000fea0003800200 */
.L_x_493:
[----:B------:R-:W-:Y:S01]  /*16b0*/  ISETP.NE.AND P0, PT, R15, RZ, PT ;  /* 0x000000ff0f00720c */ /* 0x000fe20003f05270 */
[----:B------:R-:W-:-:S12]  /*16c0*/  BSSY.RECONVERGENT B1, `(.L_x_495) ;  /* 0x000000b000017945 */ /* 0x000fd80003800200 */
[----:B------:R-:W-:Y:S05]  /*16d0*/  @P0 BRA `(.L_x_496) ;  /* 0x0000000000240947 */ /* 0x000fea0003800000 */
[----:B---3--:R-:W3:Y:S01]  /*16e0*/  S2R R4, SR_CgaCtaId ;  /* 0x0000000000047919 */ /* 0x008ee20000008800 */
[----:B------:R-:W-:Y:S01]  /*16f0*/  MOV R3, 0x400 ;  /* 0x0000040000037802 */ /* 0x000fe20000000f00 */
[----:B------:R-:W-:Y:S01]  /*1700*/  IMAD.MOV.U32 R18, RZ, RZ, R17 ;  /* 0x000000ffff127224 */ /* 0x000fe200078e0011 */
[----:B------:R-:W-:-:S04]  /*1710*/  SHF.R.U32.HI R2, RZ, 0x1, R5 ;  /* 0x00000001ff027819 */ /* 0x000fc80000011605 */
[----:B------:R-:W-:Y:S02]  /*1720*/  LOP3.LUT R2, R2, 0x1f0, RZ, 0xc0, !PT ;  /* 0x000001f002027812 */ /* 0x000fe400078ec0ff */
[----:B---3--:R-:W-:-:S05]  /*1730*/  LEA R3, R4, R3, 0x18 ;  /* 0x0000000304037211 */ /* 0x008fca00078ec0ff */
[----:B------:R-:W-:-:S05]  /*1740*/  IMAD.IADD R3, R2, 0x1, R3 ;  /* 0x0000000102037824 */ /* 0x000fca00078e0203 */
[----:B------:R3:W-:Y:S04]  /*1750*/  STS.64 [R3+0x10], R18 ;  /* 0x0000101203007388 */ /* 0x0007e80000000a00 */
[----:B------:R3:W-:Y:S02]  /*1760*/  STS.64 [R3+0x8], R12 ;  /* 0x0000080c03007388 */ /* 0x0007e40000000a00 */
.L_x_496:
[----:B------:R-:W-:Y:S05]  /*1770*/  BSYNC.RECONVERGENT B1 ;  /* 0x0000000000017941 */ /* 0x000fea0003800200 */
.L_x_495:
[----:B------:R-:W-:Y:S01]  /*1780*/  BAR.SYNC.DEFER_BLOCKING 0x0 ;  /* 0x0000000000007b1d */ /* 0x000fe20000010000 */
[----:B------:R-:W-:-:S13]  /*1790*/  ISETP.NE.AND P1, PT, R5, RZ, PT ;  /* 0x000000ff0500720c */ /* 0x000fda0003f25270 */
[----:B------:R-:W-:Y:S05]  /*17a0*/  @P1 BRA `(.L_x_497) ;  /* 0x0000004c00d41947 */ /* 0x000fea0003800000 */
[----:B---3--:R-:W3:Y:S01]  /*17b0*/  S2R R3, SR_CgaCtaId ;  /* 0x0000000000037919 */ /* 0x008ee20000008800 */
[----:B------:R-:W-:Y:S01]  /*17c0*/  MOV R2, 0x400 ;  /* 0x0000040000027802 */ /* 0x000fe20000000f00 */
[----:B------:R-:W-:Y:S03]  /*17d0*/  BSSY.RECONVERGENT B1, `(.L_x_498) ;  /* 0x000001a000017945 */ /* 0x000fe60003800200 */
[----:B---3--:R-:W-:-:S05]  /*17e0*/  LEA R32, R3, R2, 0x18 ;  /* 0x0000000203207211 */ /* 0x008fca00078ec0ff */
[----:B-1----:R-:W1:Y:S04]  /*17f0*/  LDS.64 R14, [R32+0x18] ;  /* 0x00001800200e7984 */ /* 0x002e680000000a00 */
[----:B0---4-:R-:W0:Y:S04]  /*1800*/  LDS.128 R8, [R32+0x20] ;  /* 0x0000200020087984 */ /* 0x011e280000000c00 */
[----:B------:R3:W4:Y:S04]  /*1810*/  LDS.64 R2, [R32+0x80] ;  /* 0x0000800020027984 */ /* 0x0007280000000a00 */
[----:B--2---:R3:W2:Y:S01]  /*1820*/  LDS.128 R4, [R32+0x30] ;  /* 0x0000300020047984 */ /* 0x0046a20000000c00 */
        /* <DEDUP_REMOVED lines=20> */
.L_x_499:
[----:B------:R-:W-:Y:S05]  /*1970*/  BSYNC.RECONVERGENT B1 ;  /* 0x0000000000017941 */ /* 0x000fea0003800200 */
.L_x_498:
[----:B------:R0:W1:Y:S01]  /*1980*/  LDS.128 R12, [R32+0x40] ;  /* 0x00004000200c7984 */ /* 0x0000620000000c00 */
[----:B------:R-:W-:Y:S01]  /*1990*/  DSETP.GEU.AND P0, PT, |R28|, |R10|, PT ;  /* 0x4000000a1c00722a */ /* 0x000fe20003f0e200 */
[----:B------:R-:W-:Y:S01]  /*19a0*/  BSSY.RECONVERGENT B1, `(.L_x_500) ;  /* 0x0000017000017945 */ /* 0x000fe20003800200 */
[----:B------:R-:W-:Y:S01]  /*19b0*/  IMAD.MOV.U32 R33, RZ, RZ, R4 ;  /* 0x000000ffff217224 */ /* 0x000fe200078e0004 */
[----:B------:R0:W2:Y:S01]  /*19c0*/  LDS.128 R16, [R32+0x50] ;  /* 0x0000500020107984 */ /* 0x0000a20000000c00 */
[----:B------:R-:W-:Y:S02]  /*19d0*/  IMAD.MOV.U32 R35, RZ, RZ, R5 ;  /* 0x000000ffff237224 */ /* 0x000fe400078e0005 */
[----:B------:R-:W-:Y:S01]  /*19e0*/  IMAD.MOV.U32 R8, RZ, RZ, R10 ;  /* 0x000000ffff087224 */ /* 0x000fe200078e000a */
[----:B------:R0:W3:Y:S01]  /*19f0*/  LDS.128 R20, [R32+0x60] ;  /* 0x0000600020147984 */ /* 0x0000e20000000c00 */
[----:B------:R-:W-:-:S03]  /*1a00*/  IMAD.MOV.U32 R9, RZ, RZ, R11 ;  /* 0x000000ffff097224 */ /* 0x000fc600078e000b */
[----:B------:R0:W4:Y:S03]  /*1a10*/  LDS.128 R24, [R32+0x70] ;  /* 0x0000700020187984 */ /* 0x0001260000000c00 */
        /* <DEDUP_REMOVED lines=15> */
.L_x_501:
[----:B------:R-:W-:Y:S05]  /*1b10*/  BSYNC.RECONVERGENT B1 ;  /* 0x0000000000017941 */ /* 0x000fea0003800200 */
.L_x_500:
        /* <DEDUP_REMOVED lines=21> */
.L_x_503:
[----:B------:R-:W-:Y:S05]  /*1c70*/  BSYNC.RECONVERGENT B1 ;  /* 0x0000000000017941 */ /* 0x000fea0003800200 */
.L_x_502:
[----:B------:R-:W-:Y:S01]  /*1c80*/  DSETP.GEU.AND P0, PT, |R4|, |R14|, PT ;  /* 0x4000000e0400722a */ /* 0x000fe20003f0e200 */
[----:B------:R-:W-:Y:S01]  /*1c90*/  BSSY.RECONVERGENT B1, `(.L_x_504) ;  /* 0x0000014000017945 */ /* 0x000fe20003800200 */
[----:B------:R-:W-:Y:S02]  /*1ca0*/  IMAD.MOV.U32 R6, RZ, RZ, R14 ;  /* 0x000000ffff067224 */ /* 0x000fe400078e000e */
[----:B------:R-:W-:Y:S02]  /*1cb0*/  IMAD.MOV.U32 R7, RZ, RZ, R15 ;  /* 0x000000ffff077224 */ /* 0x000fe400078e000f */
[----:B--2---:R-:W-:Y:S02]  /*1cc0*/  IMAD.MOV.U32 R9, RZ, RZ, R16 ;  /* 0x000000ffff097224 */ /* 0x004fe400078e0010 */
        /* <DEDUP_REMOVED lines=16> */
.L_x_505:
[----:B------:R-:W-:Y:S05]  /*1dd0*/  BSYNC.RECONVERGENT B1 ;  /* 0x0000000000017941 */ /* 0x000fea0003800200 */
.L_x_504:
        /* <DEDUP_REMOVED lines=21> */
.L_x_507:
[----:B------:R-:W-:Y:S05]  /*1f30*/  BSYNC.RECONVERGENT B1 ;  /* 0x0000000000017941 */ /* 0x000fea0003800200 */
.L_x_506:
[----:B------:R-:W-:Y:S01]  /*1f40*/  DSETP.GEU.AND P0, PT, |R4|, |R22|, PT ;  /* 0x400000160400722a */ /* 0x000fe20003f0e200 */
[----:B------:R-:W-:Y:S01]  /*1f50*/  BSSY.RECONVERGENT B1, `(.L_x_508) ;  /* 0x0000014000017945 */ /* 0x000fe20003800200 */
[----:B------:R-:W-:Y:S02]  /*1f60*/  IMAD.MOV.U32 R6, RZ, RZ, R22 ;  /* 0x000000ffff067224 */ /* 0x000fe400078e0016 */
[----:B------:R-:W-:Y:S02]  /*1f70*/  IMAD.MOV.U32 R7, RZ, RZ, R23 ;  /* 0x000000ffff077224 */ /* 0x000fe400078e0017 */
[----:B----4-:R-:W-:Y:S02]  /*1f80*/  IMAD.MOV.U32 R9, RZ, RZ, R24 ;  /* 0x000000ffff097224 */ /* 0x010fe400078e0018 */
        /* <DEDUP_REMOVED lines=16> */
.L_x_509:
[----:B------:R-:W-:Y:S05]  /*2090*/  BSYNC.RECONVERGENT B1 ;  /* 0x0000000000017941 */ /* 0x000fea0003800200 */
.L_x_508:
[----:B------:R-:W-:Y:S01]  /*20a0*/  DSETP.GEU.AND P0, PT, |R6|, |R26|, PT ;  /* 0x4000001a0600722a */ /* 0x000fe20003f0e200 */
[----:B------:R-:W-:Y:S02]  /*20b0*/  IMAD.MOV.U32 R12, RZ, RZ, R26 ;  /* 0x000000ffff0c7224 */ /* 0x000fe400078e001a */
[----:B------:R-:W-:Y:S02]  /*20c0*/  IMAD.MOV.U32 R13, RZ, RZ, R27 ;  /* 0x000000ffff0d7224 */ /* 0x000fe400078e001b */
        /* <DEDUP_REMOVED lines=18> */
.L_x_484:
        /* <DEDUP_REMOVED lines=8> */
[----:B------:R-:W-:Y:S01]  /*2270*/  ISETP.GT.AND P0, PT, R11, R4, PT ;  /* 0x000000040b00720c */ /* 0x000fe20003f04270 */
[----:B------:R-:W-:Y:S02]  /*2280*/  IMAD.IADD R9, R4, 0x1, R9 ;  /* 0x0000000104097824 */ /* 0x000fe400078e0209 */
[----:B------:R-:W-:-:S03]  /*2290*/  IMAD.MOV.U32 R11, RZ, RZ, R3 ;  /* 0x000000ffff0b7224 */ /* 0x000fc600078e0003 */
        /* <DEDUP_REMOVED lines=27> */
.L_x_511:
[----:B------:R-:W-:Y:S05]  /*2450*/  BSYNC.RECONVERGENT B1 ;  /* 0x0000000000017941 */ /* 0x000fea0003800200 */
.L_x_510:
[----:B------:R-:W-:Y:S01]  /*2460*/  VIADD R2, R7, 0x2 ;  /* 0x0000000207027836 */ /* 0x000fe20000000000 */
[----:B--2---:R1:W2:Y:S01]  /*2470*/  SHFL.DOWN PT, R12, R10, 0x2, R9 ;  /* 0x084000000a0c7989 */ /* 0x0042a200000e0009 */
[----:B------:R-:W-:Y:S01]  /*2480*/  BSSY.RECONVERGENT B1, `(.L_x_512) ;  /* 0x000001e000017945 */ /* 0x000fe20003800200 */
[----:B------:R-:W-:Y:S02]  /*2490*/  IMAD.MOV.U32 R8, RZ, RZ, R16 ;  /* 0x000000ffff087224 */ /* 0x000fe400078e0010 */
[----:B------:R-:W-:Y:S01]  /*24a0*/  ISETP.GT.AND P0, PT, R2, R9, PT ;  /* 0x000000090200720c */ /* 0x000fe20003f04270 */
[----:B---3--:R1:W3:Y:S01]  /*24b0*/  SHFL.DOWN PT, R13, R11, 0x2, R9 ;  /* 0x084000000b0d7989 */ /* 0x0082e200000e0009 */
[----:B------:R-:W-:Y:S02]  /*24c0*/  IMAD.MOV.U32 R14, RZ, RZ, R18 ;  /* 0x000000ffff0e7224 */ /* 0x000fe400078e0012 */
[----:B------:R-:W-:Y:S01]  /*24d0*/  IMAD.MOV.U32 R2, RZ, RZ, R10 ;  /* 0x000000ffff027224 */ /* 0x000fe200078e000a */
[----:B----4-:R1:W4:Y:S01]  /*24e0*/  SHFL.DOWN PT, R15, R16, 0x2, R9 ;  /* 0x08400000100f7989 */ /* 0x01032200000e0009 */
[----:B------:R-:W-:-:S03]  /*24f0*/  IMAD.MOV.U32 R3, RZ, RZ, R11 ;  /* 0x000000ffff037224 */ /* 0x000fc600078e000b */
[----:B0-----:R1:W0:Y:S04]  /*2500*/  SHFL.DOWN PT, R17, R18, 0x2, R9 ;  /* 0x0840000012117989 */ /* 0x00122800000e0009 */
[----:B------:R-:W-:Y:S05]  /*2510*/  @P0 BRA `(.L_x_513) ;  /* 0x0000000000500947 */ /* 0x000fea0003800000 */
[----:B--23--:R-:W-:Y:S01]  /*2520*/  DSETP.GEU.AND P0, PT, |R10|, |R12|, PT ;  /* 0x4000000c0a00722a */ /* 0x00cfe20003f0e200 */
[----:B----4-:R-:W-:Y:S02]  /*2530*/  IMAD.MOV.U32 R8, RZ, RZ, R15 ;  /* 0x000000ffff087224 */ /* 0x010fe400078e000f */
[----:B0-----:R-:W-:Y:S02]  /*2540*/  IMAD.MOV.U32 R14, RZ, RZ, R17 ;  /* 0x000000ffff0e7224 */ /* 0x001fe400078e0011 */
        /* <DEDUP_REMOVED lines=17> */
.L_x_513:
[----:B------:R-:W-:Y:S05]  /*2660*/  BSYNC.RECONVERGENT B1 ;  /* 0x0000000000017941 */ /* 0x000fea0003800200 */
.L_x_512:
[----:B------:R-:W-:Y:S01]  /*2670*/  VIADD R6, R7, 0x4 ;  /* 0x0000000407067836 */ /* 0x000fe20000000000 */
[----:B--2---:R2:W2:Y:S01]  /*2680*/  SHFL.DOWN PT, R12, R2, 0x4, R9 ;  /* 0x08800000020c7989 */ /* 0x0044a200000e0009 */
[----:B------:R-:W-:Y:S01]  /*2690*/  BSSY.RECONVERGENT B1, `(.L_x_514) ;  /* 0x000001e000017945 */ /* 0x000fe20003800200 */
[----:B-1----:R-:W-:Y:S02]  /*26a0*/  IMAD.MOV.U32 R16, RZ, RZ, R14 ;  /* 0x000000ffff107224 */ /* 0x002fe400078e000e */
        /* <DEDUP_REMOVED lines=28> */
.L_x_515:
[----:B------:R-:W-:Y:S05]  /*2870*/  BSYNC.RECONVERGENT B1 ;  /* 0x0000000000017941 */ /* 0x000fea0003800200 */
.L_x_514:
[----:B--2---:R-:W-:Y:S01]  /*2880*/  VIADD R2, R7, 0x8 ;  /* 0x0000000807027836 */ /* 0x004fe20000000000 */
[----:B------:R2:W2:Y:S01]  /*2890*/  SHFL.DOWN PT, R12, R10, 0x8, R9 ;  /* 0x090000000a0c7989 */ /* 0x0004a200000e0009 */
        /* <DEDUP_REMOVED lines=30> */
.L_x_517:
[----:B------:R-:W-:Y:S05]  /*2a80*/  BSYNC.RECONVERGENT B1 ;  /* 0x0000000000017941 */ /* 0x000fea0003800200 */
.L_x_516:
[----:B-1----:R-:W-:Y:S01]  /*2a90*/  VIADD R6, R7, 0x10 ;  /* 0x0000001007067836 */ /* 0x002fe20000000000 */
[----:B--2---:R1:W2:Y:S01]  /*2aa0*/  SHFL.DOWN PT, R10, R2, 0x10, R9 ;  /* 0x0a000000020a7989 */ /* 0x0042a200000e0009 */
[----:B------:R-:W-:Y:S01]  /*2ab0*/  BSSY.RECONVERGENT B1, `(.L_x_518) ;  /* 0x000001e000017945 */ /* 0x000fe20003800200 */
[----:B0-----:R-:W-:Y:S01]  /*2ac0*/  IMAD.MOV.U32 R17, RZ, RZ, R8 ;  /* 0x000000ffff117224 */ /* 0x001fe200078e0008 */
[----:B------:R-:W-:Y:S01]  /*2ad0*/  MOV R19, R14 ;  /* 0x0000000e00137202 */ /* 0x000fe20000000f00 */
[----:B------:R1:W0:Y:S01]  /*2ae0*/  SHFL.DOWN PT, R11, R3, 0x10, R9 ;  /* 0x0a000000030b7989 */ /* 0x00022200000e0009 */
[----:B------:R-:W-:Y:S01]  /*2af0*/  ISETP.GT.AND P0, PT, R6, R9, PT ;  /* 0x000000090600720c */ /* 0x000fe20003f04270 */
[----:B------:R-:W-:Y:S02]  /*2b00*/  IMAD.MOV.U32 R12, RZ, RZ, R2 ;  /* 0x000000ffff0c7224 */ /* 0x000fe400078e0002 */
[----:B----4-:R1:W4:Y:S01]  /*2b10*/  SHFL.DOWN PT, R15, R8, 0x10, R9 ;  /* 0x0a000000080f7989 */ /* 0x01032200000e0009 */
[----:B---3--:R-:W-:-:S03]  /*2b20*/  IMAD.MOV.U32 R13, RZ, RZ, R3 ;  /* 0x000000ffff0d7224 */ /* 0x008fc600078e0003 */
[----:B------:R1:W3:Y:S06]  /*2b30*/  SHFL.DOWN PT, R21, R14, 0x10, R9 ;  /* 0x0a0000000e157989 */ /* 0x0002ec00000e0009 */
[----:B------:R-:W-:Y:S05]  /*2b40*/  @P0 BRA `(.L_x_519) ;  /* 0x0000000000500947 */ /* 0x000fea0003800000 */
[----:B0-2---:R-:W-:Y:S01]  /*2b50*/  DSETP.GEU.AND P0, PT, |R2|, |R10|, PT ;  /* 0x4000000a0200722a */ /* 0x005fe20003f0e200 */
        /* <DEDUP_REMOVED lines=19> */
.L_x_519:
[----:B------:R-:W-:Y:S05]  /*2c90*/  BSYNC.RECONVERGENT B1 ;  /* 0x0000000000017941 */ /* 0x000fea0003800200 */
.L_x_518:
[----:B------:R-:W-:Y:S01]  /*2ca0*/  ISETP.NE.AND P0, PT, R7, RZ, PT ;  /* 0x000000ff0700720c */ /* 0x000fe20003f05270 */
[----:B------:R-:W-:-:S12]  /*2cb0*/  BSSY.RECONVERGENT B1, `(.L_x_520) ;  /* 0x000000b000017945 */ /* 0x000fd80003800200 */
[----:B------:R-:W-:Y:S05]  /*2cc0*/  @P0 BRA `(.L_x_521) ;  /* 0x0000000000240947 */ /* 0x000fea0003800000 */
[----:B------:R-:W5:Y:S01]  /*2cd0*/  S2R R6, SR_CgaCtaId ;  /* 0x0000000000067919 */ /* 0x000f620000008800 */
[----:B-1----:R-:W-:Y:S01]  /*2ce0*/  MOV R3, 0x400 ;  /* 0x0000040000037802 */ /* 0x002fe20000000f00 */
[----:B------:R-:W-:Y:S01]  /*2cf0*/  IMAD.MOV.U32 R18, RZ, RZ, R17 ;  /* 0x000000ffff127224 */ /* 0x000fe200078e0011 */
[----:B------:R-:W-:-:S04]  /*2d00*/  SHF.R.U32.HI R2, RZ, 0x1, R5 ;  /* 0x00000001ff027819 */ /* 0x000fc80000011605 */
[----:B------:R-:W-:Y:S02]  /*2d10*/  LOP3.LUT R2, R2, 0x1f0, RZ, 0xc0, !PT ;  /* 0x000001f002027812 */ /* 0x000fe400078ec0ff */
[----:B-----5:R-:W-:-:S05]  /*2d20*/  LEA R3, R6, R3, 0x18 ;  /* 0x0000000306037211 */ /* 0x020fca00078ec0ff */
[----:B------:R-:W-:-:S05]  /*2d30*/  IMAD.IADD R3, R2, 0x1, R3 ;  /* 0x0000000102037824 */ /* 0x000fca00078e0203 */
[----:B------:R1:W-:Y:S04]  /*2d40*/  STS.64 [R3+0x10], R18 ;  /* 0x0000101203007388 */ /* 0x0003e80000000a00 */
[----:B------:R1:W-:Y:S02]  /*2d50*/  STS.64 [R3+0x8], R12 ;  /* 0x0000080c03007388 */ /* 0x0003e40000000a00 */
.L_x_521:
[----:B------:R-:W-:Y:S05]  /*2d60*/  BSYNC.RECONVERGENT B1 ;  /* 0x0000000000017941 */ /* 0x000fea0003800200 */
.L_x_520:
[----:B------:R-:W-:Y:S01]  /*2d70*/  BAR.SYNC.DEFER_BLOCKING 0x0 ;  /* 0x0000000000007b1d */ /* 0x000fe20000010000 */
[----:B------:R-:W-:-:S13]  /*2d80*/  ISETP.NE.AND P1, PT, R5, RZ, PT ;  /* 0x000000ff0500720c */ /* 0x000fda0003f25270 */
[----:B------:R-:W-:Y:S05]  /*2d90*/  @P1 BRA `(.L_x_497) ;  /* 0x0000003800581947 */ /* 0x000fea0003800000 */
[----:B------:R-:W-:Y:S01]  /*2da0*/  ISETP.GE.AND P0, PT, R4, 0x21, PT ;  /* 0x000000210400780c */ /* 0x000fe20003f06270 */
[----:B0-----:R-:W-:Y:S02]  /*2db0*/  IMAD.MOV.U32 R11, RZ, RZ, R17 ;  /* 0x000000ffff0b7224 */ /* 0x001fe400078e0011 */
[----:B-1----:R-:W-:Y:S02]  /*2dc0*/  IMAD.MOV.U32 R14, RZ, RZ, R19 ;  /* 0x000000ffff0e7224 */ /* 0x002fe400078e0013 */
        /* <DEDUP_REMOVED lines=29> */
.L_x_523:
[----:B------:R-:W-:Y:S05]  /*2fa0*/  BSYNC.RECONVERGENT B1 ;  /* 0x0000000000017941 */ /* 0x000fea0003800200 */
.L_x_522:
[----:B------:R-:W-:Y:S01]  /*2fb0*/  ISETP.GE.AND P0, PT, R4, 0x41, PT ;  /* 0x000000410400780c */ /* 0x000fe20003f06270 */
[----:B------:R-:W-:Y:S02]  /*2fc0*/  IMAD.MOV.U32 R5, RZ, RZ, R11 ;  /* 0x000000ffff057224 */ /* 0x000fe400078e000b */
[----:B--2---:R-:W-:Y:S02]  /*2fd0*/  IMAD.MOV.U32 R10, RZ, RZ, R14 ;  /* 0x000000ffff0a7224 */ /* 0x004fe400078e000e */
        /* <DEDUP_REMOVED lines=29> */
.L_x_525:
[----:B------:R-:W-:Y:S05]  /*31b0*/  BSYNC.RECONVERGENT B1 ;  /* 0x0000000000017941 */ /* 0x000fea0003800200 */
.L_x_524:
        /* <DEDUP_REMOVED lines=32> */
.L_x_527:
[----:B------:R-:W-:Y:S05]  /*33c0*/  BSYNC.RECONVERGENT B1 ;  /* 0x0000000000017941 */ /* 0x000fea0003800200 */
.L_x_526:
        /* <DEDUP_REMOVED lines=32> */
.L_x_529:
[----:B------:R-:W-:Y:S05]  /*35d0*/  BSYNC.RECONVERGENT B1 ;  /* 0x0000000000017941 */ /* 0x000fea0003800200 */
.L_x_528:
        /* <DEDUP_REMOVED lines=32> */
.L_x_531:
[----:B------:R-:W-:Y:S05]  /*37e0*/  BSYNC.RECONVERGENT B1 ;  /* 0x0000000000017941 */ /* 0x000fea0003800200 */
.L_x_530:
        /* <DEDUP_REMOVED lines=32> */
.L_x_533:
[----:B------:R-:W-:Y:S05]  /*39f0*/  BSYNC.RECONVERGENT B1 ;  /* 0x0000000000017941 */ /* 0x000fea0003800200 */
.L_x_532:
        /* <DEDUP_REMOVED lines=32> */
.L_x_465:
[----:B------:R-:W0:Y:S01]  /*3c00*/  S2R R4, SR_TID.X ;  /* 0x0000000000047919 */ /* 0x000e220000002100 */
[----:B------:R-:W1:Y:S01]  /*3c10*/  LDCU.128 UR12, c[0x0][0x380] ;  /* 0x00007000ff0c77ac */ /* 0x000e620008000c00 */
[----:B------:R-:W-:Y:S02]  /*3c20*/  SHF.R.S32.HI R5, RZ, 0x1f, R10 ;  /* 0x0000001fff057819 */ /* 0x000fe4000001140a */
[----:B0-----:R-:W-:-:S04]  /*3c30*/  IADD3 R2, P0, PT, R10, R4, RZ ;  /* 0x000000040a027210 */ /* 0x001fc80007f1e0ff */
[----:B-1----:R-:W-:Y:S01]  /*3c40*/  LEA R8, P1, R2, UR12, 0x3 ;  /* 0x0000000c02087c11 */ /* 0x002fe2000f8218ff */
[----:B------:R-:W-:-:S05]  /*3c50*/  IMAD.X R3, RZ, RZ, R5, P0 ;  /* 0x000000ffff037224 */ /* 0x000fca00000e0605 */
[----:B------:R-:W-:-:S05]  /*3c60*/  LEA.HI.X R9, R2, UR13, R3, 0x3, P1 ;  /* 0x0000000d02097c11 */ /* 0x000fca00088f1c03 */
[----:B------:R-:W2:Y:S04]  /*3c70*/  LDG.E.64 R12, desc[UR10][R8.64] ;  /* 0x0000000a080c7981 */ /* 0x000ea8000c1e1b00 */
[----:B------:R-:W2:Y:S04]  /*3c80*/  LDG.E.64 R14, desc[UR10][R8.64+0x800] ;  /* 0x0008000a080e7981 */ /* 0x000ea8000c1e1b00 */
[----:B------:R-:W3:Y:S04]  /*3c90*/  LDG.E.64 R16, desc[UR10][R8.64+0x1000] ;  /* 0x0010000a08107981 */ /* 0x000ee8000c1e1b00 */
[----:B------:R-:W4:Y:S04]  /*3ca0*/  LDG.E.64 R18, desc[UR10][R8.64+0x1800] ;  /* 0x0018000a08127981 */ /* 0x000f28000c1e1b00 */
[----:B------:R0:W5:Y:S01]  /*3cb0*/  LDG.E.64 R2, desc[UR10][R8.64+0x2000] ;  /* 0x0020000a08027981 */ /* 0x000162000c1e1b00 */
[----:B------:R-:W-:Y:S01]  /*3cc0*/  BSSY.RECONVERGENT B1, `(.L_x_534) ;  /* 0x000001f000017945 */ /* 0x000fe20003800200 */
[C---:B0-----:R-:W-:Y:S01]  /*3cd0*/  LOP3.LUT R8, R4.reuse, 0x400, RZ, 0xfc, !PT ;  /* 0x0000040004087812 */ /* 0x041fe200078efcff */
[----:B------:R-:W-:Y:S01]  /*3ce0*/  VIADD R9, R4, 0x200 ;  /* 0x0000020004097836 */ /* 0x000fe20000000000 */
[----:B--2---:R-:W-:-:S06]  /*3cf0*/  DSETP.GEU.AND P0, PT, |R12|, |R14|, PT ;  /* 0x4000000e0c00722a */ /* 0x004fcc0003f0e200 */
[----:B------:R-:W-:Y:S02]  /*3d00*/  FSEL R12, R12, R14, P0 ;  /* 0x0000000e0c0c7208 */ /* 0x000fe40000000000 */
[----:B------:R-:W-:Y:S02]  /*3d10*/  FSEL R13, R13, R15, P0 ;  /* 0x0000000f0d0d7208 */ /* 0x000fe40000000000 */
[----:B------:R-:W-:-:S04]  /*3d20*/  IADD3 R14, P1, PT, R10, UR14, RZ ;  /* 0x0000000e0a0e7c10 */ /* 0x000fc8000ff3e0ff */
[----:B---3--:R-:W-:Y:S01]  /*3d30*/  DSETP.GEU.AND P2, PT, |R12|, |R16|, PT ;  /* 0x400000100c00722a */ /* 0x008fe20003f4e200 */
[----:B------:R-:W-:-:S05]  /*3d40*/  IADD3 R6, P5, PT, R8, R14, RZ ;  /* 0x0000000e08067210 */ /* 0x000fca0007fbe0ff */
[----:B------:R-:W-:Y:S02]  /*3d50*/  FSEL R12, R12, R16, P2 ;  /* 0x000000100c0c7208 */ /* 0x000fe40001000000 */
[----:B------:R-:W-:-:S06]  /*3d60*/  FSEL R13, R13, R17, P2 ;  /* 0x000000110d0d7208 */ /* 0x000fcc0001000000 */
[----:B----4-:R-:W-:-:S06]  /*3d70*/  DSETP.GEU.AND P3, PT, |R12|, |R18|, PT ;  /* 0x400000120c00722a */ /* 0x010fcc0003f6e200 */
[----:B------:R-:W-:Y:S02]  /*3d80*/  FSEL R10, R12, R18, P3 ;  /* 0x000000120c0a7208 */ /* 0x000fe40001800000 */
[----:B------:R-:W-:Y:S02]  /*3d90*/  FSEL R11, R13, R19, P3 ;  /* 0x000000130d0b7208 */ /* 0x000fe40001800000 */
[----:B------:R-:W-:Y:S01]  /*3da0*/  IADD3.X R12, PT, PT, R5, UR15, RZ, P1, !PT ;  /* 0x0000000f050c7c10 */ /* 0x000fe20008ffe4ff */
[C---:B------:R-:W-:Y:S01]  /*3db0*/  VIADD R5, R4.reuse, 0x100 ;  /* 0x0000010004057836 */ /* 0x040fe20000000000 */
[----:B------:R-:W-:Y:S02]  /*3dc0*/  ISETP.LE.AND P1, PT, R7, UR6, PT ;  /* 0x0000000607007c0c */ /* 0x000fe4000bf23270 */
[----:B-----5:R-:W-:Y:S02]  /*3dd0*/  DSETP.GEU.AND P4, PT, |R10|, |R2|, PT ;  /* 0x400000020a00722a */ /* 0x020fe40003f8e200 */
[----:B------:R-:W-:Y:S01]  /*3de0*/  @P2 SEL R9, R4, R5, P0 ;  /* 0x0000000504092207 */ /* 0x000fe20000000000 */
[----:B------:R-:W-:-:S02]  /*3df0*/  IMAD.X R5, RZ, RZ, R12, P5 ;  /* 0x000000ffff057224 */ /* 0x000fc400028e060c */
[----:B------:R-:W-:-:S09]  /*3e00*/  @!P3 VIADD R9, R4, 0x300 ;  /* 0x000003000409b836 */ /* 0x000fd20000000000 */
        /* <DEDUP_REMOVED lines=10> */
.L_x_535:
[----:B------:R-:W-:Y:S05]  /*3eb0*/  BSYNC.RECONVERGENT B1 ;  /* 0x0000000000017941 */ /* 0x000fea0003800200 */
.L_x_534:
        /* <DEDUP_REMOVED lines=12> */
[----:B------:R-:W-:-:S05]  /*3f80*/  IMAD.MOV.U32 R11, RZ, RZ, 0x500 ;  /* 0x00000500ff0b7424 */ /* 0x000fca00078e00ff */
[----:B------:R-:W2:Y:S01]  /*3f90*/  ATOMG.E.ADD.STRONG.GPU PT, R10, desc[UR10][R8.64], R11 ;  /* 0x8000000b080a79a8 */ /* 0x000ea200081ef10a */
[----:B------:R-:W0:Y:S01]  /*3fa0*/  S2UR UR5, SR_CgaCtaId ;  /* 0x00000000000579c3 */ /* 0x000e220000008800 */
[----:B------:R-:W-:Y:S02]  /*3fb0*/  UMOV UR4, 0x400 ;  /* 0x0000040000047882 */ /* 0x000fe40000000000 */
[----:B0-----:R-:W-:Y:S01]  /*3fc0*/  ULEA UR4, UR5, UR4, 0x18 ;  /* 0x0000000405047291 */ /* 0x001fe2000f8ec0ff */
[----:B--2---:R-:W-:-:S08]  /*3fd0*/  VIADD R10, R10, UR6 ;  /* 0x000000060a0a7c36 */ /* 0x004fd00008000000 */
[----:B------:R0:W-:Y:S03]  /*3fe0*/  STS [UR4+0x98], R10 ;  /* 0x0000980aff007988 */ /* 0x0001e60008000804 */
.L_x_538:
[----:B------:R-:W-:Y:S05]  /*3ff0*/  BSYNC.RECONVERGENT B1 ;  /* 0x0000000000017941 */ /* 0x000fea0003800200 */
.L_x_537:
[----:B------:R-:W1:Y:S08]  /*4000*/  S2UR UR5, SR_CgaCtaId ;  /* 0x00000000000579c3 */ /* 0x000e700000008800 */
[----:B------:R-:W-:Y:S06]  /*4010*/  BAR.SYNC.DEFER_BLOCKING 0x0 ;  /* 0x0000000000007b1d */ /* 0x000fec0000010000 */
[----:B------:R-:W-:-:S02]  /*4020*/  UMOV UR4, 0x400 ;  /* 0x0000040000047882 */ /* 0x000fc40000000000 */
[----:B-1----:R-:W-:-:S06]  /*4030*/  ULEA UR4, UR5, UR4, 0x18 ;  /* 0x0000000405047291 */ /* 0x002fcc000f8ec0ff */
[----:B------:R-:W-:-:S05]  /*4040*/  IMAD.U32 R14, RZ, RZ, UR4 ;  /* 0x00000004ff0e7e24 */ /* 0x000fca000f8e00ff */
[----:B------:R-:W0:Y:S02]  /*4050*/  LDS R12, [R14+0x98] ;  /* 0x000098000e0c7984 */ /* 0x000e240000000800 */
[----:B0-----:R-:W-:-:S05]  /*4060*/  VIADD R10, R12, 0x500 ;  /* 0x000005000c0a7836 */ /* 0x001fca0000000000 */
[----:B------:R-:W-:-:S13]  /*4070*/  ISETP.GT.AND P0, PT, R10, R7, PT ;  /* 0x000000070a00720c */ /* 0x000fda0003f04270 */
[----:B------:R-:W-:Y:S05]  /*4080*/  @P0 BRA `(.L_x_539) ;  /* 0x0000000400900947 */ /* 0x000fea0003800000 */
[----:B------:R-:W-:Y:S01]  /*4090*/  BSSY.RECONVERGENT B1, `(.L_x_539) ;  /* 0x0000063000017945 */ /* 0x000fe20003800200 */
[----:B------:R-:W-:Y:S01]  /*40a0*/  IMAD.MOV.U32 R20, RZ, RZ, R2 ;  /* 0x000000ffff147224 */ /* 0x000fe200078e0002 */
[----:B------:R-:W0:Y:S01]  /*40b0*/  LDCU UR7, c[0x0][0x398] ;  /* 0x00007300ff0777ac */ /* 0x000e220008000800 */
[----:B------:R-:W-:Y:S02]  /*40c0*/  IMAD.MOV.U32 R21, RZ, RZ, R3 ;  /* 0x000000ffff157224 */ /* 0x000fe400078e0003 */
[----:B------:R-:W-:Y:S01]  /*40d0*/  IMAD.MOV.U32 R27, RZ, RZ, R6 ;  /* 0x000000ffff1b7224 */ /* 0x000fe200078e0006 */
[----:B------:R-:W1:Y:S01]  /*40e0*/  LDCU.128 UR12, c[0x0][0x380] ;  /* 0x00007000ff0c77ac */ /* 0x000e620008000c00 */
[----:B------:R-:W-:-:S07]  /*40f0*/  IMAD.MOV.U32 R22, RZ, RZ, R5 ;  /* 0x000000ffff167224 */ /* 0x000fce00078e0005 */
.L_x_542:
[----:B------:R-:W-:-:S04]  /*4100*/  IADD3 R28, P0, PT, R4, R12, RZ ;  /* 0x0000000c041c7210 */ /* 0x000fc80007f1e0ff */
[----:B------:R-:W-:Y:S02]  /*4110*/  LEA.HI.X.SX32 R25, R12, RZ, 0x1, P0 ;  /* 0x000000ff0c197211 */ /* 0x000fe400000f0eff */
[----:B-1----:R-:W-:-:S04]  /*4120*/  LEA R6, P0, R28, UR12, 0x3 ;  /* 0x0000000c1c067c11 */ /* 0x002fc8000f8018ff */
[----:B------:R-:W-:-:S05]  /*4130*/  LEA.HI.X R7, R28, UR13, R25, 0x3, P0 ;  /* 0x0000000d1c077c11 */ /* 0x000fca00080f1c19 */
[----:B------:R-:W2:Y:S04]  /*4140*/  LDG.E.64 R18, desc[UR10][R6.64] ;  /* 0x0000000a06127981 */ /* 0x000ea8000c1e1b00 */
[----:B------:R-:W3:Y:S04]  /*4150*/  LDG.E.64 R16, desc[UR10][R6.64+0x800] ;  /* 0x0008000a06107981 */ /* 0x000ee8000c1e1b00 */
[----:B------:R-:W4:Y:S04]  /*4160*/  LDG.E.64 R12, desc[UR10][R6.64+0x1000] ;  /* 0x0010000a060c7981 */ /* 0x000f28000c1e1b00 */
[----:B------:R-:W4:Y:S01]  /*4170*/  LDG.E.64 R10, desc[UR10][R6.64+0x1800] ;  /* 0x0018000a060a7981 */ /* 0x000f22000c1e1b00 */
[----:B------:R-:W-:-:S03]  /*4180*/  IADD3 R28, P0, PT, R28, UR14, RZ ;  /* 0x0000000e1c1c7c10 */ /* 0x000fc6000ff1e0ff */
[----:B------:R1:W5:Y:S01]  /*4190*/  LDG.E.64 R2, desc[UR10][R6.64+0x2000] ;  /* 0x0020000a06027981 */ /* 0x000362000c1e1b00 */
[----:B------:R-:W-:Y:S01]  /*41a0*/  IADD3.X R25, PT, PT, R25, UR15, RZ, P0, !PT ;  /* 0x0000000f19197c10 */ /* 0x000fe200087fe4ff */
[----:B------:R-:W-:Y:S01]  /*41b0*/  BSSY.RECONVERGENT B2, `(.L_x_540) ;  /* 0x0000038000027945 */ /* 0x000fe20003800200 */
[----:B------:R-:W-:Y:S01]  /*41c0*/  BAR.SYNC.DEFER_BLOCKING 0x0 ;  /* 0x0000000000007b1d */ /* 0x000fe20000010000 */
[C---:B------:R-:W-:Y:S02]  /*41d0*/  IADD3 R24, P4, PT, R28.reuse, 0x200, RZ ;  /* 0x000002001c187810 */ /* 0x040fe40007f9e0ff */
[C---:B------:R-:W-:Y:S02]  /*41e0*/  IADD3 R15, P5, PT, R28.reuse, 0x300, RZ ;  /* 0x000003001c0f7810 */ /* 0x040fe40007fbe0ff */
[C---:B------:R-:W-:Y:S02]  /*41f0*/  IADD3 R23, P3, PT, R28.reuse, 0x100, RZ ;  /* 0x000001001c177810 */ /* 0x040fe40007f7e0ff */
[----:B-1----:R-:W-:-:S02]  /*4200*/  IADD3 R6, P6, PT, R28, 0x400, RZ ;  /* 0x000004001c067810 */ /* 0x002fc40007fde0ff */
[----:B------:R-:W-:Y:S01]  /*4210*/  IADD3.X R26, PT, PT, RZ, R25, RZ, P3, !PT ;  /* 0x00000019ff1a7210 */ /* 0x000fe20001ffe4ff */
[----:B--2---:R-:W-:-:S14]  /*4220*/  DSETP.GEU.AND P2, PT, |R20|, |R18|, PT ;  /* 0x400000121400722a */ /* 0x004fdc0003f4e200 */
[----:B------:R-:W-:-:S04]  /*4230*/  @P2 ISETP.GE.U32.AND P0, PT, R27, R28, PT ;  /* 0x0000001c1b00220c */ /* 0x000fc80003f06070 */
[----:B------:R-:W-:-:S13]  /*4240*/  @P2 ISETP.GE.AND.EX P0, PT, R22, R25, PT, P0 ;  /* 0x000000191600220c */ /* 0x000fda0003f06300 */
[----:B------:R-:W-:-:S06]  /*4250*/  @P2 DSETP.LT.OR P0, PT, |R18|, |R20|, !P0 ;  /* 0x400000141200222a */ /* 0x000fcc0004701600 */
[----:B------:R-:W-:Y:S02]  /*4260*/  @P2 FSEL R5, R20, R18, P0 ;  /* 0x0000001214052208 */ /* 0x000fe40000000000 */
[----:B------:R-:W-:Y:S01]  /*4270*/  @P2 FSEL R20, R21, R19, P0 ;  /* 0x0000001315142208 */ /* 0x000fe20000000000 */
[----:B------:R-:W-:Y:S01]  /*4280*/  IMAD.X R21, RZ, RZ, R25, P4 ;  /* 0x000000ffff157224 */ /* 0x000fe200020e0619 */
[----:B------:R-:W-:Y:S01]  /*4290*/  @P2 SEL R28, R27, R28, P0 ;  /* 0x0000001c1b1c2207 */ /* 0x000fe20000000000 */
[----:B------:R-:W-:Y:S02]  /*42a0*/  @P2 IMAD.MOV.U32 R18, RZ, RZ, R5 ;  /* 0x000000ffff122224 */ /* 0x000fe400078e0005 */
[----:B------:R-:W-:Y:S02]  /*42b0*/  @P2 IMAD.MOV.U32 R19, RZ, RZ, R20 ;  /* 0x000000ffff132224 */ /* 0x000fe400078e0014 */
[--C-:B------:R-:W-:Y:S02]  /*42c0*/  IMAD.X R20, RZ, RZ, R25.reuse, P5 ;  /* 0x000000ffff147224 */ /* 0x100fe400028e0619 */
[----:B------:R-:W-:Y:S01]  /*42d0*/  IMAD.X R5, RZ, RZ, R25, P6 ;  /* 0x000000ffff057224 */ /* 0x000fe200030e0619 */
[----:B------:R-:W-:Y:S01]  /*42e0*/  @P2 SEL R25, R22, R25, P0 ;  /* 0x0000001916192207 */ /* 0x000fe20000000000 */
        /* <DEDUP_REMOVED lines=20> */
[----:B------:R-:W-:-:S05]  /*4430*/  ISETP.NE.AND P2, PT, R4, RZ, PT ;  /* 0x000000ff0400720c */ /* 0x000fca0003f45270 */
[----:B------:R-:W-:-:S14]  /*4440*/  DSETP.GEU.AND P1, PT, |R12|, |R10|, PT ;  /* 0x4000000a0c00722a */ /* 0x000fdc0003f2e200 */
[----:B------:R-:W-:-:S04]  /*4450*/  @P1 ISETP.GE.U32.AND P0, PT, R24, R15, PT ;  /* 0x0000000f1800120c */ /* 0x000fc80003f06070 */
[----:B------:R-:W-:-:S13]  /*4460*/  @P1 ISETP.GE.AND.EX P0, PT, R21, R20, PT, P0 ;  /* 0x000000141500120c */ /* 0x000fda0003f06300 */
[----:B------:R-:W-:-:S06]  /*4470*/  @P1 DSETP.LT.OR P0, PT, |R10|, |R12|, !P0 ;  /* 0x4000000c0a00122a */ /* 0x000fcc0004701600 */
[----:B------:R-:W-:Y:S02]  /*4480*/  @P1 FSEL R16, R12, R10, P0 ;  /* 0x0000000a0c101208 */ /* 0x000fe40000000000 */
[----:B------:R-:W-:Y:S01]  /*4490*/  @P1 FSEL R13, R13, R11, P0 ;  /* 0x0000000b0d0d1208 */ /* 0x000fe20000000000 */
[----:B------:R-:W-:Y:S06]  /*44a0*/  @P2 BRA `(.L_x_541) ;  /* 0x0000000000202947 */ /* 0x000fec0003800000 */
[----:B------:R-:W-:-:S05]  /*44b0*/  IMAD.MOV.U32 R17, RZ, RZ, 0x500 ;  /* 0x00000500ff117424 */ /* 0x000fca00078e00ff */
[----:B------:R-:W2:Y:S01]  /*44c0*/  ATOMG.E.ADD.STRONG.GPU PT, R7, desc[UR10][R8.64], R17 ;  /* 0x80000011080779a8 */ /* 0x000ea200081ef10a */
[----:B------:R-:W1:Y:S01]  /*44d0*/  S2UR UR5, SR_CgaCtaId ;  /* 0x00000000000579c3 */ /* 0x000e620000008800 */
[----:B------:R-:W-:Y:S02]  /*44e0*/  UMOV UR4, 0x400 ;  /* 0x0000040000047882 */ /* 0x000fe40000000000 */
[----:B-1----:R-:W-:-:S06]  /*44f0*/  ULEA UR4, UR5, UR4, 0x18 ;  /* 0x0000000405047291 */ /* 0x002fcc000f8ec0ff */
[----:B------:R-:W-:Y:S02]  /*4500*/  IMAD.U32 R14, RZ, RZ, UR4 ;  /* 0x00000004ff0e7e24 */ /* 0x000fe4000f8e00ff */
[----:B--2---:R-:W-:-:S05]  /*4510*/  VIADD R7, R7, UR6 ;  /* 0x0000000607077c36 */ /* 0x004fca0008000000 */
[----:B------:R1:W-:Y:S02]  /*4520*/  STS [R14+0x98], R7 ;  /* 0x000098070e007388 */ /* 0x0003e40000000800 */
.L_x_541:
[----:B0-----:R-:W-:Y:S05]  /*4530*/  BSYNC.RECONVERGENT B2 ;  /* 0x0000000000027941 */ /* 0x001fea0003800200 */
.L_x_540:
[----:B------:R-:W-:Y:S01]  /*4540*/  BAR.SYNC.DEFER_BLOCKING 0x0 ;  /* 0x0000000000007b1d */ /* 0x000fe20000010000 */
[----:B------:R-:W-:Y:S01]  /*4550*/  @P1 IMAD.MOV.U32 R10, RZ, RZ, R16 ;  /* 0x000000ffff0a1224 */ /* 0x000fe200078e0010 */
[----:B------:R-:W-:Y:S01]  /*4560*/  @P1 SEL R15, R24, R15, P0 ;  /* 0x0000000f180f1207 */ /* 0x000fe20000000000 */
[----:B------:R-:W-:Y:S01]  /*4570*/  @P1 IMAD.MOV.U32 R11, RZ, RZ, R13 ;  /* 0x000000ffff0b1224 */ /* 0x000fe200078e000d */
[----:B------:R-:W-:Y:S01]  /*4580*/  @P1 SEL R20, R21, R20, P0 ;  /* 0x0000001415141207 */ /* 0x000fe20000000000 */
[----:B-1----:R-:W-:-:S04]  /*4590*/  IMAD.U32 R7, RZ, RZ, UR7 ;  /* 0x00000007ff077e24 */ /* 0x002fc8000f8e00ff */
[----:B-----5:R-:W-:-:S14]  /*45a0*/  DSETP.GEU.AND P2, PT, |R10|, |R2|, PT ;  /* 0x400000020a00722a */ /* 0x020fdc0003f4e200 */
[----:B------:R-:W-:Y:S01]  /*45b0*/  @P2 ISETP.GE.U32.AND P0, PT, R15, R6, PT ;  /* 0x000000060f00220c */ /* 0x000fe20003f06070 */
[----:B------:R-:W0:Y:S03]  /*45c0*/  LDS R12, [R14+0x98] ;  /* 0x000098000e0c7984 */ /* 0x000e260000000800 */
        /* <DEDUP_REMOVED lines=9> */
[----:B------:R-:W-:-:S02]  /*4660*/  IMAD.MOV.U32 R22, RZ, RZ, R5 ;  /* 0x000000ffff167224 */ /* 0x000fc400078e0005 */
[----:B------:R-:W-:Y:S02]  /*4670*/  IMAD.MOV.U32 R20, RZ, RZ, R2 ;  /* 0x000000ffff147224 */ /* 0x000fe400078e0002 */
[----:B------:R-:W-:Y:S02]  /*4680*/  IMAD.MOV.U32 R21, RZ, RZ, R3 ;  /* 0x000000ffff157224 */ /* 0x000fe400078e0003 */
[----:B0-----:R-:W-:-:S05]  /*4690*/  VIADD R10, R12, 0x500 ;  /* 0x000005000c0a7836 */ /* 0x001fca0000000000 */
[----:B------:R-:W-:-:S13]  /*46a0*/  ISETP.GT.AND P0, PT, R10, R7, PT ;  /* 0x000000070a00720c */ /* 0x000fda0003f04270 */
[----:B------:R-:W-:Y:S05]  /*46b0*/  @!P0 BRA `(.L_x_542) ;  /* 0xfffffff800908947 */ /* 0x000fea000383ffff */
[----:B------:R-:W-:Y:S05]  /*46c0*/  BSYNC.RECONVERGENT B1 ;  /* 0x0000000000017941 */ /* 0x000fea0003800200 */
.L_x_539:
[----:B------:R-:W-:Y:S01]  /*46d0*/  ISETP.GE.AND P0, PT, R12, R7, PT ;  /* 0x000000070c00720c */ /* 0x000fe20003f06270 */
[----:B------:R-:W0:Y:S01]  /*46e0*/  LDCU.64 UR6, c[0x0][0x388] ;  /* 0x00007100ff0677ac */ /* 0x000e220008000a00 */
[----:B------:R-:W-:Y:S01]  /*46f0*/  BSSY.RECONVERGENT B1, `(.L_x_536) ;  /* 0x00000ac000017945 */ /* 0x000fe20003800200 */
[----:B------:R-:W1:Y:S10]  /*4700*/  LDCU.64 UR4, c[0x0][0x388] ;  /* 0x00007100ff0477ac */ /* 0x000e740008000a00 */
[----:B------:R-:W-:Y:S05]  /*4710*/  @P0 BRA `(.L_x_543) ;  /* 0x0000000800a40947 */ /* 0x000fea0003800000 */
[----:B------:R-:W-:-:S05]  /*4720*/  IMAD.IADD R9, R7, 0x1, -R12 ;  /* 0x0000000107097824 */ /* 0x000fca00078e0a0c */
[----:B------:R-:W-:-:S13]  /*4730*/  ISETP.GE.AND P0, PT, R4, R9, PT ;  /* 0x000000090400720c */ /* 0x000fda0003f06270 */
[----:B------:R-:W-:Y:S05]  /*4740*/  @P0 BRA `(.L_x_543) ;  /* 0x0000000800980947 */ /* 0x000fea0003800000 */
[----:B------:R-:W-:Y:S01]  /*4750*/  LOP3.LUT R8, RZ, R4, RZ, 0x33, !PT ;  /* 0x00000004ff087212 */ /* 0x000fe200078e33ff */
[----:B------:R-:W-:Y:S03]  /*4760*/  BSSY.RECONVERGENT B2, `(.L_x_544) ;  /* 0x000002f000027945 */ /* 0x000fe60003800200 */
[----:B------:R-:W-:Y:S01]  /*4770*/  IADD3 R18, PT, PT, -R12, R7, R8 ;  /* 0x000000070c127210 */ /* 0x000fe20007ffe108 */
[----:B------:R-:W-:-:S03]  /*4780*/  IMAD.MOV.U32 R8, RZ, RZ, R4 ;  /* 0x000000ffff087224 */ /* 0x000fc600078e0004 */
[----:B------:R-:W-:-:S04]  /*4790*/  LOP3.LUT R7, R18, 0x300, RZ, 0xc0, !PT ;  /* 0x0000030012077812 */ /* 0x000fc800078ec0ff */
[----:B------:R-:W-:-:S13]  /*47a0*/  ISETP.NE.AND P0, PT, R7, 0x300, PT ;  /* 0x000003000700780c */ /* 0x000fda0003f05270 */
[----:B------:R-:W-:Y:S05]  /*47b0*/  @!P0 BRA `(.L_x_545) ;  /* 0x0000000000a48947 */ /* 0x000fea0003800000 */
[----:B------:R-:W2:Y:S01]  /*47c0*/  LDC.64 R10, c[0x0][0x380] ;  /* 0x0000e000ff0a7b82 */ /* 0x000ea20000000a00 */
[----:B------:R-:W-:Y:S01]  /*47d0*/  LEA.HI R7, R18, 0x1, RZ, 0x18 ;  /* 0x0000000112077811 */ /* 0x000fe200078fc0ff */
[----:B------:R-:W-:Y:S02]  /*47e0*/  IMAD.IADD R13, R4, 0x1, R12 ;  /* 0x00000001040d7824 */ /* 0x000fe400078e020c */
[----:B------:R-:W-:Y:S01]  /*47f0*/  IMAD.MOV.U32 R8, RZ, RZ, R4 ;  /* 0x000000ffff087224 */ /* 0x000fe200078e0004 */
[----:B------:R-:W-:-:S05]  /*4800*/  LOP3.LUT R7, R7, 0x3, RZ, 0xc0, !PT ;  /* 0x0000000307077812 */ /* 0x000fca00078ec0ff */
[----:B------:R-:W-:-:S07]  /*4810*/  IMAD.MOV R7, RZ, RZ, -R7 ;  /* 0x000000ffff077224 */ /* 0x000fce00078e0a07 */
.L_x_548:
[----:B--2---:R-:W-:-:S06]  /*4820*/  IMAD.WIDE R14, R13, 0x8, R10 ;  /* 0x000000080d0e7825 */ /* 0x004fcc00078e020a */
[----:B------:R-:W2:Y:S01]  /*4830*/  LDG.E.64 R14, desc[UR10][R14.64] ;  /* 0x0000000a0e0e7981 */ /* 0x000ea2000c1e1b00 */
[----:B-1----:R-:W-:Y:S01]  /*4840*/  IADD3 R22, P1, PT, R13, UR4, RZ ;  /* 0x000000040d167c10 */ /* 0x002fe2000ff3e0ff */
[----:B------:R-:W-:Y:S01]  /*4850*/  VIADD R7, R7, 0x1 ;  /* 0x0000000107077836 */ /* 0x000fe20000000000 */
[----:B------:R-:W-:Y:S01]  /*4860*/  BSSY.RECONVERGENT B3, `(.L_x_546) ;  /* 0x000001b000037945 */ /* 0x000fe20003800200 */
[----:B------:R-:W-:Y:S01]  /*4870*/  IMAD.MOV.U32 R19, RZ, RZ, R6 ;  /* 0x000000ffff137224 */ /* 0x000fe200078e0006 */
[----:B------:R-:W-:Y:S01]  /*4880*/  LEA.HI.X.SX32 R21, R13, UR5, 0x1, P1 ;  /* 0x000000050d157c11 */ /* 0x000fe200088f0eff */
[----:B------:R-:W-:Y:S01]  /*4890*/  IMAD.MOV.U32 R20, RZ, RZ, R5 ;  /* 0x000000ffff147224 */ /* 0x000fe200078e0005 */
[----:B------:R-:W-:Y:S01]  /*48a0*/  MOV R16, R2 ;  /* 0x0000000200107202 */ /* 0x000fe20000000f00 */
[----:B------:R-:W-:Y:S01]  /*48b0*/  IMAD.MOV.U32 R17, RZ, RZ, R3 ;  /* 0x000000ffff117224 */ /* 0x000fe200078e0003 */
[----:B------:R-:W-:Y:S01]  /*48c0*/  ISETP.NE.AND P2, PT, R7, RZ, PT ;  /* 0x000000ff0700720c */ /* 0x000fe20003f45270 */
        /* <DEDUP_REMOVED lines=20> */
.L_x_547:
[----:B0-----:R-:W-:Y:S05]  /*4a10*/  BSYNC.RECONVERGENT B3 ;  /* 0x0000000000037941 */ /* 0x001fea0003800200 */
.L_x_546:
[----:B------:R-:W-:Y:S02]  /*4a20*/  VIADD R8, R8, 0x100 ;  /* 0x0000010008087836 */ /* 0x000fe40000000000 */
[----:B------:R-:W-:Y:S01]  /*4a30*/  VIADD R13, R13, 0x100 ;  /* 0x000001000d0d7836 */ /* 0x000fe20000000000 */
[----:B------:R-:W-:Y:S06]  /*4a40*/  @P2 BRA `(.L_x_548) ;  /* 0xfffffffc00742947 */ /* 0x000fec000383ffff */
.L_x_545:
[----:B01----:R-:W-:Y:S05]  /*4a50*/  BSYNC.RECONVERGENT B2 ;  /* 0x0000000000027941 */ /* 0x003fea0003800200 */
.L_x_544:
        /* <DEDUP_REMOVED lines=9> */
.L_x_557:
[----:B------:R-:W-:-:S05]  /*4af0*/  IMAD.WIDE R22, R7, 0x8, R10 ;  /* 0x0000000807167825 */ /* 0x000fca00078e020a */
[----:B------:R-:W2:Y:S04]  /*4b00*/  LDG.E.64 R20, desc[UR10][R22.64+-0x1000] ;  /* 0xfff0000a16147981 */ /* 0x000ea8000c1e1b00 */
[----:B------:R0:W5:Y:S04]  /*4b10*/  LDG.E.64 R16, desc[UR10][R22.64+-0x800] ;  /* 0xfff8000a16107981 */ /* 0x000168000c1e1b00 */
[----:B------:R0:W5:Y:S04]  /*4b20*/  LDG.E.64 R14, desc[UR10][R22.64] ;  /* 0x0000000a160e7981 */ /* 0x000168000c1e1b00 */
[----:B------:R0:W5:Y:S01]  /*4b30*/  LDG.E.64 R12, desc[UR10][R22.64+0x800] ;  /* 0x0008000a160c7981 */ /* 0x000162000c1e1b00 */
[C---:B------:R-:W-:Y:S01]  /*4b40*/  IADD3 R29, P1, PT, R7.reuse, UR6, RZ ;  /* 0x00000006071d7c10 */ /* 0x040fe2000ff3e0ff */
[----:B------:R-:W-:Y:S03]  /*4b50*/  BSSY.RECONVERGENT B2, `(.L_x_549) ;  /* 0x0000016000027945 */ /* 0x000fe60003800200 */
[----:B------:R-:W-:Y:S01]  /*4b60*/  LEA.HI.X.SX32 R30, R7, UR7, 0x1, P1 ;  /* 0x00000007071e7c11 */ /* 0x000fe200088f0eff */
        /* <DEDUP_REMOVED lines=20> */
.L_x_550:
[----:B------:R-:W-:Y:S05]  /*4cb0*/  BSYNC.RECONVERGENT B2 ;  /* 0x0000000000027941 */ /* 0x000fea0003800200 */
.L_x_549:
        /* <DEDUP_REMOVED lines=23> */
.L_x_552:
[----:B------:R-:W-:Y:S05]  /*4e30*/  BSYNC.RECONVERGENT B2 ;  /* 0x0000000000027941 */ /* 0x000fea0003800200 */
.L_x_551:
        /* <DEDUP_REMOVED lines=24> */
.L_x_554:
[----:B------:R-:W-:Y:S05]  /*4fc0*/  BSYNC.RECONVERGENT B2 ;  /* 0x0000000000027941 */ /* 0x000fea0003800200 */
.L_x_553:
        /* <DEDUP_REMOVED lines=22> */
.L_x_556:
[----:B------:R-:W-:Y:S05]  /*5130*/  BSYNC.RECONVERGENT B2 ;  /* 0x0000000000027941 */ /* 0x000fea0003800200 */
.L_x_555:
[----:B------:R-:W-:Y:S02]  /*5140*/  VIADD R8, R8, 0x400 ;  /* 0x0000040008087836 */ /* 0x000fe40000000000 */
[----:B------:R-:W-:Y:S02]  /*5150*/  VIADD R27, R27, 0x400 ;  /* 0x000004001b1b7836 */ /* 0x000fe40000000000 */
[----:B------:R-:W-:Y:S01]  /*5160*/  VIADD R26, R26, 0x400 ;  /* 0x000004001a1a7836 */ /* 0x000fe20000000000 */
[----:B------:R-:W-:Y:S01]  /*5170*/  ISETP.GE.AND P0, PT, R8, R9, PT ;  /* 0x000000090800720c */ /* 0x000fe20003f06270 */
[----:B------:R-:W-:Y:S02]  /*5180*/  VIADD R25, R25, 0x400 ;  /* 0x0000040019197836 */ /* 0x000fe40000000000 */
[----:B------:R-:W-:-:S10]  /*5190*/  VIADD R7, R7, 0x400 ;  /* 0x0000040007077836 */ /* 0x000fd40000000000 */
[----:B------:R-:W-:Y:S05]  /*51a0*/  @!P0 BRA `(.L_x_557) ;  /* 0xfffffff800508947 */ /* 0x000fea000383ffff */
.L_x_543:
[----:B01----:R-:W-:Y:S05]  /*51b0*/  BSYNC.RECONVERGENT B1 ;  /* 0x0000000000017941 */ /* 0x003fea0003800200 */
.L_x_536:
        /* <DEDUP_REMOVED lines=13> */
[----:B------:R-:W-:Y:S01]  /*5290*/  MOV R12, R7 ;  /* 0x00000007000c7202 */ /* 0x000fe20000000f00 */
[----:B------:R-:W-:Y:S02]  /*52a0*/  IMAD.MOV.U32 R13, RZ, RZ, R16 ;  /* 0x000000ffff0d7224 */ /* 0x000fe400078e0010 */
        /* <DEDUP_REMOVED lines=17> */
.L_x_559:
[----:B------:R-:W-:Y:S05]  /*53c0*/  BSYNC.RECONVERGENT B1 ;  /* 0x0000000000017941 */ /* 0x000fea0003800200 */
.L_x_558:
        /* <DEDUP_REMOVED lines=31> */
.L_x_561:
[----:B------:R-:W-:Y:S05]  /*55c0*/  BSYNC.RECONVERGENT B1 ;  /* 0x0000000000017941 */ /* 0x000fea0003800200 */
.L_x_560:
[----:B------:R-:W-:Y:S01]  /*55d0*/  ISETP.GT.AND P0, PT, R14, 0x1b, PT ;  /* 0x0000001b0e00780c */ /* 0x000fe20003f04270 */
[----:B0-----:R0:W0:Y:S01]  /*55e0*/  SHFL.DOWN PT, R8, R2, 0x4, 0x1f ;  /* 0x08801f0002087f89 */ /* 0x00102200000e0000 */
[----:B------:R-:W-:Y:S01]  /*55f0*/  BSSY.RECONVERGENT B1, `(.L_x_562) ;  /* 0x000001d000017945 */ /* 0x000fe20003800200 */
[----:B---3--:R-:W-:Y:S02]  /*5600*/  IMAD.MOV.U32 R11, RZ, RZ, R5 ;  /* 0x000000ffff0b7224 */ /* 0x008fe400078e0005 */
[----:B------:R3:W0:Y:S01]  /*5610*/  SHFL.DOWN PT, R9, R3, 0x4, 0x1f ;  /* 0x08801f0003097f89 */ /* 0x00062200000e0000 */
[----:B------:R-:W-:Y:S02]  /*5620*/  IMAD.MOV.U32 R12, RZ, RZ, R10 ;  /* 0x000000ffff0c7224 */ /* 0x000fe400078e000a */
[----:B-1----:R-:W-:Y:S01]  /*5630*/  IMAD.MOV.U32 R6, RZ, RZ, R2 ;  /* 0x000000ffff067224 */ /* 0x002fe200078e0002 */
[----:B----4-:R3:W1:Y:S01]  /*5640*/  SHFL.DOWN PT, R16, R5, 0x4, 0x1f ;  /* 0x08801f0005107f89 */ /* 0x01066200000e0000 */
[----:B--2---:R-:W-:-:S03]  /*5650*/  IMAD.MOV.U32 R7, RZ, RZ, R3 ;  /* 0x000000ffff077224 */ /* 0x004fc600078e0003 */
[----:B------:R3:W2:Y:S01]  /*5660*/  SHFL.DOWN PT, R13, R10, 0x4, 0x1f ;  /* 0x08801f000a0d7f89 */ /* 0x0006a200000e0000 */
[----:B------:R-:W-:Y:S05]  /*5670*/  @P0 BRA `(.L_x_563) ;  /* 0x0000000000500947 */ /* 0x000fea0003800000 */
[----:B0-----:R-:W-:Y:S01]  /*5680*/  DSETP.GEU.AND P0, PT, |R2|, |R8|, PT ;  /* 0x400000080200722a */ /* 0x001fe20003f0e200 */
[----:B-1----:R-:W-:Y:S02]  /*5690*/  IMAD.MOV.U32 R11, RZ, RZ, R16 ;  /* 0x000000ffff0b7224 */ /* 0x002fe400078e0010 */
[----:B--2---:R-:W-:Y:S02]  /*56a0*/  IMAD.MOV.U32 R12, RZ, RZ, R13 ;  /* 0x000000ffff0c7224 */ /* 0x004fe400078e000d */
        /* <DEDUP_REMOVED lines=17> */
.L_x_563:
[----:B------:R-:W-:Y:S05]  /*57c0*/  BSYNC.RECONVERGENT B1 ;  /* 0x0000000000017941 */ /* 0x000fea0003800200 */
.L_x_562:
[----:B------:R-:W-:Y:S01]  /*57d0*/  ISETP.GT.AND P0, PT, R14, 0x17, PT ;  /* 0x000000170e00780c */ /* 0x000fe20003f04270 */
[----:B0-----:R0:W4:Y:S01]  /*57e0*/  SHFL.DOWN PT, R8, R6, 0x8, 0x1f ;  /* 0x09001f0006087f89 */ /* 0x00112200000e0000 */
[----:B------:R-:W-:Y:S01]  /*57f0*/  BSSY.RECONVERGENT B1, `(.L_x_564) ;  /* 0x000001d000017945 */ /* 0x000fe20003800200 */
[----:B---3--:R-:W-:Y:S02]  /*5800*/  IMAD.MOV.U32 R5, RZ, RZ, R11 ;  /* 0x000000ffff057224 */ /* 0x008fe400078e000b */
[----:B------:R0:W3:Y:S01]  /*5810*/  SHFL.DOWN PT, R9, R7, 0x8, 0x1f ;  /* 0x09001f0007097f89 */ /* 0x0000e200000e0000 */
[----:B------:R-:W-:Y:S02]  /*5820*/  IMAD.MOV.U32 R10, RZ, RZ, R12 ;  /* 0x000000ffff0a7224 */ /* 0x000fe400078e000c */
[----:B------:R-:W-:Y:S01]  /*5830*/  IMAD.MOV.U32 R2, RZ, RZ, R6 ;  /* 0x000000ffff027224 */ /* 0x000fe200078e0006 */
[----:B-1----:R0:W1:Y:S01]  /*5840*/  SHFL.DOWN PT, R16, R11, 0x8, 0x1f ;  /* 0x09001f000b107f89 */ /* 0x00206200000e0000 */
[----:B------:R-:W-:-:S03]  /*5850*/  IMAD.MOV.U32 R3, RZ, RZ, R7 ;  /* 0x000000ffff037224 */ /* 0x000fc600078e0007 */
[----:B--2---:R0:W2:Y:S01]  /*5860*/  SHFL.DOWN PT, R13, R12, 0x8, 0x1f ;  /* 0x09001f000c0d7f89 */ /* 0x0040a200000e0000 */
[----:B------:R-:W-:Y:S05]  /*5870*/  @P0 BRA `(.L_x_565) ;  /* 0x0000000000500947 */ /* 0x000fea0003800000 */
[----:B---34-:R-:W-:Y:S01]  /*5880*/  DSETP.GEU.AND P0, PT, |R6|, |R8|, PT ;  /* 0x400000080600722a */ /* 0x018fe20003f0e200 */
[----:B-1----:R-:W-:Y:S02]  /*5890*/  IMAD.MOV.U32 R5, RZ, RZ, R16 ;  /* 0x000000ffff057224 */ /* 0x002fe400078e0010 */
        /* <DEDUP_REMOVED lines=18> */
.L_x_565:
[----:B------:R-:W-:Y:S05]  /*59c0*/  BSYNC.RECONVERGENT B1 ;  /* 0x0000000000017941 */ /* 0x000fea0003800200 */
.L_x_564:
[----:B------:R-:W-:Y:S01]  /*59d0*/  ISETP.GT.AND P0, PT, R14, 0xf, PT ;  /* 0x0000000f0e00780c */ /* 0x000fe20003f04270 */
[----:B0-----:R0:W0:Y:S01]  /*59e0*/  SHFL.DOWN PT, R6, R2, 0x10, 0x1f ;  /* 0x0a001f0002067f89 */ /* 0x00102200000e0000 */
[----:B------:R-:W-:Y:S01]  /*59f0*/  BSSY.RECONVERGENT B1, `(.L_x_566) ;  /* 0x000001d000017945 */ /* 0x000fe20003800200 */
[----:B------:R-:W-:Y:S02]  /*5a00*/  IMAD.MOV.U32 R17, RZ, RZ, R5 ;  /* 0x000000ffff117224 */ /* 0x000fe400078e0005 */
[----:B------:R0:W0:Y:S01]  /*5a10*/  SHFL.DOWN PT, R7, R3, 0x10, 0x1f ;  /* 0x0a001f0003077f89 */ /* 0x00002200000e0000 */
[----:B------:R-:W-:Y:S02]  /*5a20*/  IMAD.MOV.U32 R19, RZ, RZ, R10 ;  /* 0x000000ffff137224 */ /* 0x000fe400078e000a */
[----:B------:R-:W-:Y:S01]  /*5a30*/  IMAD.MOV.U32 R12, RZ, RZ, R2 ;  /* 0x000000ffff0c7224 */ /* 0x000fe200078e0002 */
[----:B----4-:R4:W0:Y:S01]  /*5a40*/  SHFL.DOWN PT, R8, R5, 0x10, 0x1f ;  /* 0x0a001f0005087f89 */ /* 0x01082200000e0000 */
[----:B--2---:R-:W-:-:S03]  /*5a50*/  IMAD.MOV.U32 R13, RZ, RZ, R3 ;  /* 0x000000ffff0d7224 */ /* 0x004fc600078e0003 */
[----:B---3--:R4:W2:Y:S01]  /*5a60*/  SHFL.DOWN PT, R9, R10, 0x10, 0x1f ;  /* 0x0a001f000a097f89 */ /* 0x0088a200000e0000 */
[----:B------:R-:W-:Y:S05]  /*5a70*/  @P0 BRA `(.L_x_567) ;  /* 0x0000000000500947 */ /* 0x000fea0003800000 */
[----:B0-----:R-:W-:Y:S01]  /*5a80*/  DSETP.GEU.AND P0, PT, |R2|, |R6|, PT ;  /* 0x400000060200722a */ /* 0x001fe20003f0e200 */
[----:B------:R-:W-:Y:S02]  /*5a90*/  IMAD.MOV.U32 R17, RZ, RZ, R8 ;  /* 0x000000ffff117224 */ /* 0x000fe400078e0008 */
        /* <DEDUP_REMOVED lines=18> */
.L_x_567:
[----:B------:R-:W-:Y:S05]  /*5bc0*/  BSYNC.RECONVERGENT B1 ;  /* 0x0000000000017941 */ /* 0x000fea0003800200 */
.L_x_566:
[----:B------:R-:W-:Y:S01]  /*5bd0*/  ISETP.NE.AND P0, PT, R14, RZ, PT ;  /* 0x000000ff0e00720c */ /* 0x000fe20003f05270 */
[----:B------:R-:W-:-:S12]  /*5be0*/  BSSY.RECONVERGENT B1, `(.L_x_568) ;  /* 0x000000b000017945 */ /* 0x000fd80003800200 */
[----:B------:R-:W-:Y:S05]  /*5bf0*/  @P0 BRA `(.L_x_569) ;  /* 0x0000000000240947 */ /* 0x000fea0003800000 */
[----:B0-----:R-:W0:Y:S01]  /*5c00*/  S2R R6, SR_CgaCtaId ;  /* 0x0000000000067919 */ /* 0x001e220000008800 */
[----:B------:R-:W-:Y:S01]  /*5c10*/  MOV R3, 0x400 ;  /* 0x0000040000037802 */ /* 0x000fe20000000f00 */
[----:B------:R-:W-:Y:S01]  /*5c20*/  IMAD.MOV.U32 R18, RZ, RZ, R17 ;  /* 0x000000ffff127224 */ /* 0x000fe200078e0011 */
[----:B------:R-:W-:-:S04]  /*5c30*/  SHF.R.U32.HI R2, RZ, 0x1, R4 ;  /* 0x00000001ff027819 */ /* 0x000fc80000011604 */
[----:B------:R-:W-:Y:S02]  /*5c40*/  LOP3.LUT R2, R2, 0x1f0, RZ, 0xc0, !PT ;  /* 0x000001f002027812 */ /* 0x000fe400078ec0ff */
[----:B0-----:R-:W-:-:S05]  /*5c50*/  LEA R3, R6, R3, 0x18 ;  /* 0x0000000306037211 */ /* 0x001fca00078ec0ff */
[----:B------:R-:W-:-:S05]  /*5c60*/  IMAD.IADD R3, R2, 0x1, R3 ;  /* 0x0000000102037824 */ /* 0x000fca00078e0203 */
[----:B------:R3:W-:Y:S04]  /*5c70*/  STS.64 [R3+0x10], R18 ;  /* 0x0000101203007388 */ /* 0x0007e80000000a00 */
[----:B------:R3:W-:Y:S02]  /*5c80*/  STS.64 [R3+0x8], R12 ;  /* 0x0000080c03007388 */ /* 0x0007e40000000a00 */
.L_x_569:
[----:B------:R-:W-:Y:S05]  /*5c90*/  BSYNC.RECONVERGENT B1 ;  /* 0x0000000000017941 */ /* 0x000fea0003800200 */
.L_x_568:
[----:B------:R-:W-:Y:S01]  /*5ca0*/  BAR.SYNC.DEFER_BLOCKING 0x0 ;  /* 0x0000000000007b1d */ /* 0x000fe20000010000 */
[----:B------:R-:W-:-:S13]  /*5cb0*/  ISETP.NE.AND P1, PT, R4, RZ, PT ;  /* 0x000000ff0400720c */ /* 0x000fda0003f25270 */
[----:B------:R-:W-:Y:S05]  /*5cc0*/  @P1 BRA `(.L_x_497) ;  /* 0x00000008008c1947 */ /* 0x000fea0003800000 */
[----:B0--3--:R-:W0:Y:S01]  /*5cd0*/  S2R R3, SR_CgaCtaId ;  /* 0x0000000000037919 */ /* 0x009e220000008800 */
[----:B------:R-:W-:Y:S01]  /*5ce0*/  MOV R2, 0x400 ;  /* 0x0000040000027802 */ /* 0x000fe20000000f00 */
[----:B------:R-:W-:Y:S03]  /*5cf0*/  BSSY.RECONVERGENT B1, `(.L_x_570) ;  /* 0x000001a000017945 */ /* 0x000fe60003800200 */
[----:B0-----:R-:W-:-:S05]  /*5d00*/  LEA R30, R3, R2, 0x18 ;  /* 0x00000002031e7211 */ /* 0x001fca00078ec0ff */
[----:B------:R-:W0:Y:S04]  /*5d10*/  LDS.64 R14, [R30+0x18] ;  /* 0x000018001e0e7984 */ /* 0x000e280000000a00 */
[----:B----4-:R-:W3:Y:S04]  /*5d20*/  LDS.128 R4, [R30+0x20] ;  /* 0x000020001e047984 */ /* 0x010ee80000000c00 */
[----:B------:R4:W1:Y:S04]  /*5d30*/  LDS.64 R28, [R30+0x80] ;  /* 0x000080001e1c7984 */ /* 0x0008680000000a00 */
[----:B--2---:R4:W2:Y:S01]  /*5d40*/  LDS.128 R8, [R30+0x30] ;  /* 0x000030001e087984 */ /* 0x0048a20000000c00 */
[----:B0-----:R-:W-:Y:S01]  /*5d50*/  DSETP.GEU.AND P0, PT, |R12|, |R14|, PT ;  /* 0x4000000e0c00722a */ /* 0x001fe20003f0e200 */
[----:B------:R-:W-:Y:S01]  /*5d60*/  MOV R2, R14 ;  /* 0x0000000e00027202 */ /* 0x000fe20000000f00 */
[----:B------:R-:W-:-:S02]  /*5d70*/  IMAD.MOV.U32 R3, RZ, RZ, R15 ;  /* 0x000000ffff037224 */ /* 0x000fc400078e000f */
[----:B---3--:R-:W-:Y:S02]  /*5d80*/  IMAD.MOV.U32 R31, RZ, RZ, R4 ;  /* 0x000000ffff1f7224 */ /* 0x008fe400078e0004 */
[----:B------:R-:W-:-:S08]  /*5d90*/  IMAD.MOV.U32 R33, RZ, RZ, R5 ;  /* 0x000000ffff217224 */ /* 0x000fd000078e0005 */
[----:B-12-4-:R-:W-:Y:S05]  /*5da0*/  @!P0 BRA `(.L_x_571) ;  /* 0x0000000000388947 */ /* 0x016fea0003800000 */
        /* <DEDUP_REMOVED lines=14> */
.L_x_571:
[----:B------:R-:W-:Y:S05]  /*5e90*/  BSYNC.RECONVERGENT B1 ;  /* 0x0000000000017941 */ /* 0x000fea0003800200 */
.L_x_570:
        /* <DEDUP_REMOVED lines=25> */
.L_x_573:
[----:B------:R-:W-:Y:S05]  /*6030*/  BSYNC.RECONVERGENT B1 ;  /* 0x0000000000017941 */ /* 0x000fea0003800200 */
.L_x_572:
        /* <DEDUP_REMOVED lines=21> */
.L_x_575:
[----:B------:R-:W-:Y:S05]  /*6190*/  BSYNC.RECONVERGENT B1 ;  /* 0x0000000000017941 */ /* 0x000fea0003800200 */
.L_x_574:
        /* <DEDUP_REMOVED lines=21> */
.L_x_577:
[----:B------:R-:W-:Y:S05]  /*62f0*/  BSYNC.RECONVERGENT B1 ;  /* 0x0000000000017941 */ /* 0x000fea0003800200 */
.L_x_576:
        /* <DEDUP_REMOVED lines=21> */
.L_x_579:
[----:B------:R-:W-:Y:S05]  /*6450*/  BSYNC.RECONVERGENT B1 ;  /* 0x0000000000017941 */ /* 0x000fea0003800200 */
.L_x_578:
        /* <DEDUP_REMOVED lines=21> */
.L_x_581:
[----:B------:R-:W-:Y:S05]  /*65b0*/  BSYNC.RECONVERGENT B1 ;  /* 0x0000000000017941 */ /* 0x000fea0003800200 */
.L_x_580:
        /* <DEDUP_REMOVED lines=20> */
.L_x_497:
[----:B------:R-:W-:Y:S05]  /*6700*/  BSYNC.RECONVERGENT B0 ;  /* 0x0000000000007941 */ /* 0x000fea0003800200 */
.L_x_464:
[----:B------:R-:W-:Y:S05]  /*6710*/  @P1 EXIT ;  /* 0x000000000000194d */ /* 0x000fea0003800000 */
[----:B01-3--:R-:W0:Y:S01]  /*6720*/  LDC.64 R2, c[0x0][0x390] ;  /* 0x0000e400ff027b82 */ /* 0x00be220000000a00 */
[----:B------:R-:W-:Y:S02]  /*6730*/  IMAD.MOV.U32 R18, RZ, RZ, R17 ;  /* 0x000000ffff127224 */ /* 0x000fe400078e0011 */
[----:B0-----:R-:W-:-:S05]  /*6740*/  IMAD.WIDE.U32 R2, R0, 0x10, R2 ;  /* 0x0000001000027825 */ /* 0x001fca00078e0002 */
[----:B------:R-:W-:Y:S04]  /*6750*/  STG.E.64 desc[UR10][R2.64], R12 ;  /* 0x0000000c02007986 */ /* 0x000fe8000c101b0a */
[----:B------:R-:W-:Y:S01]  /*6760*/  STG.E.64 desc[UR10][R2.64+0x8], R18 ;  /* 0x0000081202007986 */ /* 0x000fe2000c101b0a */
[----:B------:R-:W-:Y:S05]  /*6770*/  EXIT ;  /* 0x000000000000794d */ /* 0x000fea0003800000 */
.L_x_582:
        /* <DEDUP_REMOVED lines=16> */
.L_x_727:


//--------------------- .text._ZN6thrust24THRUST_300001_SM_1000_NS8cuda_cub4core6detail13_kernel_agentINS1_8__reduce11ReduceAgentINS0_12zip_iteratorIN4cuda3std3__45tupleIJNS0_10device_ptrI2elEENS0_17counting_iteratorIlNS0_11use_defaultESG_SG_EEEEEEEPNSB_IJSD_lEEESK_iNS1_9__extrema9arg_max_fISD_l10comparatorEEEEJSJ_SL_iSP_EEEvDpT0_ --------------------------
	.section	.text._ZN6thrust24THRUST_300001_SM_1000_NS8cuda_cub4core6detail13_kernel_agentINS1_8__reduce11ReduceAgentINS0_12zip_iteratorIN4cuda3std3__45tupleIJNS0_10device_ptrI2elEENS0_17counting_iteratorIlNS0_11use_defaultESG_SG_EEEEEEEPNSB_IJSD_lEEESK_iNS1_9__extrema9arg_max_fISD_l10comparatorEEEEJSJ_SL_iSP_EEEvDpT0_,"ax",@progbits
	.align	128
        .global         _ZN6thrust24THRUST_300001_SM_1000_NS8cuda_cub4core6detail13_kernel_agentINS1_8__reduce11ReduceAgentINS0_12zip_iteratorIN4cuda3std3__45tupleIJNS0_10device_ptrI2elEENS0_17counting_iteratorIlNS0_11use_defaultESG_SG_EEEEEEEPNSB_IJSD_lEEESK_iNS1_9__extrema9arg_max_fISD_l10comparatorEEEEJSJ_SL_iSP_EEEvDpT0_
        .type           _ZN6thrust24THRUST_300001_SM_1000_NS8cuda_cub4core6detail13_kernel_agentINS1_8__reduce11ReduceAgentINS0_12zip_iteratorIN4cuda3std3__45tupleIJNS0_10device_ptrI2elEENS0_17counting_iteratorIlNS0_11use_defaultESG_SG_EEEEEEEPNSB_IJSD_lEEESK_iNS1_9__extrema9arg_max_fISD_l10comparatorEEEEJSJ_SL_iSP_EEEvDpT0_,@function
        .size           _ZN6thrust24THRUST_300001_SM_1000_NS8cuda_cub4core6detail13_kernel_agentINS1_8__reduce11ReduceAgentINS0_12zip_iteratorIN4cuda3std3__45tupleIJNS0_10device_ptrI2elEENS0_17counting_iteratorIlNS0_11use_defaultESG_SG_EEEEEEEPNSB_IJSD_lEEESK_iNS1_9__extrema9arg_max_fISD_l10comparatorEEEEJSJ_SL_iSP_EEEvDpT0_,(.L_x_728 - _ZN6thrust24THRUST_300001_SM_1000_NS8cuda_cub4core6detail13_kernel_agentINS1_8__reduce11ReduceAgentINS0_12zip_iteratorIN4cuda3std3__45tupleIJNS0_10device_ptrI2elEENS0_17counting_iteratorIlNS0_11use_defaultESG_SG_EEEEEEEPNSB_IJSD_lEEESK_iNS1_9__extrema9arg_max_fISD_l10comparatorEEEEJSJ_SL_iSP_EEEvDpT0_)
        .other          _ZN6thrust24THRUST_300001_SM_1000_NS8cuda_cub4core6detail13_kernel_agentINS1_8__reduce11ReduceAgentINS0_12zip_iteratorIN4cuda3std3__45tupleIJNS0_10device_ptrI2elEENS0_17counting_iteratorIlNS0_11use_defaultESG_SG_EEEEEEEPNSB_IJSD_lEEESK_iNS1_9__extrema9arg_max_fISD_l10comparatorEEEEJSJ_SL_iSP_EEEvDpT0_,@"STO_CUDA_ENTRY STV_DEFAULT"
_ZN6thrust24THRUST_300001_SM_1000_NS8cuda_cub4core6detail13_kernel_agentINS1_8__reduce11ReduceAgentINS0_12zip_iteratorIN4cuda3std3__45tupleIJNS0_10device_ptrI2elEENS0_17counting_iteratorIlNS0_11use_defaultESG_SG_EEEEEEEPNSB_IJSD_lEEESK_iNS1_9__extrema9arg_max_fISD_l10comparatorEEEEJSJ_SL_iSP_EEEvDpT0_:
.text._ZN6thrust24THRUST_300001_SM_1000_NS8cuda_cub4core6detail13_kernel_agentINS1_8__reduce11ReduceAgentINS0_12zip_iteratorIN4cuda3std3__45tupleIJNS0_10device_ptrI2elEENS0_17counting_iteratorIlNS0_11use_defaultESG_SG_EEEEEEEPNSB_IJSD_lEEESK_iNS1_9__extrema9arg_max_fISD_l10comparatorEEEEJSJ_SL_iSP_EEEvDpT0_:
        /* <DEDUP_REMOVED lines=23> */
.L_x_586:
[----:B0-----:R-:W-:Y:S05]  /*0170*/  BSYNC.RECONVERGENT B1 ;  /* 0x0000000000017941 */ /* 0x001fea0003800200 */
.L_x_585:
        /* <DEDUP_REMOVED lines=19> */
.L_x_593:
        /* <DEDUP_REMOVED lines=31> */
.L_x_592:
[----:B------:R-:W-:Y:S05]  /*04a0*/  BSYNC.RECONVERGENT B3 ;  /* 0x0000000000037941 */ /* 0x000fea0003800200 */
.L_x_591:
[----:B------:R-:W-:Y:S01]  /*04b0*/  IADD3 R14, P0, PT, R14, 0x100, RZ ;  /* 0x000001000e0e7810 */ /* 0x000fe20007f1e0ff */
[----:B------:R-:W-:Y:S02]  /*04c0*/  VIADD R10, R10, 0x100 ;  /* 0x000001000a0a7836 */ /* 0x000fe40000000000 */
[----:B------:R-:W-:Y:S02]  /*04d0*/  IMAD.X R13, RZ, RZ, R13, P3 ;  /* 0x000000ffff0d7224 */ /* 0x000fe400018e060d */
[----:B------:R-:W-:Y:S01]  /*04e0*/  IMAD.X R15, RZ, RZ, R15, P0 ;  /* 0x000000ffff0f7224 */ /* 0x000fe200000e060f */
[----:B------:R-:W-:Y:S07]  /*04f0*/  @P2 BRA `(.L_x_593) ;  /* 0xfffffffc006c2947 */ /* 0x000fee000383ffff */
.L_x_590:
[----:B------:R-:W-:Y:S05]  /*0500*/  BSYNC.RECONVERGENT B2 ;  /* 0x0000000000027941 */ /* 0x000fea0003800200 */
.L_x_589:
[----:B------:R-:W-:-:S13]  /*0510*/  ISETP.GE.U32.AND P0, PT, R16, 0x300, PT ;  /* 0x000003001000780c */ /* 0x000fda0003f06070 */
[----:B------:R-:W-:Y:S05]  /*0520*/  @!P0 BRA `(.L_x_588) ;  /* 0x0000000400bc8947 */ /* 0x000fea0003800000 */
[----:B------:R-:W0:Y:S01]  /*0530*/  LDC.64 R4, c[0x0][0x380] ;  /* 0x0000e000ff047b82 */ /* 0x000e220000000a00 */
[----:B------:R-:W-:-:S07]  /*0540*/  VIADD R20, R10, 0x200 ;  /* 0x000002000a147836 */ /* 0x000fce0000000000 */
[----:B------:R-:W1:Y:S02]  /*0550*/  LDC.64 R6, c[0x0][0x388] ;  /* 0x0000e200ff067b82 */ /* 0x000e640000000a00 */
.L_x_602:
        /* <DEDUP_REMOVED lines=30> */
.L_x_595:
[----:B------:R-:W-:Y:S05]  /*0740*/  BSYNC.RECONVERGENT B2 ;  /* 0x0000000000027941 */ /* 0x000fea0003800200 */
.L_x_594:
[----:B-----5:R-:W-:Y:S01]  /*0750*/  DSETP.GEU.AND P0, PT, |R16|, |R14|, PT ;  /* 0x4000000e1000722a */ /* 0x020fe20003f0e200 */
[C---:B------:R-:W-:Y:S01]  /*0760*/  IADD3 R19, P1, PT, R23.reuse, R6, RZ ;  /* 0x0000000617137210 */ /* 0x040fe20007f3e0ff */
[----:B------:R-:W-:Y:S01]  /*0770*/  BSSY.RECONVERGENT B2, `(.L_x_596) ;  /* 0x0000015000027945 */ /* 0x000fe20003800200 */
[----:B------:R-:W-:Y:S02]  /*0780*/  IMAD.MOV.U32 R2, RZ, RZ, R14 ;  /* 0x000000ffff027224 */ /* 0x000fe400078e000e */
[----:B------:R-:W-:Y:S01]  /*0790*/  LEA.HI.X.SX32 R18, R23, R7, 0x1, P1 ;  /* 0x0000000717127211 */ /* 0x000fe200008f0eff */
[----:B------:R-:W-:Y:S02]  /*07a0*/  IMAD.MOV.U32 R9, RZ, RZ, R19 ;  /* 0x000000ffff097224 */ /* 0x000fe400078e0013 */
[----:B------:R-:W-:Y:S02]  /*07b0*/  IMAD.MOV.U32 R3, RZ, RZ, R15 ;  /* 0x000000ffff037224 */ /* 0x000fe400078e000f */
[----:B------:R-:W-:-:S04]  /*07c0*/  IMAD.MOV.U32 R8, RZ, RZ, R18 ;  /* 0x000000ffff087224 */ /* 0x000fc800078e0012 */
        /* <DEDUP_REMOVED lines=15> */
.L_x_597:
[----:B------:R-:W-:Y:S05]  /*08c0*/  BSYNC.RECONVERGENT B2 ;  /* 0x0000000000027941 */ /* 0x000fea0003800200 */
.L_x_596:
        /* <DEDUP_REMOVED lines=25> */
.L_x_599:
[----:B------:R-:W-:Y:S05]  /*0a60*/  BSYNC.RECONVERGENT B2 ;  /* 0x0000000000027941 */ /* 0x000fea0003800200 */
.L_x_598:
        /* <DEDUP_REMOVED lines=22> */
.L_x_601:
[----:B------:R-:W-:Y:S05]  /*0bd0*/  BSYNC.RECONVERGENT B2 ;  /* 0x0000000000027941 */ /* 0x000fea0003800200 */
.L_x_600:
[C---:B------:R-:W-:Y:S01]  /*0be0*/  VIADD R10, R20.reuse, 0x200 ;  /* 0x00000200140a7836 */ /* 0x040fe20000000000 */
[----:B------:R-:W-:-:S04]  /*0bf0*/  IADD3 R20, PT, PT, R20, 0x400, RZ ;  /* 0x0000040014147810 */ /* 0x000fc80007ffe0ff */
[----:B------:R-:W-:-:S13]  /*0c00*/  ISETP.GE.AND P0, PT, R10, UR5, PT ;  /* 0x000000050a007c0c */ /* 0x000fda000bf06270 */
[----:B------:R-:W-:Y:S05]  /*0c10*/  @!P0 BRA `(.L_x_602) ;  /* 0xfffffff800508947 */ /* 0x000fea000383ffff */
.L_x_588:
[----:B------:R-:W-:Y:S05]  /*0c20*/  BSYNC.RECONVERGENT B1 ;  /* 0x0000000000017941 */ /* 0x000fea0003800200 */
.L_x_587:
        /* <DEDUP_REMOVED lines=35> */
.L_x_605:
[----:B------:R-:W-:Y:S05]  /*0e60*/  BSYNC.RECONVERGENT B1 ;  /* 0x0000000000017941 */ /* 0x000fea0003800200 */
.L_x_604:
        /* <DEDUP_REMOVED lines=31> */
.L_x_607:
[----:B------:R-:W-:Y:S05]  /*1060*/  BSYNC.RECONVERGENT B1 ;  /* 0x0000000000017941 */ /* 0x000fea0003800200 */
.L_x_606:
        /* <DEDUP_REMOVED lines=31> */
.L_x_609:
[----:B------:R-:W-:Y:S05]  /*1260*/  BSYNC.RECONVERGENT B1 ;  /* 0x0000000000017941 */ /* 0x000fea0003800200 */
.L_x_608:
[----:B------:R-:W-:Y:S01]  /*1270*/  ISETP.GT.AND P0, PT, R10, 0x17, PT ;  /* 0x000000170a00780c */ /* 0x000fe20003f04270 */
[----:B-1----:R1:W1:Y:S01]  /*1280*/  SHFL.DOWN PT, R2, R4, 0x8, 0x1f ;  /* 0x09001f0004027f89 */ /* 0x00226200000e0000 */
[----:B------:R-:W-:Y:S01]  /*1290*/  BSSY.RECONVERGENT B1, `(.L_x_610) ;  /* 0x000001d000017945 */ /* 0x000fe20003800200 */
[----:B0-----:R-:W-:Y:S02]  /*12a0*/  IMAD.MOV.U32 R8, RZ, RZ, R11 ;  /* 0x000000ffff087224 */ /* 0x001fe400078e000b */
[----:B------:R0:W0:Y:S01]  /*12b0*/  SHFL.DOWN PT, R3, R5, 0x8, 0x1f ;  /* 0x09001f0005037f89 */ /* 0x00002200000e0000 */
[----:B------:R-:W-:Y:S02]  /*12c0*/  IMAD.MOV.U32 R9, RZ, RZ, R12 ;  /* 0x000000ffff097224 */ /* 0x000fe400078e000c */
[----:B------:R-:W-:Y:S01]  /*12d0*/  IMAD.MOV.U32 R6, RZ, RZ, R4 ;  /* 0x000000ffff067224 */ /* 0x000fe200078e0004 */
[----:B---3--:R3:W0:Y:S01]  /*12e0*/  SHFL.DOWN PT, R14, R11, 0x8, 0x1f ;  /* 0x09001f000b0e7f89 */ /* 0x00862200000e0000 */
[----:B--2---:R-:W-:-:S03]  /*12f0*/  IMAD.MOV.U32 R7, RZ, RZ, R5 ;  /* 0x000000ffff077224 */ /* 0x004fc600078e0005 */
[----:B----4-:R3:W2:Y:S01]  /*1300*/  SHFL.DOWN PT, R13, R12, 0x8, 0x1f ;  /* 0x09001f000c0d7f89 */ /* 0x0106a200000e0000 */
[----:B------:R-:W-:Y:S05]  /*1310*/  @P0 BRA `(.L_x_611) ;  /* 0x0000000000500947 */ /* 0x000fea0003800000 */
[----:B01----:R-:W-:Y:S01]  /*1320*/  DSETP.GEU.AND P0, PT, |R4|, |R2|, PT ;  /* 0x400000020400722a */ /* 0x003fe20003f0e200 */
[----:B------:R-:W-:Y:S01]  /*1330*/  IMAD.MOV.U32 R8, RZ, RZ, R14 ;  /* 0x000000ffff087224 */ /* 0x000fe200078e000e */
[----:B--2---:R-:W-:Y:S01]  /*1340*/  MOV R9, R13 ;  /* 0x0000000d00097202 */ /* 0x004fe20000000f00 */
        /* <DEDUP_REMOVED lines=17> */
.L_x_611:
[----:B------:R-:W-:Y:S05]  /*1460*/  BSYNC.RECONVERGENT B1 ;  /* 0x0000000000017941 */ /* 0x000fea0003800200 */
.L_x_610:
[----:B------:R-:W-:Y:S01]  /*1470*/  ISETP.GT.AND P0, PT, R10, 0xf, PT ;  /* 0x0000000f0a00780c */ /* 0x000fe20003f04270 */
[----:B-1----:R1:W4:Y:S01]  /*1480*/  SHFL.DOWN PT, R4, R6, 0x10, 0x1f ;  /* 0x0a001f0006047f89 */ /* 0x00232200000e0000 */
[----:B------:R-:W-:Y:S01]  /*1490*/  BSSY.RECONVERGENT B1, `(.L_x_612) ;  /* 0x000001d000017945 */ /* 0x000fe20003800200 */
[----:B0-----:R-:W-:Y:S02]  /*14a0*/  IMAD.MOV.U32 R14, RZ, RZ, R8 ;  /* 0x000000ffff0e7224 */ /* 0x001fe400078e0008 */
[----:B------:R1:W0:Y:S01]  /*14b0*/  SHFL.DOWN PT, R5, R7, 0x10, 0x1f ;  /* 0x0a001f0007057f89 */ /* 0x00022200000e0000 */
[----:B------:R-:W-:Y:S02]  /*14c0*/  IMAD.MOV.U32 R15, RZ, RZ, R9 ;  /* 0x000000ffff0f7224 */ /* 0x000fe400078e0009 */
[----:B------:R-:W-:Y:S01]  /*14d0*/  IMAD.MOV.U32 R2, RZ, RZ, R6 ;  /* 0x000000ffff027224 */ /* 0x000fe200078e0006 */
[----:B---3--:R1:W3:Y:S01]  /*14e0*/  SHFL.DOWN PT, R11, R8, 0x10, 0x1f ;  /* 0x0a001f00080b7f89 */ /* 0x0082e200000e0000 */
[----:B------:R-:W-:-:S03]  /*14f0*/  IMAD.MOV.U32 R3, RZ, RZ, R7 ;  /* 0x000000ffff037224 */ /* 0x000fc600078e0007 */
[----:B------:R1:W0:Y:S01]  /*1500*/  SHFL.DOWN PT, R12, R9, 0x10, 0x1f ;  /* 0x0a001f00090c7f89 */ /* 0x00022200000e0000 */
[----:B------:R-:W-:Y:S05]  /*1510*/  @P0 BRA `(.L_x_613) ;  /* 0x0000000000500947 */ /* 0x000fea0003800000 */
[----:B0---4-:R-:W-:Y:S01]  /*1520*/  DSETP.GEU.AND P0, PT, |R6|, |R4|, PT ;  /* 0x400000040600722a */ /* 0x011fe20003f0e200 */
[----:B---3--:R-:W-:Y:S02]  /*1530*/  IMAD.MOV.U32 R14, RZ, RZ, R11 ;  /* 0x000000ffff0e7224 */ /* 0x008fe400078e000b */
        /* <DEDUP_REMOVED lines=18> */
.L_x_613:
[----:B------:R-:W-:Y:S05]  /*1660*/  BSYNC.RECONVERGENT B1 ;  /* 0x0000000000017941 */ /* 0x000fea0003800200 */
.L_x_612:
[----:B------:R-:W-:Y:S01]  /*1670*/  ISETP.NE.AND P0, PT, R10, RZ, PT ;  /* 0x000000ff0a00720c */ /* 0x000fe20003f05270 */
[----:B------:R-:W-:-:S12]  /*1680*/  BSSY.RECONVERGENT B1, `(.L_x_614) ;  /* 0x000000a000017945 */ /* 0x000fd80003800200 */
[----:B------:R-:W-:Y:S05]  /*1690*/  @P0 BRA `(.L_x_615) ;  /* 0x0000000000200947 */ /* 0x000fea0003800000 */
[----:B-1----:R-:W1:Y:S01]  /*16a0*/  S2R R6, SR_CgaCtaId ;  /* 0x0000000000067919 */ /* 0x002e620000008800 */
[----:B0-----:R-:W-:Y:S02]  /*16b0*/  MOV R5, 0x400 ;  /* 0x0000040000057802 */ /* 0x001fe40000000f00 */
[----:B----4-:R-:W-:-:S04]  /*16c0*/  SHF.R.U32.HI R4, RZ, 0x1, R0 ;  /* 0x00000001ff047819 */ /* 0x010fc80000011600 */
[----:B------:R-:W-:Y:S02]  /*16d0*/  LOP3.LUT R4, R4, 0x1f0, RZ, 0xc0, !PT ;  /* 0x000001f004047812 */ /* 0x000fe400078ec0ff */
[----:B-1----:R-:W-:-:S05]  /*16e0*/  LEA R5, R6, R5, 0x18 ;  /* 0x0000000506057211 */ /* 0x002fca00078ec0ff */
[----:B------:R-:W-:-:S05]  /*16f0*/  IMAD.IADD R5, R4, 0x1, R5 ;  /* 0x0000000104057824 */ /* 0x000fca00078e0205 */
[----:B------:R0:W-:Y:S04]  /*1700*/  STS.64 [R5+0x10], R14 ;  /* 0x0000100e05007388 */ /* 0x0001e80000000a00 */
[----:B------:R0:W-:Y:S02]  /*1710*/  STS.64 [R5+0x8], R2 ;  /* 0x0000080205007388 */ /* 0x0001e40000000a00 */
.L_x_615:
[----:B------:R-:W-:Y:S05]  /*1720*/  BSYNC.RECONVERGENT B1 ;  /* 0x0000000000017941 */ /* 0x000fea0003800200 */
.L_x_614:
        /* <DEDUP_REMOVED lines=8> */
[----:B-1--4-:R-:W1:Y:S04]  /*17b0*/  LDS.128 R4, [R0+0x20] ;  /* 0x0000200000047984 */ /* 0x012e680000000c00 */
[----:B--2---:R2:W4:Y:S04]  /*17c0*/  LDS.64 R12, [R0+0x80] ;  /* 0x00008000000c7984 */ /* 0x0045280000000a00 */
[----:B---3--:R2:W3:Y:S01]  /*17d0*/  LDS.128 R8, [R0+0x30] ;  /* 0x0000300000087984 */ /* 0x0084e20000000c00 */
[----:B0-----:R-:W-:Y:S01]  /*17e0*/  DSETP.GEU.AND P0, PT, |R2|, |R16|, PT ;  /* 0x400000100200722a */ /* 0x001fe20003f0e200 */
[----:B------:R-:W-:Y:S01]  /*17f0*/  IMAD.MOV.U32 R24, RZ, RZ, R16 ;  /* 0x000000ffff187224 */ /* 0x000fe200078e0010 */
[----:B------:R-:W-:Y:S01]  /*1800*/  MOV R25, R17 ;  /* 0x0000001100197202 */ /* 0x000fe20000000f00 */
[----:B-1----:R-:W-:-:S02]  /*1810*/  IMAD.MOV.U32 R26, RZ, RZ, R4 ;  /* 0x000000ffff1a7224 */ /* 0x002fc400078e0004 */
[----:B------:R-:W-:-:S09]  /*1820*/  IMAD.MOV.U32 R27, RZ, RZ, R5 ;  /* 0x000000ffff1b7224 */ /* 0x000fd200078e0005 */
        /* <DEDUP_REMOVED lines=15> */
.L_x_618:
[----:B------:R-:W-:Y:S05]  /*1920*/  BSYNC.RECONVERGENT B1 ;  /* 0x0000000000017941 */ /* 0x000fea0003800200 */
.L_x_617:
        /* <DEDUP_REMOVED lines=23> */
.L_x_620:
[----:B------:R-:W-:Y:S05]  /*1aa0*/  BSYNC.RECONVERGENT B1 ;  /* 0x0000000000017941 */ /* 0x000fea0003800200 */
.L_x_619:
        /* <DEDUP_REMOVED lines=21> */
.L_x_622:
[----:B------:R-:W-:Y:S05]  /*1c00*/  BSYNC.RECONVERGENT B1 ;  /* 0x0000000000017941 */ /* 0x000fea0003800200 */
.L_x_621:
        /* <DEDUP_REMOVED lines=23> */
.L_x_624:
[----:B------:R-:W-:Y:S05]  /*1d80*/  BSYNC.RECONVERGENT B1 ;  /* 0x0000000000017941 */ /* 0x000fea0003800200 */
.L_x_623:
        /* <DEDUP_REMOVED lines=21> */
.L_x_626:
[----:B------:R-:W-:Y:S05]  /*1ee0*/  BSYNC.RECONVERGENT B1 ;  /* 0x0000000000017941 */ /* 0x000fea0003800200 */
.L_x_625:
[----:B------:R-:W-:Y:S01]  /*1ef0*/  DSETP.GEU.AND P0, PT, |R2|, |R10|, PT ;  /* 0x4000000a0200722a */ /* 0x000fe20003f0e200 */
[----:B------:R-:W-:Y:S01]  /*1f00*/  BSSY.RECONVERGENT B1, `(.L_x_627) ;  /* 0x0000014000017945 */ /* 0x000fe20003800200 */
[----:B------:R-:W-:Y:S01]  /*1f10*/  IMAD.MOV.U32 R8, RZ, RZ, R10 ;  /* 0x000000ffff087224 */ /* 0x000fe200078e000a */
[----:B---3--:R-:W-:Y:S01]  /*1f20*/  MOV R0, R5 ;  /* 0x0000000500007202 */ /* 0x008fe20000000f00 */
        /* <DEDUP_REMOVED lines=17> */
.L_x_628:
[----:B------:R-:W-:Y:S05]  /*2040*/  BSYNC.RECONVERGENT B1 ;  /* 0x0000000000017941 */ /* 0x000fea0003800200 */
.L_x_627:
        /* <DEDUP_REMOVED lines=21> */
.L_x_603:
        /* <DEDUP_REMOVED lines=9> */
[----:B------:R-:W-:Y:S02]  /*2230*/  VIADD R5, R5, UR6 ;  /* 0x0000000605057c36 */ /* 0x000fe40008000000 */
        /* <DEDUP_REMOVED lines=9> */
[----:B----4-:R-:W-:Y:S01]  /*22d0*/  IMAD.MOV.U32 R14, RZ, RZ, R12 ;  /* 0x000000ffff0e7224 */ /* 0x010fe200078e000c */
[----:B------:R-:W-:Y:S01]  /*22e0*/  MOV R6, R10 ;  /* 0x0000000a00067202 */ /* 0x000fe20000000f00 */
[----:B0-----:R-:W-:Y:S02]  /*22f0*/  IMAD.MOV.U32 R16, RZ, RZ, R13 ;  /* 0x000000ffff107224 */ /* 0x001fe400078e000d */
        /* <DEDUP_REMOVED lines=16> */
.L_x_630:
[----:B------:R-:W-:Y:S05]  /*2400*/  BSYNC.RECONVERGENT B1 ;  /* 0x0000000000017941 */ /* 0x000fea0003800200 */
.L_x_629:
        /* <DEDUP_REMOVED lines=32> */
.L_x_632:
[----:B------:R-:W-:Y:S05]  /*2610*/  BSYNC.RECONVERGENT B1 ;  /* 0x0000000000017941 */ /* 0x000fea0003800200 */
.L_x_631:
[----:B-1----:R-:W-:Y:S01]  /*2620*/  VIADD R2, R4, 0x4 ;  /* 0x0000000404027836 */ /* 0x002fe20000000000 */
[----:B------:R1:W4:Y:S01]  /*2630*/  SHFL.DOWN PT, R6, R8, 0x4, R5 ;  /* 0x0880000008067989 */ /* 0x00032200000e0005 */
[----:B------:R-:W-:Y:S01]  /*2640*/  BSSY.RECONVERGENT B1, `(.L_x_633) ;  /* 0x000001e000017945 */ /* 0x000fe20003800200 */
[----:B--2---:R-:W-:Y:S01]  /*2650*/  IMAD.MOV.U32 R14, RZ, RZ, R10 ;  /* 0x000000ffff0e7224 */ /* 0x004fe200078e000a */
[----:B------:R-:W-:Y:S01]  /*2660*/  MOV R16, R12 ;  /* 0x0000000c00107202 */ /* 0x000fe20000000f00 */
[----:B------:R1:W2:Y:S01]  /*2670*/  SHFL.DOWN PT, R7, R9, 0x4, R5 ;  /* 0x0880000009077989 */ /* 0x0002a200000e0005 */
[----:B------:R-:W-:Y:S01]  /*2680*/  ISETP.GT.AND P0, PT, R2, R5, PT ;  /* 0x000000050200720c */ /* 0x000fe20003f04270 */
[----:B------:R-:W-:Y:S02]  /*2690*/  IMAD.MOV.U32 R2, RZ, RZ, R8 ;  /* 0x000000ffff027224 */ /* 0x000fe400078e0008 */
[----:B---3--:R1:W3:Y:S01]  /*26a0*/  SHFL.DOWN PT, R11, R10, 0x4, R5 ;  /* 0x088000000a0b7989 */ /* 0x0082e200000e0005 */
[----:B------:R-:W-:-:S03]  /*26b0*/  IMAD.MOV.U32 R3, RZ, RZ, R9 ;  /* 0x000000ffff037224 */ /* 0x000fc600078e0009 */
[----:B0-----:R1:W0:Y:S06]  /*26c0*/  SHFL.DOWN PT, R13, R12, 0x4, R5 ;  /* 0x088000000c0d7989 */ /* 0x00122c00000e0005 */
        /* <DEDUP_REMOVED lines=21> */
.L_x_634:
[----:B------:R-:W-:Y:S05]  /*2820*/  BSYNC.RECONVERGENT B1 ;  /* 0x0000000000017941 */ /* 0x000fea0003800200 */
.L_x_633:
        /* <DEDUP_REMOVED lines=8> */
[----:B---3--:R3:W1:Y:S01]  /*28b0*/  SHFL.DOWN PT, R11, R14, 0x8, R5 ;  /* 0x090000000e0b7989 */ /* 0x00866200000e0005 */
[----:B--2---:R-:W-:-:S03]  /*28c0*/  IMAD.MOV.U32 R7, RZ, RZ, R3 ;  /* 0x000000ffff077224 */ /* 0x004fc600078e0003 */
[----:B0-----:R3:W0:Y:S04]  /*28d0*/  SHFL.DOWN PT, R13, R16, 0x8, R5 ;  /* 0x09000000100d7989 */ /* 0x00162800000e0005 */
        /* <DEDUP_REMOVED lines=21> */
.L_x_636:
[----:B------:R-:W-:Y:S05]  /*2a30*/  BSYNC.RECONVERGENT B1 ;  /* 0x0000000000017941 */ /* 0x000fea0003800200 */
.L_x_635:
[----:B-1----:R-:W-:Y:S01]  /*2a40*/  VIADD R2, R4, 0x10 ;  /* 0x0000001004027836 */ /* 0x002fe20000000000 */
[----:B----4-:R1:W2:Y:S01]  /*2a50*/  SHFL.DOWN PT, R8, R6, 0x10, R5 ;  /* 0x0a00000006087989 */ /* 0x0102a200000e0005 */
[----:B------:R-:W-:Y:S01]  /*2a60*/  BSSY.RECONVERGENT B1, `(.L_x_637) ;  /* 0x000001e000017945 */ /* 0x000fe20003800200 */
[----:B---3--:R-:W-:Y:S02]  /*2a70*/  IMAD.MOV.U32 R14, RZ, RZ, R10 ;  /* 0x000000ffff0e7224 */ /* 0x008fe400078e000a */
[----:B------:R-:W-:Y:S01]  /*2a80*/  ISETP.GT.AND P0, PT, R2, R5, PT ;  /* 0x000000050200720c */ /* 0x000fe20003f04270 */
[----:B------:R1:W3:Y:S01]  /*2a90*/  SHFL.DOWN PT, R9, R7, 0x10, R5 ;  /* 0x0a00000007097989 */ /* 0x0002e200000e0005 */
[----:B------:R-:W-:Y:S02]  /*2aa0*/  IMAD.MOV.U32 R15, RZ, RZ, R12 ;  /* 0x000000ffff0f7224 */ /* 0x000fe400078e000c */
[----:B------:R-:W-:Y:S01]  /*2ab0*/  IMAD.MOV.U32 R2, RZ, RZ, R6 ;  /* 0x000000ffff027224 */ /* 0x000fe200078e0006 */
[----:B------:R1:W4:Y:S01]  /*2ac0*/  SHFL.DOWN PT, R11, R10, 0x10, R5 ;  /* 0x0a0000000a0b7989 */ /* 0x00032200000e0005 */
        /* <DEDUP_REMOVED lines=23> */
.L_x_638:
[----:B------:R-:W-:Y:S05]  /*2c40*/  BSYNC.RECONVERGENT B1 ;  /* 0x0000000000017941 */ /* 0x000fea0003800200 */
.L_x_637:
        /* <DEDUP_REMOVED lines=11> */
.L_x_640:
[----:B------:R-:W-:Y:S05]  /*2d00*/  BSYNC.RECONVERGENT B1 ;  /* 0x0000000000017941 */ /* 0x000fea0003800200 */
.L_x_639:
[----:B------:R-:W-:Y:S01]  /*2d10*/  BAR.SYNC.DEFER_BLOCKING 0x0 ;  /* 0x0000000000007b1d */ /* 0x000fe20000010000 */
[----:B------:R-:W-:-:S13]  /*2d20*/  ISETP.NE.AND P1, PT, R0, RZ, PT ;  /* 0x000000ff0000720c */ /* 0x000fda0003f25270 */
[----:B------:R-:W-:Y:S05]  /*2d30*/  @P1 BRA `(.L_x_616) ;  /* 0x0000003400d41947 */ /* 0x000fea0003800000 */
[----:B------:R-:W-:Y:S01]  /*2d40*/  UISETP.GE.AND UP0, UPT, UR6, 0x21, UPT ;  /* 0x000000210600788c */ /* 0x000fe2000bf06270 */
[----:B----4-:R-:W-:Y:S02]  /*2d50*/  IMAD.MOV.U32 R11, RZ, RZ, R14 ;  /* 0x000000ffff0b7224 */ /* 0x010fe400078e000e */
[----:B--2---:R-:W-:Y:S02]  /*2d60*/  IMAD.MOV.U32 R8, RZ, RZ, R15 ;  /* 0x000000ffff087224 */ /* 0x004fe400078e000f */
        /* <DEDUP_REMOVED lines=8> */
[----:B0-----:R-:W0:Y:S01]  /*2df0*/  LDS.64 R12, [UR4+0x20] ;  /* 0x00002004ff0c7984 */ /* 0x001e220008000a00 */
[----:B-1----:R-:W-:Y:S01]  /*2e00*/  DSETP.GEU.AND P0, PT, |R2|, |R6|, PT ;  /* 0x400000060200722a */ /* 0x002fe20003f0e200 */
[----:B------:R-:W-:Y:S01]  /*2e10*/  MOV R4, R6 ;  /* 0x0000000600047202 */ /* 0x000fe20000000f00 */
[----:B------:R-:W-:Y:S02]  /*2e20*/  IMAD.MOV.U32 R5, RZ, RZ, R7 ;  /* 0x000000ffff057224 */ /* 0x000fe400078e0007 */
[----:B0-----:R-:W-:Y:S02]  /*2e30*/  IMAD.MOV.U32 R11, RZ, RZ, R12 ;  /* 0x000000ffff0b7224 */ /* 0x001fe400078e000c */
        /* <DEDUP_REMOVED lines=16> */
.L_x_642:
[----:B------:R-:W-:Y:S05]  /*2f40*/  BSYNC.RECONVERGENT B1 ;  /* 0x0000000000017941 */ /* 0x000fea0003800200 */
.L_x_641:
[----:B------:R-:W-:Y:S01]  /*2f50*/  UISETP.GE.AND UP0, UPT, UR6, 0x41, UPT ;  /* 0x000000410600788c */ /* 0x000fe2000bf06270 */
[----:B---3--:R-:W-:Y:S02]  /*2f60*/  IMAD.MOV.U32 R9, RZ, RZ, R11 ;  /* 0x000000ffff097224 */ /* 0x008fe400078e000b */
[----:B------:R-:W-:Y:S02]  /*2f70*/  IMAD.MOV.U32 R0, RZ, RZ, R8 ;  /* 0x000000ffff007224 */ /* 0x000fe400078e0008 */
[----:B------:R-:W-:Y:S02]  /*2f80*/  IMAD.MOV.U32 R2, RZ, RZ, R4 ;  /* 0x000000ffff027224 */ /* 0x000fe400078e0004 */
[----:B------:R-:W-:Y:S02]  /*2f90*/  IMAD.MOV.U32 R3, RZ, RZ, R5 ;  /* 0x000000ffff037224 */ /* 0x000fe400078e0005 */
        /* <DEDUP_REMOVED lines=8> */
[----:B------:R-:W-:Y:S02]  /*3020*/  IMAD.MOV.U32 R2, RZ, RZ, R6 ;  /* 0x000000ffff027224 */ /* 0x000fe400078e0006 */
[----:B------:R-:W-:Y:S02]  /*3030*/  IMAD.MOV.U32 R3, RZ, RZ, R7 ;  /* 0x000000ffff037224 */ /* 0x000fe400078e0007 */
[----:B0-----:R-:W-:-:S02]  /*3040*/  IMAD.MOV.U32 R9, RZ, RZ, R12 ;  /* 0x000000ffff097224 */ /* 0x001fc400078e000c */
        /* <DEDUP_REMOVED lines=16> */
.L_x_644:
[----:B------:R-:W-:Y:S05]  /*3150*/  BSYNC.RECONVERGENT B1 ;  /* 0x0000000000017941 */ /* 0x000fea0003800200 */
.L_x_643:
[----:B------:R-:W-:Y:S01]  /*3160*/  UISETP.GE.AND UP0, UPT, UR6, 0x61, UPT ;  /* 0x000000610600788c */ /* 0x000fe2000bf06270 */
[----:B------:R-:W-:Y:S01]  /*3170*/  IMAD.MOV.U32 R11, RZ, RZ, R9 ;  /* 0x000000ffff0b7224 */ /* 0x000fe200078e0009 */
[----:B------:R-:W-:Y:S01]  /*3180*/  MOV R8, R0 ;  /* 0x0000000000087202 */ /* 0x000fe20000000f00 */
[----:B------:R-:W-:Y:S02]  /*3190*/  IMAD.MOV.U32 R4, RZ, RZ, R2 ;  /* 0x000000ffff047224 */ /* 0x000fe400078e0002 */
[----:B------:R-:W-:-:S04]  /*31a0*/  IMAD.MOV.U32 R5, RZ, RZ, R3 ;  /* 0x000000ffff057224 */ /* 0x000fc800078e0003 */
        /* <DEDUP_REMOVED lines=27> */
.L_x_646:
[----:B------:R-:W-:Y:S05]  /*3360*/  BSYNC.RECONVERGENT B1 ;  /* 0x0000000000017941 */ /* 0x000fea0003800200 */
.L_x_645:
[----:B------:R-:W-:Y:S01]  /*3370*/  UISETP.GE.AND UP0, UPT, UR6, 0x81, UPT ;  /* 0x000000810600788c */ /* 0x000fe2000bf06270 */
[----:B------:R-:W-:Y:S02]  /*3380*/  IMAD.MOV.U32 R9, RZ, RZ, R11 ;  /* 0x000000ffff097224 */ /* 0x000fe400078e000b */
        /* <DEDUP_REMOVED lines=30> */
.L_x_648:
[----:B------:R-:W-:Y:S05]  /*3570*/  BSYNC.RECONVERGENT B1 ;  /* 0x0000000000017941 */ /* 0x000fea0003800200 */
.L_x_647:
        /* <DEDUP_REMOVED lines=32> */
.L_x_650:
[----:B------:R-:W-:Y:S05]  /*3780*/  BSYNC.RECONVERGENT B1 ;  /* 0x0000000000017941 */ /* 0x000fea0003800200 */
.L_x_649:
        /* <DEDUP_REMOVED lines=14> */
[----:B------:R-:W-:Y:S01]  /*3870*/  IMAD.MOV.U32 R7, RZ, RZ, R3 ;  /* 0x000000ffff077224 */ /* 0x000fe200078e0003 */
[----:B0-----:R-:W-:Y:S01]  /*3880*/  MOV R0, R13 ;  /* 0x0000000d00007202 */ /* 0x001fe20000000f00 */
        /* <DEDUP_REMOVED lines=16> */
.L_x_652:
[----:B------:R-:W-:Y:S05]  /*3990*/  BSYNC.RECONVERGENT B1 ;  /* 0x0000000000017941 */ /* 0x000fea0003800200 */
.L_x_651:
[----:B------:R-:W-:Y:S01]  /*39a0*/  UISETP.GE.AND UP0, UPT, UR6, 0xe1, UPT ;  /* 0x000000e10600788c */ /* 0x000fe2000bf06270 */
[----:B------:R-:W-:Y:S02]  /*39b0*/  IMAD.MOV.U32 R14, RZ, RZ, R9 ;  /* 0x000000ffff0e7224 */ /* 0x000fe400078e0009 */
[----:B------:R-:W-:Y:S02]  /*39c0*/  IMAD.MOV.U32 R15, RZ, RZ, R0 ;  /* 0x000000ffff0f7224 */ /* 0x000fe400078e0000 */
[----:B------:R-:W-:Y:S02]  /*39d0*/  IMAD.MOV.U32 R2, RZ, RZ, R6 ;  /* 0x000000ffff027224 */ /* 0x000fe400078e0006 */
[----:B------:R-:W-:Y:S02]  /*39e0*/  IMAD.MOV.U32 R3, RZ, RZ, R7 ;  /* 0x000000ffff037224 */ /* 0x000fe400078e0007 */
[----:B------:R-:W-:Y:S05]  /*39f0*/  BRA.U !UP0, `(.L_x_616) ;  /* 0x0000002908a47547 */ /* 0x000fea000b800000 */
[----:B------:R-:W1:Y:S01]  /*3a00*/  S2UR UR5, SR_CgaCtaId ;  /* 0x00000000000579c3 */ /* 0x000e620000008800 */
[----:B------:R-:W-:Y:S02]  /*3a10*/  UMOV UR4, 0x400 ;  /* 0x0000040000047882 */ /* 0x000fe40000000000 */
[----:B-1----:R-:W-:-:S09]  /*3a20*/  ULEA UR4, UR5, UR4, 0x18 ;  /* 0x0000000405047291 */ /* 0x002fd2000f8ec0ff */
[----:B------:R-:W1:Y:S04]  /*3a30*/  LDS.64 R4, [UR4+0x78] ;  /* 0x00007804ff047984 */ /* 0x000e680008000a00 */
[----:B------:R-:W2:Y:S01]  /*3a40*/  LDS.64 R10, [UR4+0x80] ;  /* 0x00008004ff0a7984 */ /* 0x000ea20008000a00 */
        /* <DEDUP_REMOVED lines=21> */
.L_x_584:
        /* <DEDUP_REMOVED lines=30> */
[----:B------:R-:W-:Y:S02]  /*3d80*/  ISETP.GE.U32.AND.EX P0, PT, RZ, RZ, PT, P0 ;  /* 0x000000ffff00720c */ /* 0x000fe40003f06100 */
[----:B------:R-:W-:-:S11]  /*3d90*/  IADD3.X R7, PT, PT, RZ, UR7, RZ, P1, !PT ;  /* 0x00000007ff077c10 */ /* 0x000fd60008ffe4ff */
[----:B------:R-:W-:-:S06]  /*3da0*/  DSETP.LT.OR P0, PT, |R8|, |R4|, !P0 ;  /* 0x400000040800722a */ /* 0x000fcc0004701600 */
[----:B------:R-:W-:Y:S02]  /*3db0*/  FSEL R8, R4, R8, P0 ;  /* 0x0000000804087208 */ /* 0x000fe40000000000 */
[----:B------:R-:W-:Y:S02]  /*3dc0*/  FSEL R9, R5, R9, P0 ;  /* 0x0000000905097208 */ /* 0x000fe40000000000 */
[----:B------:R-:W-:Y:S02]  /*3dd0*/  SEL R23, R6, R23, P0 ;  /* 0x0000001706177207 */ /* 0x000fe40000000000 */
[----:B------:R-:W-:-:S07]  /*3de0*/  SEL R24, R7, R24, P0 ;  /* 0x0000001807187207 */ /* 0x000fce0000000000 */
.L_x_654:
[----:B------:R-:W-:Y:S05]  /*3df0*/  BSYNC.RECONVERGENT B1 ;  /* 0x0000000000017941 */ /* 0x000fea0003800200 */
.L_x_653:
[----:B------:R-:W-:Y:S01]  /*3e00*/  UISETP.GE.U32.AND UP0, UPT, UR4, 0xa00, UPT ;  /* 0x00000a000400788c */ /* 0x000fe2000bf06070 */
[----:B------:R-:W-:-:S08]  /*3e10*/  IMAD.MOV.U32 R5, RZ, RZ, 0x500 ;  /* 0x00000500ff057424 */ /* 0x000fd000078e00ff */
[----:B------:R-:W-:Y:S05]  /*3e20*/  BRA.U !UP0, `(.L_x_655) ;  /* 0x00000005084c7547 */ /* 0x000fea000b800000 */
[----:B------:R-:W-:Y:S01]  /*3e30*/  IMAD.MOV.U32 R12, RZ, RZ, R8 ;  /* 0x000000ffff0c7224 */ /* 0x000fe200078e0008 */
[----:B------:R-:W0:Y:S01]  /*3e40*/  LDCU UR4, c[0x0][0x398] ;  /* 0x00007300ff0477ac */ /* 0x000e220008000800 */
[----:B------:R-:W-:Y:S02]  /*3e50*/  IMAD.MOV.U32 R13, RZ, RZ, R9 ;  /* 0x000000ffff0d7224 */ /* 0x000fe400078e0009 */
[----:B------:R-:W-:Y:S01]  /*3e60*/  IMAD.MOV.U32 R17, RZ, RZ, 0x500 ;  /* 0x00000500ff117424 */ /* 0x000fe200078e00ff */
[----:B------:R-:W1:Y:S01]  /*3e70*/  LDCU.64 UR6, c[0x0][0x388] ;  /* 0x00007100ff0677ac */ /* 0x000e620008000a00 */
[----:B------:R-:W-:-:S05]  /*3e80*/  NOP ;  /* 0x0000000000007918 */ /* 0x000fca0000000000 */
.L_x_656:
[----:B------:R-:W-:-:S05]  /*3e90*/  IMAD.WIDE.U32 R26, R17, 0x8, R2 ;  /* 0x00000008111a7825 */ /* 0x000fca00078e0002 */
[----:B------:R-:W2:Y:S04]  /*3ea0*/  LDG.E.64 R14, desc[UR8][R26.64] ;  /* 0x000000081a0e7981 */ /* 0x000ea8000c1e1b00 */
[----:B------:R-:W3:Y:S04]  /*3eb0*/  LDG.E.64 R4, desc[UR8][R26.64+0x800] ;  /* 0x000800081a047981 */ /* 0x000ee8000c1e1b00 */
[----:B------:R-:W4:Y:S04]  /*3ec0*/  LDG.E.64 R6, desc[UR8][R26.64+0x1000] ;  /* 0x001000081a067981 */ /* 0x000f28000c1e1b00 */
[----:B------:R-:W5:Y:S04]  /*3ed0*/  LDG.E.64 R10, desc[UR8][R26.64+0x1800] ;  /* 0x001800081a0a7981 */ /* 0x000f68000c1e1b00 */
[----:B------:R-:W5:Y:S01]  /*3ee0*/  LDG.E.64 R8, desc[UR8][R26.64+0x2000] ;  /* 0x002000081a087981 */ /* 0x000f62000c1e1b00 */
[----:B-1----:R-:W-:-:S04]  /*3ef0*/  IADD3 R18, P0, P1, R0, UR6, R17 ;  /* 0x0000000600127c10 */ /* 0x002fc8000f91e011 */
[----:B------:R-:W-:Y:S01]  /*3f00*/  IADD3.X R16, PT, PT, RZ, UR7, RZ, P0, P1 ;  /* 0x00000007ff107c10 */ /* 0x000fe200087e24ff */
[----:B------:R-:W-:Y:S01]  /*3f10*/  IMAD.MOV.U32 R20, RZ, RZ, R18 ;  /* 0x000000ffff147224 */ /* 0x000fe200078e0012 */
[----:B------:R-:W-:-:S03]  /*3f20*/  IADD3 R22, P3, PT, R18, 0x100, RZ ;  /* 0x0000010012167810 */ /* 0x000fc60007f7e0ff */
        /* <DEDUP_REMOVED lines=11> */
[----:B------:R-:W-:Y:S01]  /*3fe0*/  IMAD.X R24, RZ, RZ, R16, P3 ;  /* 0x000000ffff187224 */ /* 0x000fe200018e0610 */
[----:B------:R-:W-:-:S03]  /*3ff0*/  IADD3 R13, P3, PT, R18, 0x200, RZ ;  /* 0x00000200120d7810 */ /* 0x000fc60007f7e0ff */
[----:B---3--:R-:W-:-:S14]  /*4000*/  DSETP.GEU.AND P1, PT, |R14|, |R4|, PT ;  /* 0x400000040e00722a */ /* 0x008fdc0003f2e200 */
[----:B------:R-:W-:-:S04]  /*4010*/  @P1 ISETP.GE.U32.AND P0, PT, R20, R22, PT ;  /* 0x000000161400120c */ /* 0x000fc80003f06070 */
[----:B------:R-:W-:-:S13]  /*4020*/  @P1 ISETP.GE.AND.EX P0, PT, R19, R24, PT, P0 ;  /* 0x000000181300120c */ /* 0x000fda0003f06300 */
[----:B------:R-:W-:-:S06]  /*4030*/  @P1 DSETP.LT.OR P0, PT, |R4|, |R14|, !P0 ;  /* 0x4000000e0400122a */ /* 0x000fcc0004701600 */
[----:B------:R-:W-:Y:S01]  /*4040*/  @P1 FSEL R12, R14, R4, P0 ;  /* 0x000000040e0c1208 */ /* 0x000fe20000000000 */
[----:B------:R-:W-:Y:S01]  /*4050*/  IMAD.X R14, RZ, RZ, R16, P3 ;  /* 0x000000ffff0e7224 */ /* 0x000fe200018e0610 */
[----:B------:R-:W-:Y:S02]  /*4060*/  @P1 FSEL R15, R15, R5, P0 ;  /* 0x000000050f0f1208 */ /* 0x000fe40000000000 */
[----:B------:R-:W-:Y:S01]  /*4070*/  @P1 SEL R22, R20, R22, P0 ;  /* 0x0000001614161207 */ /* 0x000fe20000000000 */
[----:B------:R-:W-:Y:S01]  /*4080*/  @P1 IMAD.MOV.U32 R4, RZ, RZ, R12 ;  /* 0x000000ffff041224 */ /* 0x000fe200078e000c */
[----:B------:R-:W-:Y:S01]  /*4090*/  IADD3 R12, P3, PT, R18, 0x300, RZ ;  /* 0x00000300120c7810 */ /* 0x000fe20007f7e0ff */
[----:B------:R-:W-:Y:S02]  /*40a0*/  @P1 IMAD.MOV.U32 R5, RZ, RZ, R15 ;  /* 0x000000ffff051224 */ /* 0x000fe400078e000f */
[----:B------:R-:W-:Y:S01]  /*40b0*/  IMAD.MOV.U32 R15, RZ, RZ, R24 ;  /* 0x000000ffff0f7224 */ /* 0x000fe200078e0018 */
[----:B------:R-:W-:-:S03]  /*40c0*/  @P1 SEL R15, R19, R24, P0 ;  /* 0x00000018130f1207 */ /* 0x000fc60000000000 */
[----:B----4-:R-:W-:-:S14]  /*40d0*/  DSETP.GEU.AND P2, PT, |R4|, |R6|, PT ;  /* 0x400000060400722a */ /* 0x010fdc0003f4e200 */
[----:B------:R-:W-:-:S04]  /*40e0*/  @P2 ISETP.GE.U32.AND P0, PT, R22, R13, PT ;  /* 0x0000000d1600220c */ /* 0x000fc80003f06070 */
[----:B------:R-:W-:-:S13]  /*40f0*/  @P2 ISETP.GE.AND.EX P0, PT, R15, R14, PT, P0 ;  /* 0x0000000e0f00220c */ /* 0x000fda0003f06300 */
[----:B------:R-:W-:-:S06]  /*4100*/  @P2 DSETP.LT.OR P0, PT, |R6|, |R4|, !P0 ;  /* 0x400000040600222a */ /* 0x000fcc0004701600 */
[----:B------:R-:W-:Y:S02]  /*4110*/  @P2 FSEL R4, R4, R6, P0 ;  /* 0x0000000604042208 */ /* 0x000fe40000000000 */
[----:B------:R-:W-:Y:S02]  /*4120*/  @P2 FSEL R5, R5, R7, P0 ;  /* 0x0000000705052208 */ /* 0x000fe40000000000 */
[----:B------:R-:W-:Y:S01]  /*4130*/  @P2 SEL R14, R15, R14, P0 ;  /* 0x0000000e0f0e2207 */ /* 0x000fe20000000000 */
[----:B------:R-:W-:Y:S02]  /*4140*/  @P2 IMAD.MOV.U32 R6, RZ, RZ, R4 ;  /* 0x000000ffff062224 */ /* 0x000fe400078e0004 */
[----:B------:R-:W-:Y:S02]  /*4150*/  @P2 IMAD.MOV.U32 R7, RZ, RZ, R5 ;  /* 0x000000ffff072224 */ /* 0x000fe400078e0005 */
[----:B------:R-:W-:Y:S01]  /*4160*/  IMAD.MOV.U32 R5, RZ, RZ, R13 ;  /* 0x000000ffff057224 */ /* 0x000fe200078e000d */
[----:B------:R-:W-:Y:S01]  /*4170*/  @P2 SEL R5, R22, R13, P0 ;  /* 0x0000000d16052207 */ /* 0x000fe20000000000 */
        /* <DEDUP_REMOVED lines=13> */
[----:B------:R-:W-:-:S04]  /*4250*/  IADD3 R5, PT, PT, R17, 0xa00, RZ ;  /* 0x00000a0011057810 */ /* 0x000fc80007ffe0ff */
[----:B0-----:R-:W-:Y:S01]  /*4260*/  ISETP.GT.AND P1, PT, R5, UR4, PT ;  /* 0x0000000405007c0c */ /* 0x001fe2000bf24270 */
[----:B------:R-:W-:Y:S01]  /*4270*/  DSETP.GEU.AND P2, PT, |R10|, |R8|, PT ;  /* 0x400000080a00722a */ /* 0x000fe20003f4e200 */
[----:B------:R-:W-:-:S04]  /*4280*/  VIADD R5, R17, 0x500 ;  /* 0x0000050011057836 */ /* 0x000fc80000000000 */
[----:B------:R-:W-:-:S09]  /*4290*/  IMAD.MOV.U32 R17, RZ, RZ, R5 ;  /* 0x000000ffff117224 */ /* 0x000fd200078e0005 */
        /* <DEDUP_REMOVED lines=12> */
.L_x_655:
        /* <DEDUP_REMOVED lines=14> */
[----:B------:R-:W-:Y:S01]  /*4440*/  IMAD.IADD R7, R0, 0x1, R5 ;  /* 0x0000000100077824 */ /* 0x000fe200078e0205 */
[----:B------:R-:W-:-:S04]  /*4450*/  LEA.HI R4, R10, 0x1, RZ, 0x18 ;  /* 0x000000010a047811 */ /* 0x000fc800078fc0ff */
[C---:B------:R-:W-:Y:S02]  /*4460*/  IADD3 R14, P0, PT, R7.reuse, UR6, RZ ;  /* 0x00000006070e7c10 */ /* 0x040fe4000ff1e0ff */
[----:B------:R-:W-:Y:S01]  /*4470*/  LOP3.LUT R6, R4, 0x3, RZ, 0xc0, !PT ;  /* 0x0000000304067812 */ /* 0x000fe200078ec0ff */
[----:B------:R-:W-:Y:S02]  /*4480*/  IMAD.MOV.U32 R4, RZ, RZ, R0 ;  /* 0x000000ffff047224 */ /* 0x000fe400078e0000 */
[----:B------:R-:W-:Y:S02]  /*4490*/  IMAD.X R15, RZ, RZ, UR7, P0 ;  /* 0x00000007ff0f7e24 */ /* 0x000fe400080e06ff */
[----:B------:R-:W-:Y:S02]  /*44a0*/  IMAD.MOV R11, RZ, RZ, -R6 ;  /* 0x000000ffff0b7224 */ /* 0x000fe400078e0a06 */
[----:B0-----:R-:W-:-:S04]  /*44b0*/  IMAD.WIDE.U32 R2, R7, 0x8, R2 ;  /* 0x0000000807027825 */ /* 0x001fc800078e0002 */
[----:B------:R-:W-:Y:S02]  /*44c0*/  IMAD.MOV.U32 R12, RZ, RZ, R2 ;  /* 0x000000ffff0c7224 */ /* 0x000fe400078e0002 */
[----:B------:R-:W-:-:S07]  /*44d0*/  IMAD.MOV.U32 R13, RZ, RZ, R3 ;  /* 0x000000ffff0d7224 */ /* 0x000fce00078e0003 */
.L_x_663:
[----:B------:R-:W-:Y:S02]  /*44e0*/  IMAD.MOV.U32 R2, RZ, RZ, R12 ;  /* 0x000000ffff027224 */ /* 0x000fe400078e000c */
[----:B------:R-:W-:-:S06]  /*44f0*/  IMAD.MOV.U32 R3, RZ, RZ, R13 ;  /* 0x000000ffff037224 */ /* 0x000fcc00078e000d */
[----:B------:R-:W2:Y:S01]  /*4500*/  LDG.E.64 R2, desc[UR8][R2.64] ;  /* 0x0000000802027981 */ /* 0x000ea2000c1e1b00 */
[----:B------:R-:W-:Y:S01]  /*4510*/  VIADD R11, R11, 0x1 ;  /* 0x000000010b0b7836 */ /* 0x000fe20000000000 */
[----:B------:R-:W-:Y:S01]  /*4520*/  BSSY.RECONVERGENT B3, `(.L_x_661) ;  /* 0x000001b000037945 */ /* 0x000fe20003800200 */
[----:B------:R-:W-:Y:S01]  /*4530*/  IMAD.MOV.U32 R19, RZ, RZ, R23 ;  /* 0x000000ffff137224 */ /* 0x000fe200078e0017 */
[----:B------:R-:W-:Y:S01]  /*4540*/  MOV R7, R9 ;  /* 0x0000000900077202 */ /* 0x000fe20000000f00 */
[----:B------:R-:W-:Y:S01]  /*4550*/  IMAD.MOV.U32 R16, RZ, RZ, R24 ;  /* 0x000000ffff107224 */ /* 0x000fe200078e0018 */
[----:B------:R-:W-:Y:S01]  /*4560*/  ISETP.NE.AND P2, PT, R11, RZ, PT ;  /* 0x000000ff0b00720c */ /* 0x000fe20003f45270 */
[----:B------:R-:W-:Y:S01]  /*4570*/  IMAD.MOV.U32 R6, RZ, RZ, R8 ;  /* 0x000000ffff067224 */ /* 0x000fe200078e0008 */
[----:B------:R-:W-:Y:S01]  /*4580*/  IADD3 R12, P3, PT, R12, 0x800, RZ ;  /* 0x000008000c0c7810 */ /* 0x000fe20007f7e0ff */
[----:B------:R-:W-:Y:S02]  /*4590*/  IMAD.MOV.U32 R23, RZ, RZ, R14 ;  /* 0x000000ffff177224 */ /* 0x000fe400078e000e */
[----:B------:R-:W-:Y:S01]  /*45a0*/  IMAD.MOV.U32 R24, RZ, RZ, R15 ;  /* 0x000000ffff187224 */ /* 0x000fe200078e000f */
[----:B--2---:R-:W-:Y:S01]  /*45b0*/  DSETP.GEU.AND P0, PT, |R8|, |R2|, PT ;  /* 0x400000020800722a */ /* 0x004fe20003f0e200 */
[----:B------:R-:W-:-:S02]  /*45c0*/  IMAD.MOV.U32 R8, RZ, RZ, R2 ;  /* 0x000000ffff087224 */ /* 0x000fc400078e0002 */
        /* <DEDUP_REMOVED lines=16> */
.L_x_662:
[----:B------:R-:W-:Y:S05]  /*46d0*/  BSYNC.RECONVERGENT B3 ;  /* 0x0000000000037941 */ /* 0x000fea0003800200 */
.L_x_661:
[----:B------:R-:W-:Y:S01]  /*46e0*/  IADD3 R14, P0, PT, R14, 0x100, RZ ;  /* 0x000001000e0e7810 */ /* 0x000fe20007f1e0ff */
[----:B------:R-:W-:Y:S02]  /*46f0*/  VIADD R4, R4, 0x100 ;  /* 0x0000010004047836 */ /* 0x000fe40000000000 */
[----:B------:R-:W-:Y:S02]  /*4700*/  IMAD.X R13, RZ, RZ, R13, P3 ;  /* 0x000000ffff0d7224 */ /* 0x000fe400018e060d */
[----:B------:R-:W-:Y:S01]  /*4710*/  IMAD.X R15, RZ, RZ, R15, P0 ;  /* 0x000000ffff0f7224 */ /* 0x000fe200000e060f */
[----:B------:R-:W-:Y:S07]  /*4720*/  @P2 BRA `(.L_x_663) ;  /* 0xfffffffc006c2947 */ /* 0x000fee000383ffff */
.L_x_660:
[----:B------:R-:W-:Y:S05]  /*4730*/  BSYNC.RECONVERGENT B2 ;  /* 0x0000000000027941 */ /* 0x000fea0003800200 */
.L_x_659:
[----:B------:R-:W-:-:S13]  /*4740*/  ISETP.GE.U32.AND P0, PT, R10, 0x300, PT ;  /* 0x000003000a00780c */ /* 0x000fda0003f06070 */
[----:B------:R-:W-:Y:S05]  /*4750*/  @!P0 BRA `(.L_x_658) ;  /* 0x0000000400fc8947 */ /* 0x000fea0003800000 */
[----:B------:R-:W0:Y:S01]  /*4760*/  LDCU.128 UR12, c[0x0][0x380] ;  /* 0x00007000ff0c77ac */ /* 0x000e220008000c00 */
[----:B------:R-:W1:Y:S01]  /*4770*/  LDC.64 R20, c[0x0][0x380] ;  /* 0x0000e000ff147b82 */ /* 0x000e620000000a00 */
[C---:B------:R-:W-:Y:S01]  /*4780*/  IADD3 R7, P1, PT, R4.reuse, R5, RZ ;  /* 0x0000000504077210 */ /* 0x040fe20007f3e0ff */
[C---:B------:R-:W-:Y:S02]  /*4790*/  IMAD.IADD R16, R4.reuse, 0x1, R5 ;  /* 0x0000000104107824 */ /* 0x040fe400078e0205 */
[----:B------:R-:W-:Y:S02]  /*47a0*/  VIADD R22, R4, 0x200 ;  /* 0x0000020004167836 */ /* 0x000fe40000000000 */
[----:B------:R-:W-:Y:S02]  /*47b0*/  IMAD.X R10, RZ, RZ, RZ, P1 ;  /* 0x000000ffff0a7224 */ /* 0x000fe400008e06ff */
[----:B------:R-:W2:Y:S01]  /*47c0*/  LDC.64 R2, c[0x0][0x388] ;  /* 0x0000e200ff027b82 */ /* 0x000ea20000000a00 */
[----:B0-----:R-:W-:-:S02]  /*47d0*/  LEA R6, P2, R7, UR12, 0x3 ;  /* 0x0000000c07067c11 */ /* 0x001fc4000f8418ff */
[----:B------:R-:W-:Y:S02]  /*47e0*/  IADD3 R18, P0, PT, R16, UR14, RZ ;  /* 0x0000000e10127c10 */ /* 0x000fe4000ff1e0ff */
[----:B------:R-:W-:Y:S02]  /*47f0*/  IADD3 R6, P1, PT, R6, 0x1800, RZ ;  /* 0x0000180006067810 */ /* 0x000fe40007f3e0ff */
[----:B------:R-:W-:Y:S01]  /*4800*/  LEA.HI.X R5, R7, UR13, R10, 0x3, P2 ;  /* 0x0000000d07057c11 */ /* 0x000fe200090f1c0a */
[----:B-1----:R-:W-:-:S04]  /*4810*/  IMAD.WIDE.U32 R20, R16, 0x8, R20 ;  /* 0x0000000810147825 */ /* 0x002fc800078e0014 */
[----:B------:R-:W-:Y:S02]  /*4820*/  IMAD.X R19, RZ, RZ, UR15, P0 ;  /* 0x0000000fff137e24 */ /* 0x000fe400080e06ff */
[----:B------:R-:W-:-:S07]  /*4830*/  IMAD.X R5, RZ, RZ, R5, P1 ;  /* 0x000000ffff057224 */ /* 0x000fce00008e0605 */
.L_x_672:
[----:B------:R-:W3:Y:S01]  /*4840*/  LDG.E.64 R14, desc[UR8][R20.64] ;  /* 0x00000008140e7981 */ /* 0x000ee2000c1e1b00 */
[----:B------:R-:W-:-:S05]  /*4850*/  IMAD.MOV.U32 R4, RZ, RZ, R6 ;  /* 0x000000ffff047224 */ /* 0x000fca00078e0006 */
[----:B------:R0:W5:Y:S04]  /*4860*/  LDG.E.64 R10, desc[UR8][R4.64+-0x1000] ;  /* 0xfff00008040a7981 */ /* 0x000168000c1e1b00 */
[----:B------:R0:W5:Y:S01]  /*4870*/  LDG.E.64 R6, desc[UR8][R4.64+-0x800] ;  /* 0xfff8000804067981 */ /* 0x000162000c1e1b00 */
[----:B------:R-:W-:Y:S01]  /*4880*/  BSSY.RECONVERGENT B2, `(.L_x_664) ;  /* 0x0000015000027945 */ /* 0x000fe20003800200 */
[----:B------:R-:W-:Y:S02]  /*4890*/  IMAD.MOV.U32 R26, RZ, RZ, R18 ;  /* 0x000000ffff1a7224 */ /* 0x000fe400078e0012 */
[----:B------:R-:W-:Y:S01]  /*48a0*/  IMAD.MOV.U32 R25, RZ, RZ, R19 ;  /* 0x000000ffff197224 */ /* 0x000fe200078e0013 */
[----:B---3--:R-:W-:Y:S01]  /*48b0*/  DSETP.GEU.AND P0, PT, |R8|, |R14|, PT ;  /* 0x4000000e0800722a */ /* 0x008fe20003f0e200 */
[----:B------:R-:W-:Y:S01]  /*48c0*/  MOV R12, R14 ;  /* 0x0000000e000c7202 */ /* 0x000fe20000000f00 */
[----:B------:R-:W-:-:S12]  /*48d0*/  IMAD.MOV.U32 R13, RZ, RZ, R15 ;  /* 0x000000ffff0d7224 */ /* 0x000fd800078e000f */
        /* <DEDUP_REMOVED lines=15> */
.L_x_665:
[----:B------:R-:W-:Y:S05]  /*49d0*/  BSYNC.RECONVERGENT B2 ;  /* 0x0000000000027941 */ /* 0x000fea0003800200 */
.L_x_664:
[----:B-----5:R-:W-:Y:S01]  /*49e0*/  DSETP.GEU.AND P0, PT, |R12|, |R10|, PT ;  /* 0x4000000a0c00722a */ /* 0x020fe20003f0e200 */
[----:B------:R-:W-:Y:S01]  /*49f0*/  VIADD R9, R16, 0x100 ;  /* 0x0000010010097836 */ /* 0x000fe20000000000 */
[----:B------:R-:W-:Y:S01]  /*4a00*/  BSSY.RECONVERGENT B2, `(.L_x_666) ;  /* 0x0000016000027945 */ /* 0x000fe20003800200 */
[----:B------:R-:W-:-:S03]  /*4a10*/  IMAD.MOV.U32 R8, RZ, RZ, R10 ;  /* 0x000000ffff087224 */ /* 0x000fc600078e000a */
[----:B--2---:R-:W-:Y:S01]  /*4a20*/  IADD3 R23, P1, PT, R9, R2, RZ ;  /* 0x0000000209177210 */ /* 0x004fe20007f3e0ff */
[----:B------:R-:W-:-:S04]  /*4a30*/  IMAD.MOV.U32 R9, RZ, RZ, R11 ;  /* 0x000000ffff097224 */ /* 0x000fc800078e000b */
[----:B------:R-:W-:Y:S02]  /*4a40*/  IMAD.X R24, RZ, RZ, R3, P1 ;  /* 0x000000ffff187224 */ /* 0x000fe400008e0603 */
[----:B------:R-:W-:Y:S02]  /*4a50*/  IMAD.MOV.U32 R15, RZ, RZ, R23 ;  /* 0x000000ffff0f7224 */ /* 0x000fe400078e0017 */
[----:B------:R-:W-:Y:S01]  /*4a60*/  IMAD.MOV.U32 R14, RZ, RZ, R24 ;  /* 0x000000ffff0e7224 */ /* 0x000fe200078e0018 */
        /* <DEDUP_REMOVED lines=15> */
.L_x_667:
[----:B------:R-:W-:Y:S05]  /*4b60*/  BSYNC.RECONVERGENT B2 ;  /* 0x0000000000027941 */ /* 0x000fea0003800200 */
.L_x_666:
[----:B------:R0:W5:Y:S01]  /*4b70*/  LDG.E.64 R10, desc[UR8][R4.64] ;  /* 0x00000008040a7981 */ /* 0x000162000c1e1b00 */
[----:B------:R-:W-:Y:S01]  /*4b80*/  DSETP.GEU.AND P0, PT, |R8|, |R6|, PT ;  /* 0x400000060800722a */ /* 0x000fe20003f0e200 */
[----:B------:R-:W-:Y:S01]  /*4b90*/  VIADD R13, R16, 0x200 ;  /* 0x00000200100d7836 */ /* 0x000fe20000000000 */
[----:B------:R-:W-:Y:S01]  /*4ba0*/  BSSY.RECONVERGENT B2, `(.L_x_668) ;  /* 0x0000016000027945 */ /* 0x000fe20003800200 */
[----:B------:R-:W-:-:S03]  /*4bb0*/  MOV R12, R6 ;  /* 0x00000006000c7202 */ /* 0x000fc60000000f00 */
[----:B------:R-:W-:Y:S01]  /*4bc0*/  IADD3 R24, P1, PT, R13, R2, RZ ;  /* 0x000000020d187210 */ /* 0x000fe20007f3e0ff */
[----:B------:R-:W-:-:S04]  /*4bd0*/  IMAD.MOV.U32 R13, RZ, RZ, R7 ;  /* 0x000000ffff0d7224 */ /* 0x000fc800078e0007 */
[----:B------:R-:W-:Y:S02]  /*4be0*/  IMAD.X R23, RZ, RZ, R3, P1 ;  /* 0x000000ffff177224 */ /* 0x000fe400008e0603 */
        /* <DEDUP_REMOVED lines=17> */
.L_x_669:
[----:B------:R-:W-:Y:S05]  /*4d00*/  BSYNC.RECONVERGENT B2 ;  /* 0x0000000000027941 */ /* 0x000fea0003800200 */
.L_x_668:
[----:B-----5:R-:W-:Y:S01]  /*4d10*/  DSETP.GEU.AND P0, PT, |R12|, |R10|, PT ;  /* 0x4000000a0c00722a */ /* 0x020fe20003f0e200 */
[----:B------:R-:W-:Y:S01]  /*4d20*/  VIADD R7, R16, 0x300 ;  /* 0x0000030010077836 */ /* 0x000fe20000000000 */
[----:B------:R-:W-:Y:S01]  /*4d30*/  BSSY.RECONVERGENT B2, `(.L_x_670) ;  /* 0x0000016000027945 */ /* 0x000fe20003800200 */
[----:B------:R-:W-:Y:S02]  /*4d40*/  IMAD.MOV.U32 R8, RZ, RZ, R10 ;  /* 0x000000ffff087224 */ /* 0x000fe400078e000a */
[----:B------:R-:W-:Y:S01]  /*4d50*/  IMAD.MOV.U32 R9, RZ, RZ, R11 ;  /* 0x000000ffff097224 */ /* 0x000fe200078e000b */
[----:B------:R-:W-:-:S05]  /*4d60*/  IADD3 R7, P1, PT, R7, R2, RZ ;  /* 0x0000000207077210 */ /* 0x000fca0007f3e0ff */
        /* <DEDUP_REMOVED lines=18> */
.L_x_671:
[----:B------:R-:W-:Y:S05]  /*4e90*/  BSYNC.RECONVERGENT B2 ;  /* 0x0000000000027941 */ /* 0x000fea0003800200 */
.L_x_670:
[----:B------:R-:W-:Y:S01]  /*4ea0*/  VIADD R10, R22, 0x200 ;  /* 0x00000200160a7836 */ /* 0x000fe20000000000 */
[----:B------:R-:W-:Y:S01]  /*4eb0*/  IADD3 R6, P2, PT, R4, 0x2000, RZ ;  /* 0x0000200004067810 */ /* 0x000fe20007f5e0ff */
[----:B------:R-:W-:Y:S01]  /*4ec0*/  VIADD R22, R22, 0x400 ;  /* 0x0000040016167836 */ /* 0x000fe20000000000 */
[----:B------:R-:W-:Y:S01]  /*4ed0*/  IADD3 R18, P1, PT, R18, 0x400, RZ ;  /* 0x0000040012127810 */ /* 0x000fe20007f3e0ff */
[----:B------:R-:W-:Y:S01]  /*4ee0*/  VIADD R16, R16, 0x400 ;  /* 0x0000040010107836 */ /* 0x000fe20000000000 */
[----:B------:R-:W-:Y:S01]  /*4ef0*/  ISETP.GE.AND P0, PT, R10, R17, PT ;  /* 0x000000110a00720c */ /* 0x000fe20003f06270 */
[----:B------:R-:W-:Y:S01]  /*4f00*/  IMAD.X R5, RZ, RZ, R5, P2 ;  /* 0x000000ffff057224 */ /* 0x000fe200010e0605 */
[----:B------:R-:W-:Y:S02]  /*4f10*/  IADD3 R20, P2, PT, R20, 0x2000, RZ ;  /* 0x0000200014147810 */ /* 0x000fe40007f5e0ff */
[----:B------:R-:W-:-:S03]  /*4f20*/  IADD3.X R19, PT, PT, RZ, R19, RZ, P1, !PT ;  /* 0x00000013ff137210 */ /* 0x000fc60000ffe4ff */
[----:B------:R-:W-:-:S06]  /*4f30*/  IMAD.X R21, RZ, RZ, R21, P2 ;  /* 0x000000ffff157224 */ /* 0x000fcc00010e0615 */
[----:B------:R-:W-:Y:S05]  /*4f40*/  @!P0 BRA `(.L_x_672) ;  /* 0xfffffff8003c8947 */ /* 0x000fea000383ffff */
.L_x_658:
[----:B------:R-:W-:Y:S05]  /*4f50*/  BSYNC.RECONVERGENT B1 ;  /* 0x0000000000017941 */ /* 0x000fea0003800200 */
.L_x_657:
        /* <DEDUP_REMOVED lines=32> */
.L_x_674:
[----:B------:R-:W-:Y:S05]  /*5160*/  BSYNC.RECONVERGENT B1 ;  /* 0x0000000000017941 */ /* 0x000fea0003800200 */
.L_x_673:
        /* <DEDUP_REMOVED lines=31> */
.L_x_676:
[----:B------:R-:W-:Y:S05]  /*5360*/  BSYNC.RECONVERGENT B1 ;  /* 0x0000000000017941 */ /* 0x000fea0003800200 */
.L_x_675:
        /* <DEDUP_REMOVED lines=31> */
.L_x_678:
[----:B------:R-:W-:Y:S05]  /*5560*/  BSYNC.RECONVERGENT B1 ;  /* 0x0000000000017941 */ /* 0x000fea0003800200 */
.L_x_677:
[----:B------:R-:W-:Y:S01]  /*5570*/  ISETP.GT.AND P0, PT, R10, 0x17, PT ;  /* 0x000000170a00780c */ /* 0x000fe20003f04270 */
[----:B-1----:R1:W1:Y:S01]  /*5580*/  SHFL.DOWN PT, R6, R2, 0x8, 0x1f ;  /* 0x09001f0002067f89 */ /* 0x00226200000e0000 */
[----:B------:R-:W-:Y:S01]  /*5590*/  BSSY.RECONVERGENT B1, `(.L_x_679) ;  /* 0x000001d000017945 */ /* 0x000fe20003800200 */
[----:B0-----:R-:W-:Y:S01]  /*55a0*/  IMAD.MOV.U32 R8, RZ, RZ, R11 ;  /* 0x000000ffff087224 */ /* 0x001fe200078e000b */
[----:B------:R-:W-:Y:S01]  /*55b0*/  MOV R4, R2 ;  /* 0x0000000200047202 */ /* 0x000fe20000000f00 */
[----:B--2---:R0:W2:Y:S01]  /*55c0*/  SHFL.DOWN PT, R7, R3, 0x8, 0x1f ;  /* 0x09001f0003077f89 */ /* 0x0040a200000e0000 */
[----:B------:R-:W-:Y:S02]  /*55d0*/  IMAD.MOV.U32 R9, RZ, RZ, R12 ;  /* 0x000000ffff097224 */ /* 0x000fe400078e000c */
[----:B------:R-:W-:Y:S01]  /*55e0*/  IMAD.MOV.U32 R5, RZ, RZ, R3 ;  /* 0x000000ffff057224 */ /* 0x000fe200078e0003 */
[----:B---3--:R0:W3:Y:S04]  /*55f0*/  SHFL.DOWN PT, R14, R11, 0x8, 0x1f ;  /* 0x09001f000b0e7f89 */ /* 0x0080e800000e0000 */
        /* <DEDUP_REMOVED lines=22> */
.L_x_680:
[----:B------:R-:W-:Y:S05]  /*5760*/  BSYNC.RECONVERGENT B1 ;  /* 0x0000000000017941 */ /* 0x000fea0003800200 */
.L_x_679:
        /* <DEDUP_REMOVED lines=31> */
.L_x_682:
[----:B------:R-:W-:Y:S05]  /*5960*/  BSYNC.RECONVERGENT B1 ;  /* 0x0000000000017941 */ /* 0x000fea0003800200 */
.L_x_681:
        /* <DEDUP_REMOVED lines=11> */
.L_x_684:
[----:B------:R-:W-:Y:S05]  /*5a20*/  BSYNC.RECONVERGENT B1 ;  /* 0x0000000000017941 */ /* 0x000fea0003800200 */
.L_x_683:
        /* <DEDUP_REMOVED lines=31> */
.L_x_686:
[----:B------:R-:W-:Y:S05]  /*5c20*/  BSYNC.RECONVERGENT B1 ;  /* 0x0000000000017941 */ /* 0x000fea0003800200 */
.L_x_685:
        /* <DEDUP_REMOVED lines=23> */
.L_x_688:
[----:B------:R-:W-:Y:S05]  /*5da0*/  BSYNC.RECONVERGENT B1 ;  /* 0x0000000000017941 */ /* 0x000fea0003800200 */
.L_x_687:
[----:B------:R-:W-:Y:S01]  /*5db0*/  DSETP.GEU.AND P0, PT, |R4|, |R10|, PT ;  /* 0x4000000a0400722a */ /* 0x000fe20003f0e200 */
[----:B------:R-:W-:Y:S01]  /*5dc0*/  BSSY.RECONVERGENT B1, `(.L_x_689) ;  /* 0x0000014000017945 */ /* 0x000fe20003800200 */
[----:B------:R-:W-:Y:S01]  /*5dd0*/  IMAD.MOV.U32 R2, RZ, RZ, R10 ;  /* 0x000000ffff027224 */ /* 0x000fe200078e000a */
[----:B------:R-:W-:Y:S01]  /*5de0*/  MOV R3, R11 ;  /* 0x0000000b00037202 */ /* 0x000fe20000000f00 */
        /* <DEDUP_REMOVED lines=17> */
.L_x_690:
[----:B------:R-:W-:Y:S05]  /*5f00*/  BSYNC.RECONVERGENT B1 ;  /* 0x0000000000017941 */ /* 0x000fea0003800200 */
.L_x_689:
        /* <DEDUP_REMOVED lines=23> */
.L_x_692:
[----:B------:R-:W-:Y:S05]  /*6080*/  BSYNC.RECONVERGENT B1 ;  /* 0x0000000000017941 */ /* 0x000fea0003800200 */
.L_x_691:
        /* <DEDUP_REMOVED lines=21> */
.L_x_694:
[----:B------:R-:W-:Y:S05]  /*61e0*/  BSYNC.RECONVERGENT B1 ;  /* 0x0000000000017941 */ /* 0x000fea0003800200 */
.L_x_693:
        /* <DEDUP_REMOVED lines=21> */
.L_x_696:
[----:B------:R-:W-:Y:S05]  /*6340*/  BSYNC.RECONVERGENT B1 ;  /* 0x0000000000017941 */ /* 0x000fea0003800200 */
.L_x_695:
        /* <DEDUP_REMOVED lines=20> */
.L_x_616:
[----:B------:R-:W-:Y:S05]  /*6490*/  BSYNC.RECONVERGENT B0 ;  /* 0x0000000000007941 */ /* 0x000fea0003800200 */
.L_x_583:
[----:B------:R-:W-:Y:S05]  /*64a0*/  @P1 EXIT ;  /* 0x000000000000194d */ /* 0x000fea0003800000 */
[----:B012-4-:R-:W0:Y:S02]  /*64b0*/  LDC.64 R4, c[0x0][0x390] ;  /* 0x0000e400ff047b82 */ /* 0x017e240000000a00 */
[----:B0-----:R-:W-:Y:S04]  /*64c0*/  STG.E.64 desc[UR8][R4.64], R2 ;  /* 0x0000000204007986 */ /* 0x001fe8000c101b08 */
[----:B------:R-:W-:Y:S01]  /*64d0*/  STG.E.64 desc[UR8][R4.64+0x8], R14 ;  /* 0x0000080e04007986 */ /* 0x000fe2000c101b08 */
[----:B------:R-:W-:Y:S05]  /*64e0*/  EXIT ;  /* 0x000000000000794d */ /* 0x000fea0003800000 */
.L_x_697:
        /* <DEDUP_REMOVED lines=9> */
.L_x_728:


//--------------------- .text._Z11change_rowsP2elii --------------------------
	.section	.text._Z11change_rowsP2elii,"ax",@progbits
	.align	128
        .global         _Z11change_rowsP2elii
        .type           _Z11change_rowsP2elii,@function
        .size           _Z11change_rowsP2elii,(.L_x_719 - _Z11change_rowsP2elii)
        .other          _Z11change_rowsP2elii,@"STO_CUDA_ENTRY STV_DEFAULT"
_Z11change_rowsP2elii:
.text._Z11change_rowsP2elii:
[----:B------:R-:W-:Y:S01]  /*0000*/  LDC R1, c[0x0][0x37c] ;  /* 0x0000df00ff017b82 */ /* 0x000fe20000000800 */
[----:B------:R-:W0:Y:S07]  /*0010*/  S2R R0, SR_CTAID.X ;  /* 0x0000000000007919 */ /* 0x000e2e0000002500 */
[----:B------:R-:W1:Y:S01]  /*0020*/  LDC.64 R8, c[0x0][0x388] ;  /* 0x0000e200ff087b82 */ /* 0x000e620000000a00 */
[----:B------:R-:W0:Y:S01]  /*0030*/  LDCU UR4, c[0x0][0x360] ;  /* 0x00006c00ff0477ac */ /* 0x000e220008000800 */
[----:B------:R-:W0:Y:S01]  /*0040*/  S2R R3, SR_TID.X ;  /* 0x0000000000037919 */ /* 0x000e220000002100 */
[----:B------:R-:W2:Y:S01]  /*0050*/  LDCU UR5, c[0x0][0x364] ;  /* 0x00006c80ff0577ac */ /* 0x000ea20008000800 */
[----:B------:R-:W3:Y:S01]  /*0060*/  LDCU UR7, c[0x0][0x374] ;  /* 0x00006e80ff0777ac */ /* 0x000ee20008000800 */
[----:B0-----:R-:W-:-:S04]  /*0070*/  IMAD R0, R0, UR4, R3 ;  /* 0x0000000400007c24 */ /* 0x001fc8000f8e0203 */
[----:B-1----:R-:W-:-:S05]  /*0080*/  IMAD.X R11, R0, 0x1, R9, PT ;  /* 0x00000001000b7824 */ /* 0x002fca00038e0609 */
[----:B------:R-:W-:-:S13]  /*0090*/  ISETP.GE.AND P0, PT, R11, R8, PT ;  /* 0x000000080b00720c */ /* 0x000fda0003f06270 */
[----:B--23--:R-:W-:Y:S05]  /*00a0*/  @P0 EXIT ;  /* 0x000000000000094d */ /* 0x00cfea0003800000 */
[----:B------:R-:W0:Y:S01]  /*00b0*/  S2R R7, SR_CTAID.Y ;  /* 0x0000000000077919 */ /* 0x000e220000002600 */
[----:B------:R-:W-:Y:S01]  /*00c0*/  UIMAD UR6, UR5, UR7, URZ ;  /* 0x00000007050672a4 */ /* 0x000fe2000f8e02ff */
[----:B------:R-:W1:Y:S01]  /*00d0*/  LDC.64 R16, c[0x0][0x380] ;  /* 0x0000e000ff107b82 */ /* 0x000e620000000a00 */
[----:B------:R-:W-:Y:S01]  /*00e0*/  IMAD R21, R9, R8, R9 ;  /* 0x0000000809157224 */ /* 0x000fe200078e0209 */
[----:B------:R-:W2:Y:S01]  /*00f0*/  S2R R0, SR_TID.Y ;  /* 0x0000000000007919 */ /* 0x000ea20000002200 */
[----:B------:R-:W3:Y:S02]  /*0100*/  LDCU.64 UR8, c[0x0][0x358] ;  /* 0x00006b00ff0877ac */ /* 0x000ee40008000a00 */
[----:B------:R-:W-:Y:S01]  /*0110*/  IMAD R13, RZ, RZ, -UR6 ;  /* 0x80000006ff0d7e24 */ /* 0x000fe2000f8e02ff */
[----:B------:R-:W-:Y:S02]  /*0120*/  ISETP.NE.U32.AND P3, PT, RZ, UR6, PT ;  /* 0x00000006ff007c0c */ /* 0x000fe4000bf65070 */
[----:B------:R-:W4:Y:S08]  /*0130*/  I2F.U32.RP R4, UR6 ;  /* 0x0000000600047d06 */ /* 0x000f300008209000 */
[----:B----4-:R-:W4:Y:S01]  /*0140*/  MUFU.RCP R4, R4 ;  /* 0x0000000400047308 */ /* 0x010f220000001000 */
[----:B-1----:R-:W-:-:S04]  /*0150*/  IMAD.WIDE R20, R21, 0x8, R16 ;  /* 0x0000000815147825 */ /* 0x002fc800078e0210 */
[----:B0-----:R-:W-:-:S04]  /*0160*/  VIADD R3, R7, UR7 ;  /* 0x0000000707037c36 */ /* 0x001fc80008000000 */
[----:B------:R-:W-:Y:S02]  /*0170*/  IMAD R3, R3, UR5, RZ ;  /* 0x0000000503037c24 */ /* 0x000fe4000f8e02ff */
[----:B--2---:R-:W-:-:S03]  /*0180*/  IMAD.IADD R0, R0, 0x1, R9 ;  /* 0x0000000100007824 */ /* 0x004fc600078e0209 */
[----:B------:R-:W-:Y:S01]  /*0190*/  LOP3.LUT R2, RZ, R3, RZ, 0x33, !PT ;  /* 0x00000003ff027212 */ /* 0x000fe200078e33ff */
[----:B------:R-:W-:Y:S01]  /*01a0*/  IMAD R7, R7, UR5, R0 ;  /* 0x0000000507077c24 */ /* 0x000fe2000f8e0200 */
[----:B------:R-:W-:Y:S01]  /*01b0*/  IADD3 R5, PT, PT, R0, 0x1, R3 ;  /* 0x0000000100057810 */ /* 0x000fe20007ffe003 */
[----:B------:R-:W0:Y:S01]  /*01c0*/  LDCU UR5, c[0x0][0x370] ;  /* 0x00006e00ff0577ac */ /* 0x000e220008000800 */
[----:B----4-:R-:W-:Y:S02]  /*01d0*/  IADD3 R6, PT, PT, R4, 0xffffffe, RZ ;  /* 0x0ffffffe04067810 */ /* 0x010fe40007ffe0ff */
[----:B------:R-:W-:Y:S02]  /*01e0*/  VIADDMNMX R5, R8, 0x1, R5, !PT ;  /* 0x0000000108057846 */ /* 0x000fe40007800105 */
[----:B------:R-:W1:Y:S02]  /*01f0*/  F2I.FTZ.U32.TRUNC.NTZ R3, R6 ;  /* 0x0000000600037305 */ /* 0x000e64000021f000 */
[----:B------:R-:W-:Y:S01]  /*0200*/  IADD3 R5, PT, PT, -R0, R5, R2 ;  /* 0x0000000500057210 */ /* 0x000fe20007ffe102 */
[----:B------:R-:W-:-:S03]  /*0210*/  HFMA2 R2, -RZ, RZ, 0, 0 ;  /* 0x00000000ff027431 */ /* 0x000fc600000001ff */
[C---:B------:R-:W-:Y:S01]  /*0220*/  ISETP.NE.AND P0, PT, R5.reuse, RZ, PT ;  /* 0x000000ff0500720c */ /* 0x040fe20003f05270 */
[----:B------:R-:W-:Y:S01]  /*0230*/  VIADD R4, R5, 0xffffffff ;  /* 0xffffffff05047836 */ /* 0x000fe20000000000 */
[----:B0-----:R-:W-:Y:S01]  /*0240*/  UIMAD UR4, UR4, UR5, URZ ;  /* 0x00000005040472a4 */ /* 0x001fe2000f8e02ff */
[----:B-1----:R-:W-:-:S04]  /*0250*/  IMAD R13, R13, R3, RZ ;  /* 0x000000030d0d7224 */ /* 0x002fc800078e02ff */
[----:B------:R-:W-:-:S06]  /*0260*/  IMAD.HI.U32 R3, R3, R13, R2 ;  /* 0x0000000d03037227 */ /* 0x000fcc00078e0002 */
[----:B------:R-:W-:Y:S02]  /*0270*/  @!P0 IMAD.MOV R4, RZ, RZ, R5 ;  /* 0x000000ffff048224 */ /* 0x000fe400078e0205 */
[----:B------:R-:W-:Y:S02]  /*0280*/  IMAD R2, R7, R8, R8 ;  /* 0x0000000807027224 */ /* 0x000fe400078e0208 */
[----:B------:R-:W-:-:S03]  /*0290*/  IMAD.HI.U32 R13, R3, R4, RZ ;  /* 0x00000004030d7227 */ /* 0x000fc600078e00ff */
[----:B------:R-:W-:Y:S01]  /*02a0*/  IADD3 R19, PT, PT, R2, R9, RZ ;  /* 0x0000000902137210 */ /* 0x000fe20007ffe0ff */
[----:B------:R-:W-:-:S04]  /*02b0*/  IMAD.MOV R3, RZ, RZ, -R13 ;  /* 0x000000ffff037224 */ /* 0x000fc800078e0a0d */
[----:B------:R-:W-:Y:S02]  /*02c0*/  IMAD R4, R3, UR6, R4 ;  /* 0x0000000603047c24 */ /* 0x000fe4000f8e0204 */
[----:B------:R-:W-:Y:S02]  /*02d0*/  VIADD R3, R7, 0x1 ;  /* 0x0000000107037836 */ /* 0x000fe40000000000 */
[----:B------:R-:W-:Y:S01]  /*02e0*/  IMAD.WIDE R18, R19, 0x8, R16 ;  /* 0x0000000813127825 */ /* 0x000fe200078e0210 */
[----:B------:R-:W-:Y:S02]  /*02f0*/  ISETP.GE.U32.AND P1, PT, R4, UR6, PT ;  /* 0x0000000604007c0c */ /* 0x000fe4000bf26070 */
[----:B------:R-:W-:-:S05]  /*0300*/  IADD3 R5, PT, PT, R3, UR6, RZ ;  /* 0x0000000603057c10 */ /* 0x000fca000fffe0ff */
[----:B------:R-:W-:-:S04]  /*0310*/  VIADD R7, R5, UR6 ;  /* 0x0000000605077c36 */ /* 0x000fc80008000000 */
[----:B------:R-:W-:Y:S02]  /*0320*/  IMAD R9, R7, R8, R9 ;  /* 0x0000000807097224 */ /* 0x000fe400078e0209 */
[----:B------:R-:W-:Y:S01]  /*0330*/  @P1 IADD3 R4, PT, PT, R4, -UR6, RZ ;  /* 0x8000000604041c10 */ /* 0x000fe2000fffe0ff */
[----:B------:R-:W-:Y:S02]  /*0340*/  @P1 VIADD R13, R13, 0x1 ;  /* 0x000000010d0d1836 */ /* 0x000fe40000000000 */
[----:B------:R-:W-:Y:S01]  /*0350*/  IMAD.WIDE R16, R9, 0x8, R16 ;  /* 0x0000000809107825 */ /* 0x000fe200078e0210 */
[----:B------:R-:W-:Y:S02]  /*0360*/  ISETP.GE.U32.AND P2, PT, R4, UR6, PT ;  /* 0x0000000604007c0c */ /* 0x000fe4000bf46070 */
[----:B------:R-:W-:Y:S01]  /*0370*/  SEL R4, RZ, 0x1, !P0 ;  /* 0x00000001ff047807 */ /* 0x000fe20004000000 */
[----:B------:R-:W-:-:S10]  /*0380*/  IMAD.MOV.U32 R9, RZ, RZ, R11 ;  /* 0x000000ffff097224 */ /* 0x000fd400078e000b */
[----:B------:R-:W-:Y:S01]  /*0390*/  @P2 VIADD R13, R13, 0x1 ;  /* 0x000000010d0d2836 */ /* 0x000fe20000000000 */
[----:B------:R-:W-:-:S05]  /*03a0*/  @!P3 LOP3.LUT R13, RZ, UR6, RZ, 0x33, !PT ;  /* 0x00000006ff0dbc12 */ /* 0x000fca000f8e33ff */
[----:B---3--:R-:W-:-:S07]  /*03b0*/  IMAD.IADD R4, R4, 0x1, R13 ;  /* 0x0000000104047824 */ /* 0x008fce00078e020d */
.L_x_705:
[----:B-123--:R-:W2:Y:S01]  /*03c0*/  LDG.E.64 R24, desc[UR8][R20.64] ;  /* 0x0000000814187981 */ /* 0x00eea2000c1e1b00 */
[----:B0-----:R-:W0:Y:S08]  /*03d0*/  LDC.64 R12, c[0x0][0x388] ;  /* 0x0000e200ff0c7b82 */ /* 0x001e300000000a00 */
[----:B------:R-:W1:Y:S01]  /*03e0*/  LDC.64 R14, c[0x0][0x380] ;  /* 0x0000e000ff0e7b82 */ /* 0x000e620000000a00 */
[----:B0-----:R-:W-:-:S04]  /*03f0*/  IMAD R13, R13, R12, R9 ;  /* 0x0000000c0d0d7224 */ /* 0x001fc800078e0209 */
[----:B-1----:R-:W-:-:S06]  /*0400*/  IMAD.WIDE R14, R13, 0x8, R14 ;  /* 0x000000080d0e7825 */ /* 0x002fcc00078e020e */
[----:B------:R-:W3:Y:S01]  /*0410*/  LDG.E.64 R14, desc[UR8][R14.64] ;  /* 0x000000080e0e7981 */ /* 0x000ee2000c1e1b00 */
[----:B------:R-:W-:Y:S01]  /*0420*/  MOV R10, 0x1 ;  /* 0x00000001000a7802 */ /* 0x000fe20000000f00 */
[----:B------:R-:W-:Y:S01]  /*0430*/  BSSY.RECONVERGENT B0, `(.L_x_698) ;  /* 0x0000014000007945 */ /* 0x000fe20003800200 */
[----:B------:R-:W-:Y:S01]  /*0440*/  ISETP.GT.AND P1, PT, R3, R12, PT ;  /* 0x0000000c0300720c */ /* 0x000fe20003f24270 */
[----:B--2---:R-:W0:Y:S03]  /*0450*/  MUFU.RCP64H R11, R25 ;  /* 0x00000019000b7308 */ /* 0x004e260000001800 */
[----:B0-----:R-:W-:-:S08]  /*0460*/  DFMA R22, -R24, R10, 1 ;  /* 0x3ff000001816742b */ /* 0x001fd0000000010a */
[----:B------:R-:W-:-:S08]  /*0470*/  DFMA R22, R22, R22, R22 ;  /* 0x000000161616722b */ /* 0x000fd00000000016 */
[----:B------:R-:W-:-:S08]  /*0480*/  DFMA R22, R10, R22, R10 ;  /* 0x000000160a16722b */ /* 0x000fd0000000000a */
[----:B------:R-:W-:-:S08]  /*0490*/  DFMA R10, -R24, R22, 1 ;  /* 0x3ff00000180a742b */ /* 0x000fd00000000116 */
[----:B------:R-:W-:-:S08]  /*04a0*/  DFMA R10, R22, R10, R22 ;  /* 0x0000000a160a722b */ /* 0x000fd00000000016 */
[----:B---3--:R-:W-:-:S08]  /*04b0*/  DMUL R22, R14, -R10 ;  /* 0x8000000a0e167228 */ /* 0x008fd00000000000 */
[----:B------:R-:W-:-:S08]  /*04c0*/  DFMA R26, -R24, R22, -R14 ;  /* 0x00000016181a722b */ /* 0x000fd0000000090e */
[----:B------:R-:W-:Y:S02]  /*04d0*/  DFMA R10, R10, R26, R22 ;  /* 0x0000001a0a0a722b */ /* 0x000fe40000000016 */
[----:B------:R-:W-:-:S08]  /*04e0*/  DADD R22, -RZ, -R14 ;  /* 0x00000000ff167229 */ /* 0x000fd0000000090e */
[----:B------:R-:W-:Y:S02]  /*04f0*/  FFMA R0, RZ, R25, R11 ;  /* 0x00000019ff007223 */ /* 0x000fe4000000000b */
[----:B------:R-:W-:-:S03]  /*0500*/  FSETP.GEU.AND P2, PT, |R23|, 6.5827683646048100446e-37, PT ;  /* 0x036000001700780b */ /* 0x000fc60003f4e200 */
[----:B------:R-:W-:-:S13]  /*0510*/  FSETP.GT.AND P0, PT, |R0|, 1.469367938527859385e-39, PT ;  /* 0x001000000000780b */ /* 0x000fda0003f04200 */
[----:B------:R-:W-:Y:S05]  /*0520*/  @P0 BRA P2, `(.L_x_699) ;  /* 0x0000000000100947 */ /* 0x000fea0001000000 */
[----:B------:R-:W-:-:S07]  /*0530*/  MOV R0, 0x550 ;  /* 0x0000055000007802 */ /* 0x000fce0000000f00 */
[----:B------:R-:W-:Y:S05]  /*0540*/  CALL.REL.NOINC `($__internal_0_$__cuda_sm20_div_rn_f64_full) ;  /* 0x0000000400607944 */ /* 0x000fea0003c00000 */
[----:B------:R-:W-:Y:S02]  /*0550*/  IMAD.MOV.U32 R10, RZ, RZ, R14 ;  /* 0x000000ffff0a7224 */ /* 0x000fe400078e000e */
[----:B------:R-:W-:-:S07]  /*0560*/  IMAD.MOV.U32 R11, RZ, RZ, R15 ;  /* 0x000000ffff0b7224 */ /* 0x000fce00078e000f */
.L_x_699:
[----:B------:R-:W-:Y:S05]  /*0570*/  BSYNC.RECONVERGENT B0 ;  /* 0x0000000000007941 */ /* 0x000fea0003800200 */
.L_x_698:
[----:B------:R-:W-:Y:S04]  /*0580*/  BSSY.RECONVERGENT B0, `(.L_x_700) ;  /* 0x000004f000007945 */ /* 0x000fe80003800200 */
[----:B------:R-:W-:Y:S05]  /*0590*/  @P1 BRA `(.L_x_701) ;  /* 0x0000000400341947 */ /* 0x000fea0003800000 */
[----:B------:R-:W-:Y:S01]  /*05a0*/  LOP3.LUT R0, R4, 0x3, RZ, 0xc0, !PT ;  /* 0x0000000304007812 */ /* 0x000fe200078ec0ff */
[----:B------:R-:W-:Y:S01]  /*05b0*/  BSSY.RECONVERGENT B1, `(.L_x_702) ;  /* 0x0000021000017945 */ /* 0x000fe20003800200 */
[----:B------:R-:W-:Y:S02]  /*05c0*/  MOV R31, R3 ;  /* 0x00000003001f7202 */ /* 0x000fe40000000f00 */
[----:B------:R-:W-:-:S13]  /*05d0*/  ISETP.NE.AND P0, PT, R0, 0x3, PT ;  /* 0x000000030000780c */ /* 0x000fda0003f05270 */
[----:B------:R-:W-:Y:S05]  /*05e0*/  @!P0 BRA `(.L_x_703) ;  /* 0x0000000000748947 */ /* 0x000fea0003800000 */
[----:B------:R-:W0:Y:S01]  /*05f0*/  LDC.64 R12, c[0x0][0x380] ;  /* 0x0000e000ff0c7b82 */ /* 0x000e220000000a00 */
[----:B------:R-:W-:Y:S01]  /*0600*/  IMAD.IADD R15, R2, 0x1, R9 ;  /* 0x00000001020f7824 */ /* 0x000fe200078e0209 */
[----:B------:R-:W2:Y:S03]  /*0610*/  LDG.E.64 R24, desc[UR8][R18.64] ;  /* 0x0000000812187981 */ /* 0x000ea6000c1e1b00 */
[----:B0-----:R-:W-:-:S05]  /*0620*/  IMAD.WIDE R14, R15, 0x8, R12 ;  /* 0x000000080f0e7825 */ /* 0x001fca00078e020c */
[----:B------:R-:W2:Y:S01]  /*0630*/  LDG.E.64 R22, desc[UR8][R14.64] ;  /* 0x000000080e167981 */ /* 0x000ea2000c1e1b00 */
[----:B------:R-:W-:Y:S01]  /*0640*/  ISETP.NE.AND P0, PT, R0, RZ, PT ;  /* 0x000000ff0000720c */ /* 0x000fe20003f05270 */
[----:B------:R-:W-:Y:S01]  /*0650*/  IMAD.MOV.U32 R31, RZ, RZ, R5 ;  /* 0x000000ffff1f7224 */ /* 0x000fe200078e0005 */
[----:B--2---:R-:W-:-:S07]  /*0660*/  DFMA R22, R24, R10, R22 ;  /* 0x0000000a1816722b */ /* 0x004fce0000000016 */
[----:B------:R0:W-:Y:S04]  /*0670*/  STG.E.64 desc[UR8][R14.64], R22 ;  /* 0x000000160e007986 */ /* 0x0001e8000c101b08 */
[----:B------:R-:W-:Y:S05]  /*0680*/  @!P0 BRA `(.L_x_703) ;  /* 0x00000000004c8947 */ /* 0x000fea0003800000 */
[----:B0-----:R-:W0:Y:S02]  /*0690*/  LDC.64 R14, c[0x0][0x388] ;  /* 0x0000e200ff0e7b82 */ /* 0x001e240000000a00 */
[CC--:B0-----:R-:W-:Y:S02]  /*06a0*/  IMAD R15, R5.reuse, R14.reuse, R15 ;  /* 0x0000000e050f7224 */ /* 0x0c1fe400078e020f */
[----:B------:R-:W-:Y:S02]  /*06b0*/  IMAD R23, R5, R14, R9 ;  /* 0x0000000e05177224 */ /* 0x000fe400078e0209 */
[----:B------:R-:W-:-:S04]  /*06c0*/  IMAD.WIDE R26, R15, 0x8, R12 ;  /* 0x000000080f1a7825 */ /* 0x000fc800078e020c */
[----:B------:R-:W-:Y:S02]  /*06d0*/  IMAD.WIDE R22, R23, 0x8, R12 ;  /* 0x0000000817167825 */ /* 0x000fe400078e020c */
[----:B------:R-:W2:Y:S04]  /*06e0*/  LDG.E.64 R26, desc[UR8][R26.64] ;  /* 0x000000081a1a7981 */ /* 0x000ea8000c1e1b00 */
[----:B------:R-:W2:Y:S01]  /*06f0*/  LDG.E.64 R24, desc[UR8][R22.64] ;  /* 0x0000000816187981 */ /* 0x000ea2000c1e1b00 */
[----:B------:R-:W-:Y:S02]  /*0700*/  ISETP.NE.AND P0, PT, R0, 0x1, PT ;  /* 0x000000010000780c */ /* 0x000fe40003f05270 */
[----:B------:R-:W-:Y:S01]  /*0710*/  MOV R31, R7 ;  /* 0x00000007001f7202 */ /* 0x000fe20000000f00 */
[----:B--2---:R-:W-:-:S07]  /*0720*/  DFMA R24, R26, R10, R24 ;  /* 0x0000000a1a18722b */ /* 0x004fce0000000018 */
[----:B------:R1:W-:Y:S03]  /*0730*/  STG.E.64 desc[UR8][R22.64], R24 ;  /* 0x0000001816007986 */ /* 0x0003e6000c101b08 */
[----:B------:R-:W-:Y:S05]  /*0740*/  @!P0 BRA `(.L_x_703) ;  /* 0x00000000001c8947 */ /* 0x000fea0003800000 */
[----:B------:R-:W-:Y:S01]  /*0750*/  IMAD R15, R7, R14, R9 ;  /* 0x0000000e070f7224 */ /* 0x000fe200078e0209 */
[----:B-1----:R-:W2:Y:S03]  /*0760*/  LDG.E.64 R22, desc[UR8][R16.64] ;  /* 0x0000000810167981 */ /* 0x002ea6000c1e1b00 */
[----:B------:R-:W-:-:S05]  /*0770*/  IMAD.WIDE R12, R15, 0x8, R12 ;  /* 0x000000080f0c7825 */ /* 0x000fca00078e020c */
[----:B------:R-:W2:Y:S01]  /*0780*/  LDG.E.64 R14, desc[UR8][R12.64] ;  /* 0x000000080c0e7981 */ /* 0x000ea2000c1e1b00 */
[----:B------:R-:W-:Y:S01]  /*0790*/  VIADD R31, R7, UR6 ;  /* 0x00000006071f7c36 */ /* 0x000fe20008000000 */
[----:B--2---:R-:W-:-:S07]  /*07a0*/  DFMA R14, R22, R10, R14 ;  /* 0x0000000a160e722b */ /* 0x004fce000000000e */
[----:B------:R2:W-:Y:S04]  /*07b0*/  STG.E.64 desc[UR8][R12.64], R14 ;  /* 0x0000000e0c007986 */ /* 0x0005e8000c101b08 */
.L_x_703:
[----:B------:R-:W-:Y:S05]  /*07c0*/  BSYNC.RECONVERGENT B1 ;  /* 0x0000000000017941 */ /* 0x000fea0003800200 */
.L_x_702:
[----:B------:R-:W-:-:S13]  /*07d0*/  ISETP.GE.U32.AND P0, PT, R4, 0x3, PT ;  /* 0x000000030400780c */ /* 0x000fda0003f06070 */
[----:B------:R-:W-:Y:S05]  /*07e0*/  @!P0 BRA `(.L_x_701) ;  /* 0x0000000000a08947 */ /* 0x000fea0003800000 */
.L_x_704:
[----:B--2---:R-:W2:Y:S08]  /*07f0*/  LDC.64 R12, c[0x0][0x388] ;  /* 0x0000e200ff0c7b82 */ /* 0x004eb00000000a00 */
[----:B0--3--:R-:W0:Y:S01]  /*0800*/  LDC.64 R14, c[0x0][0x380] ;  /* 0x0000e000ff0e7b82 */ /* 0x009e220000000a00 */
[CC--:B--2---:R-:W-:Y:S02]  /*0810*/  IMAD R27, R31.reuse, R12.reuse, R13 ;  /* 0x0000000c1f1b7224 */ /* 0x0c4fe400078e020d */
[----:B-1----:R-:W-:-:S02]  /*0820*/  IMAD R23, R31, R12, R9 ;  /* 0x0000000c1f177224 */ /* 0x002fc400078e0209 */
[----:B0-----:R-:W-:-:S04]  /*0830*/  IMAD.WIDE R26, R27, 0x8, R14 ;  /* 0x000000081b1a7825 */ /* 0x001fc800078e020e */
[----:B------:R-:W-:Y:S02]  /*0840*/  IMAD.WIDE R22, R23, 0x8, R14 ;  /* 0x0000000817167825 */ /* 0x000fe400078e020e */
[----:B------:R-:W2:Y:S04]  /*0850*/  LDG.E.64 R26, desc[UR8][R26.64] ;  /* 0x000000081a1a7981 */ /* 0x000ea8000c1e1b00 */
[----:B------:R-:W2:Y:S01]  /*0860*/  LDG.E.64 R24, desc[UR8][R22.64] ;  /* 0x0000000816187981 */ /* 0x000ea2000c1e1b00 */
[----:B------:R-:W-:-:S04]  /*0870*/  VIADD R0, R31, UR6 ;  /* 0x000000061f007c36 */ /* 0x000fc80008000000 */
[----:B------:R-:W-:-:S04]  /*0880*/  IMAD R33, R0, R12, R13 ;  /* 0x0000000c00217224 */ /* 0x000fc800078e020d */
[----:B------:R-:W-:Y:S01]  /*0890*/  IMAD.WIDE R32, R33, 0x8, R14 ;  /* 0x0000000821207825 */ /* 0x000fe200078e020e */
[----:B--2---:R-:W-:-:S03]  /*08a0*/  DFMA R28, R26, R10, R24 ;  /* 0x0000000a1a1c722b */ /* 0x004fc60000000018 */
[----:B------:R-:W-:-:S04]  /*08b0*/  IMAD R25, R0, R12, R9 ;  /* 0x0000000c00197224 */ /* 0x000fc800078e0209 */
[----:B------:R-:W-:Y:S01]  /*08c0*/  IMAD.WIDE R24, R25, 0x8, R14 ;  /* 0x0000000819187825 */ /* 0x000fe200078e020e */
[----:B------:R0:W-:Y:S04]  /*08d0*/  STG.E.64 desc[UR8][R22.64], R28 ;  /* 0x0000001c16007986 */ /* 0x0001e8000c101b08 */
[----:B------:R-:W2:Y:S04]  /*08e0*/  LDG.E.64 R32, desc[UR8][R32.64] ;  /* 0x0000000820207981 */ /* 0x000ea8000c1e1b00 */
[----:B------:R-:W2:Y:S01]  /*08f0*/  LDG.E.64 R30, desc[UR8][R24.64] ;  /* 0x00000008181e7981 */ /* 0x000ea2000c1e1b00 */
[----:B------:R-:W-:-:S05]  /*0900*/  IADD3 R0, PT, PT, R0, UR6, RZ ;  /* 0x0000000600007c10 */ /* 0x000fca000fffe0ff */
[CC--:B------:R-:W-:Y:S02]  /*0910*/  IMAD R35, R0.reuse, R12.reuse, R13 ;  /* 0x0000000c00237224 */ /* 0x0c0fe400078e020d */
[----:B------:R-:W-:Y:S02]  /*0920*/  IMAD R27, R0, R12, R9 ;  /* 0x0000000c001b7224 */ /* 0x000fe400078e0209 */
[----:B------:R-:W-:-:S04]  /*0930*/  IMAD.WIDE R34, R35, 0x8, R14 ;  /* 0x0000000823227825 */ /* 0x000fc800078e020e */
[----:B0-----:R-:W-:Y:S01]  /*0940*/  IMAD.WIDE R22, R27, 0x8, R14 ;  /* 0x000000081b167825 */ /* 0x001fe200078e020e */
[----:B--2---:R-:W-:-:S07]  /*0950*/  DFMA R30, R32, R10, R30 ;  /* 0x0000000a201e722b */ /* 0x004fce000000001e */
[----:B------:R0:W-:Y:S04]  /*0960*/  STG.E.64 desc[UR8][R24.64], R30 ;  /* 0x0000001e18007986 */ /* 0x0001e8000c101b08 */
[----:B------:R-:W2:Y:S04]  /*0970*/  LDG.E.64 R34, desc[UR8][R34.64] ;  /* 0x0000000822227981 */ /* 0x000ea8000c1e1b00 */
[----:B------:R-:W2:Y:S01]  /*0980*/  LDG.E.64 R26, desc[UR8][R22.64] ;  /* 0x00000008161a7981 */ /* 0x000ea2000c1e1b00 */
[----:B------:R-:W-:-:S04]  /*0990*/  VIADD R0, R0, UR6 ;  /* 0x0000000600007c36 */ /* 0x000fc80008000000 */
[CC--:B------:R-:W-:Y:S02]  /*09a0*/  IMAD R29, R0.reuse, R12.reuse, R13 ;  /* 0x0000000c001d7224 */ /* 0x0c0fe400078e020d */
[----:B------:R-:W-:Y:S02]  /*09b0*/  IMAD R13, R0, R12, R9 ;  /* 0x0000000c000d7224 */ /* 0x000fe400078e0209 */
[----:B------:R-:W-:-:S04]  /*09c0*/  IMAD.WIDE R28, R29, 0x8, R14 ;  /* 0x000000081d1c7825 */ /* 0x000fc800078e020e */
[----:B------:R-:W-:Y:S01]  /*09d0*/  IMAD.WIDE R14, R13, 0x8, R14 ;  /* 0x000000080d0e7825 */ /* 0x000fe200078e020e */
[----:B--2---:R-:W-:-:S07]  /*09e0*/  DFMA R26, R34, R10, R26 ;  /* 0x0000000a221a722b */ /* 0x004fce000000001a */
[----:B------:R3:W-:Y:S04]  /*09f0*/  STG.E.64 desc[UR8][R22.64], R26 ;  /* 0x0000001a16007986 */ /* 0x0007e8000c101b08 */
[----:B------:R-:W2:Y:S04]  /*0a00*/  LDG.E.64 R28, desc[UR8][R28.64] ;  /* 0x000000081c1c7981 */ /* 0x000ea8000c1e1b00 */
[----:B0-----:R-:W2:Y:S01]  /*0a10*/  LDG.E.64 R24, desc[UR8][R14.64] ;  /* 0x000000080e187981 */ /* 0x001ea2000c1e1b00 */
[----:B------:R-:W-:-:S05]  /*0a20*/  VIADD R31, R0, UR6 ;  /* 0x00000006001f7c36 */ /* 0x000fca0008000000 */
[----:B------:R-:W-:Y:S01]  /*0a30*/  ISETP.GT.AND P0, PT, R31, R12, PT ;  /* 0x0000000c1f00720c */ /* 0x000fe20003f04270 */
[----:B--2---:R-:W-:-:S07]  /*0a40*/  DFMA R24, R28, R10, R24 ;  /* 0x0000000a1c18722b */ /* 0x004fce0000000018 */
[----:B------:R3:W-:Y:S05]  /*0a50*/  STG.E.64 desc[UR8][R14.64], R24 ;  /* 0x000000180e007986 */ /* 0x0007ea000c101b08 */
[----:B------:R-:W-:Y:S05]  /*0a60*/  @!P0 BRA `(.L_x_704) ;  /* 0xfffffffc00608947 */ /* 0x000fea000383ffff */
.L_x_701:
[----:B------:R-:W-:Y:S05]  /*0a70*/  BSYNC.RECONVERGENT B0 ;  /* 0x0000000000007941 */ /* 0x000fea0003800200 */
.L_x_700:
[----:B------:R-:W4:Y:S01]  /*0a80*/  LDCU UR5, c[0x0][0x388] ;  /* 0x00007100ff0577ac */ /* 0x000f220008000800 */
[----:B------:R-:W-:-:S04]  /*0a90*/  IADD3 R9, PT, PT, R9, UR4, RZ ;  /* 0x0000000409097c10 */ /* 0x000fc8000fffe0ff */
[----:B----4-:R-:W-:-:S13]  /*0aa0*/  ISETP.GE.AND P0, PT, R9, UR5, PT ;  /* 0x0000000509007c0c */ /* 0x010fda000bf06270 */
[----:B------:R-:W-:Y:S05]  /*0ab0*/  @!P0 BRA `(.L_x_705) ;  /* 0xfffffff800408947 */ /* 0x000fea000383ffff */
[----:B------:R-:W-:Y:S05]  /*0ac0*/  EXIT ;  /* 0x000000000000794d */ /* 0x000fea0003800000 */
        .weak           $__internal_0_$__cuda_sm20_div_rn_f64_full
        .type           $__internal_0_$__cuda_sm20_div_rn_f64_full,@function
        .size           $__internal_0_$__cuda_sm20_div_rn_f64_full,(.L_x_719 - $__internal_0_$__cuda_sm20_div_rn_f64_full)
$__internal_0_$__cuda_sm20_div_rn_f64_full:
[----:B------:R-:W-:Y:S01]  /*0ad0*/  FSETP.GEU.AND P3, PT, |R23|, 1.469367938527859385e-39, PT ;  /* 0x001000001700780b */ /* 0x000fe20003f6e200 */
[----:B------:R-:W-:Y:S01]  /*0ae0*/  IMAD.MOV.U32 R11, RZ, RZ, R25 ;  /* 0x000000ffff0b7224 */ /* 0x000fe200078e0019 */
[C---:B------:R-:W-:Y:S01]  /*0af0*/  FSETP.GEU.AND P0, PT, |R25|.reuse, 1.469367938527859385e-39, PT ;  /* 0x001000001900780b */ /* 0x040fe20003f0e200 */
[----:B------:R-:W-:Y:S01]  /*0b00*/  IMAD.MOV.U32 R10, RZ, RZ, R24 ;  /* 0x000000ffff0a7224 */ /* 0x000fe200078e0018 */
[----:B------:R-:W-:Y:S01]  /*0b10*/  LOP3.LUT R12, R25, 0x800fffff, RZ, 0xc0, !PT ;  /* 0x800fffff190c7812 */ /* 0x000fe200078ec0ff */
[----:B------:R-:W-:Y:S01]  /*0b20*/  IMAD.MOV.U32 R8, RZ, RZ, 0x1ca00000 ;  /* 0x1ca00000ff087424 */ /* 0x000fe200078e00ff */
[----:B------:R-:W-:Y:S01]  /*0b30*/  LOP3.LUT R6, R23, 0x7ff00000, RZ, 0xc0, !PT ;  /* 0x7ff0000017067812 */ /* 0x000fe200078ec0ff */
[----:B------:R-:W-:Y:S01]  /*0b40*/  BSSY.RECONVERGENT B1, `(.L_x_706) ;  /* 0x0000052000017945 */ /* 0x000fe20003800200 */
[----:B------:R-:W-:Y:S02]  /*0b50*/  LOP3.LUT R13, R12, 0x3ff00000, RZ, 0xfc, !PT ;  /* 0x3ff000000c0d7812 */ /* 0x000fe400078efcff */
[----:B------:R-:W-:-:S02]  /*0b60*/  MOV R12, R24 ;  /* 0x00000018000c7202 */ /* 0x000fc40000000f00 */
[----:B------:R-:W-:Y:S02]  /*0b70*/  LOP3.LUT R31, R25, 0x7ff00000, RZ, 0xc0, !PT ;  /* 0x7ff00000191f7812 */ /* 0x000fe400078ec0ff */
[----:B------:R-:W-:Y:S01]  /*0b80*/  @!P3 LOP3.LUT R27, R11, 0x7ff00000, RZ, 0xc0, !PT ;  /* 0x7ff000000b1bb812 */ /* 0x000fe200078ec0ff */
[----:B------:R-:W-:Y:S01]  /*0b90*/  @!P0 DMUL R12, R10, 8.98846567431157953865e+307 ;  /* 0x7fe000000a0c8828 */ /* 0x000fe20000000000 */
[C---:B------:R-:W-:Y:S02]  /*0ba0*/  ISETP.GE.U32.AND P2, PT, R6.reuse, R31, PT ;  /* 0x0000001f0600720c */ /* 0x040fe40003f46070 */
[----:B------:R-:W-:Y:S02]  /*0bb0*/  @!P3 ISETP.GE.U32.AND P4, PT, R6, R27, PT ;  /* 0x0000001b0600b20c */ /* 0x000fe40003f86070 */
[----:B------:R-:W-:Y:S01]  /*0bc0*/  MOV R26, 0x1 ;  /* 0x00000001001a7802 */ /* 0x000fe20000000f00 */
[----:B------:R-:W0:Y:S01]  /*0bd0*/  MUFU.RCP64H R27, R13 ;  /* 0x0000000d001b7308 */ /* 0x000e220000001800 */
[----:B------:R-:W-:-:S03]  /*0be0*/  @!P3 SEL R25, R8, 0x63400000, !P4 ;  /* 0x634000000819b807 */ /* 0x000fc60006000000 */
[----:B------:R-:W-:Y:S02]  /*0bf0*/  @!P0 LOP3.LUT R31, R13, 0x7ff00000, RZ, 0xc0, !PT ;  /* 0x7ff000000d1f8812 */ /* 0x000fe400078ec0ff */
[----:B------:R-:W-:Y:S02]  /*0c00*/  @!P3 LOP3.LUT R24, R25, 0x80000000, R23, 0xf8, !PT ;  /* 0x800000001918b812 */ /* 0x000fe400078ef817 */
[----:B------:R-:W-:-:S04]  /*0c10*/  SEL R25, R8, 0x63400000, !P2 ;  /* 0x6340000008197807 */ /* 0x000fc80005000000 */
[----:B------:R-:W-:Y:S02]  /*0c20*/  LOP3.LUT R23, R25, 0x800fffff, R23, 0xf8, !PT ;  /* 0x800fffff19177812 */ /* 0x000fe400078ef817 */
[----:B------:R-:W-:Y:S01]  /*0c30*/  @!P3 LOP3.LUT R25, R24, 0x100000, RZ, 0xfc, !PT ;  /* 0x001000001819b812 */ /* 0x000fe200078efcff */
[----:B------:R-:W-:-:S06]  /*0c40*/  @!P3 IMAD.MOV.U32 R24, RZ, RZ, RZ ;  /* 0x000000ffff18b224 */ /* 0x000fcc00078e00ff */
[----:B------:R-:W-:Y:S02]  /*0c50*/  @!P3 DFMA R22, R22, 2, -R24 ;  /* 0x400000001616b82b */ /* 0x000fe40000000818 */
[----:B0-----:R-:W-:-:S08]  /*0c60*/  DFMA R24, R26, -R12, 1 ;  /* 0x3ff000001a18742b */ /* 0x001fd0000000080c */
[----:B------:R-:W-:-:S08]  /*0c70*/  DFMA R24, R24, R24, R24 ;  /* 0x000000181818722b */ /* 0x000fd00000000018 */
[----:B------:R-:W-:-:S08]  /*0c80*/  DFMA R24, R26, R24, R26 ;  /* 0x000000181a18722b */ /* 0x000fd0000000001a */
[----:B------:R-:W-:-:S08]  /*0c90*/  DFMA R26, R24, -R12, 1 ;  /* 0x3ff00000181a742b */ /* 0x000fd0000000080c */
[----:B------:R-:W-:-:S08]  /*0ca0*/  DFMA R24, R24, R26, R24 ;  /* 0x0000001a1818722b */ /* 0x000fd00000000018 */
[----:B------:R-:W-:-:S08]  /*0cb0*/  DMUL R26, R24, R22 ;  /* 0x00000016181a7228 */ /* 0x000fd00000000000 */
[----:B------:R-:W-:-:S08]  /*0cc0*/  DFMA R28, R26, -R12, R22 ;  /* 0x8000000c1a1c722b */ /* 0x000fd00000000016 */
[----:B------:R-:W-:Y:S01]  /*0cd0*/  DFMA R28, R24, R28, R26 ;  /* 0x0000001c181c722b */ /* 0x000fe2000000001a */
[----:B------:R-:W-:Y:S01]  /*0ce0*/  IMAD.MOV.U32 R24, RZ, RZ, R6 ;  /* 0x000000ffff187224 */ /* 0x000fe200078e0006 */
[----:B------:R-:W-:-:S05]  /*0cf0*/  @!P3 LOP3.LUT R24, R23, 0x7ff00000, RZ, 0xc0, !PT ;  /* 0x7ff000001718b812 */ /* 0x000fca00078ec0ff */
[----:B------:R-:W-:-:S05]  /*0d00*/  VIADD R25, R24, 0xffffffff ;  /* 0xffffffff18197836 */ /* 0x000fca0000000000 */
[----:B------:R-:W-:Y:S02]  /*0d10*/  ISETP.GT.U32.AND P0, PT, R25, 0x7feffffe, PT ;  /* 0x7feffffe1900780c */ /* 0x000fe40003f04070 */
[----:B------:R-:W-:-:S04]  /*0d20*/  IADD3 R25, PT, PT, R31, -0x1, RZ ;  /* 0xffffffff1f197810 */ /* 0x000fc80007ffe0ff */
[----:B------:R-:W-:-:S13]  /*0d30*/  ISETP.GT.U32.OR P0, PT, R25, 0x7feffffe, P0 ;  /* 0x7feffffe1900780c */ /* 0x000fda0000704470 */
[----:B------:R-:W-:Y:S05]  /*0d40*/  @P0 BRA `(.L_x_707) ;  /* 0x00000000006c0947 */ /* 0x000fea0003800000 */
[----:B------:R-:W-:Y:S02]  /*0d50*/  LOP3.LUT R15, R11, 0x7ff00000, RZ, 0xc0, !PT ;  /* 0x7ff000000b0f7812 */ /* 0x000fe400078ec0ff */
[----:B------:R-:W-:Y:S02]  /*0d60*/  MOV R24, RZ ;  /* 0x000000ff00187202 */ /* 0x000fe40000000f00 */
[CC--:B------:R-:W-:Y:S02]  /*0d70*/  VIADDMNMX R14, R6.reuse, -R15.reuse, 0xb9600000, !PT ;  /* 0xb9600000060e7446 */ /* 0x0c0fe4000780090f */
[----:B------:R-:W-:Y:S02]  /*0d80*/  ISETP.GE.U32.AND P0, PT, R6, R15, PT ;  /* 0x0000000f0600720c */ /* 0x000fe40003f06070 */
[----:B------:R-:W-:Y:S02]  /*0d90*/  VIMNMX R14, PT, PT, R14, 0x46a00000, PT ;  /* 0x46a000000e0e7848 */ /* 0x000fe40003fe0100 */
[----:B------:R-:W-:-:S05]  /*0da0*/  SEL R15, R8, 0x63400000, !P0 ;  /* 0x63400000080f7807 */ /* 0x000fca0004000000 */
[----:B------:R-:W-:-:S04]  /*0db0*/  IMAD.IADD R6, R14, 0x1, -R15 ;  /* 0x000000010e067824 */ /* 0x000fc800078e0a0f */
[----:B------:R-:W-:-:S06]  /*0dc0*/  VIADD R25, R6, 0x7fe00000 ;  /* 0x7fe0000006197836 */ /* 0x000fcc0000000000 */
[----:B------:R-:W-:-:S10]  /*0dd0*/  DMUL R14, R28, R24 ;  /* 0x000000181c0e7228 */ /* 0x000fd40000000000 */
[----:B------:R-:W-:-:S13]  /*0de0*/  FSETP.GTU.AND P0, PT, |R15|, 1.469367938527859385e-39, PT ;  /* 0x001000000f00780b */ /* 0x000fda0003f0c200 */
[----:B------:R-:W-:Y:S05]  /*0df0*/  @P0 BRA `(.L_x_708) ;  /* 0x0000000000980947 */ /* 0x000fea0003800000 */
[----:B------:R-:W-:Y:S01]  /*0e00*/  DFMA R12, R28, -R12, R22 ;  /* 0x8000000c1c0c722b */ /* 0x000fe20000000016 */
[----:B------:R-:W-:-:S09]  /*0e10*/  IMAD.MOV.U32 R24, RZ, RZ, RZ ;  /* 0x000000ffff187224 */ /* 0x000fd200078e00ff */
[C---:B------:R-:W-:Y:S02]  /*0e20*/  FSETP.NEU.AND P0, PT, R13.reuse, RZ, PT ;  /* 0x000000ff0d00720b */ /* 0x040fe40003f0d000 */
[----:B------:R-:W-:-:S04]  /*0e30*/  LOP3.LUT R23, R13, 0x80000000, R11, 0x48, !PT ;  /* 0x800000000d177812 */ /* 0x000fc800078e480b */
[----:B------:R-:W-:-:S07]  /*0e40*/  LOP3.LUT R25, R23, R25, RZ, 0xfc, !PT ;  /* 0x0000001917197212 */ /* 0x000fce00078efcff */
[----:B------:R-:W-:Y:S05]  /*0e50*/  @!P0 BRA `(.L_x_708) ;  /* 0x0000000000808947 */ /* 0x000fea0003800000 */
[----:B------:R-:W-:Y:S01]  /*0e60*/  IMAD.MOV R11, RZ, RZ, -R6 ;  /* 0x000000ffff0b7224 */ /* 0x000fe200078e0a06 */
[----:B------:R-:W-:Y:S01]  /*0e70*/  MOV R10, RZ ;  /* 0x000000ff000a7202 */ /* 0x000fe20000000f00 */
[----:B------:R-:W-:-:S05]  /*0e80*/  DMUL.RP R24, R28, R24 ;  /* 0x000000181c187228 */ /* 0x000fca0000008000 */
[----:B------:R-:W-:-:S05]  /*0e90*/  DFMA R10, R14, -R10, R28 ;  /* 0x8000000a0e0a722b */ /* 0x000fca000000001c */
[----:B------:R-:W-:Y:S02]  /*0ea0*/  LOP3.LUT R23, R25, R23, RZ, 0x3c, !PT ;  /* 0x0000001719177212 */ /* 0x000fe400078e3cff */
[----:B------:R-:W-:-:S04]  /*0eb0*/  IADD3 R10, PT, PT, -R6, -0x43300000, RZ ;  /* 0xbcd00000060a7810 */ /* 0x000fc80007ffe1ff */
[----:B------:R-:W-:-:S04]  /*0ec0*/  FSETP.NEU.AND P0, PT, |R11|, R10, PT ;  /* 0x0000000a0b00720b */ /* 0x000fc80003f0d200 */
[----:B------:R-:W-:Y:S02]  /*0ed0*/  FSEL R14, R24, R14, !P0 ;  /* 0x0000000e180e7208 */ /* 0x000fe40004000000 */
[----:B------:R-:W-:Y:S01]  /*0ee0*/  FSEL R15, R23, R15, !P0 ;  /* 0x0000000f170f7208 */ /* 0x000fe20004000000 */
[----:B------:R-:W-:Y:S06]  /*0ef0*/  BRA `(.L_x_708) ;  /* 0x0000000000587947 */ /* 0x000fec0003800000 */
.L_x_707:
[----:B------:R-:W-:-:S08]  /*0f00*/  DADD R12, -RZ, -R14 ;  /* 0x00000000ff0c7229 */ /* 0x000fd0000000090e */
[----:B------:R-:W-:-:S14]  /*0f10*/  DSETP.NAN.AND P0, PT, R12, R12, PT ;  /* 0x0000000c0c00722a */ /* 0x000fdc0003f08000 */
[----:B------:R-:W-:Y:S05]  /*0f20*/  @P0 BRA `(.L_x_709) ;  /* 0x0000000000440947 */ /* 0x000fea0003800000 */
[----:B------:R-:W-:-:S14]  /*0f30*/  DSETP.NAN.AND P0, PT, R10, R10, PT ;  /* 0x0000000a0a00722a */ /* 0x000fdc0003f08000 */
[----:B------:R-:W-:Y:S05]  /*0f40*/  @P0 BRA `(.L_x_710) ;  /* 0x0000000000300947 */ /* 0x000fea0003800000 */
[----:B------:R-:W-:Y:S01]  /*0f50*/  ISETP.NE.AND P0, PT, R24, R31, PT ;  /* 0x0000001f1800720c */ /* 0x000fe20003f05270 */
[----:B------:R-:W-:Y:S02]  /*0f60*/  IMAD.MOV.U32 R14, RZ, RZ, 0x0 ;  /* 0x00000000ff0e7424 */ /* 0x000fe400078e00ff */
[----:B------:R-:W-:-:S10]  /*0f70*/  IMAD.MOV.U32 R15, RZ, RZ, -0x80000 ;  /* 0xfff80000ff0f7424 */ /* 0x000fd400078e00ff */
[----:B------:R-:W-:Y:S05]  /*0f80*/  @!P0 BRA `(.L_x_708) ;  /* 0x0000000000348947 */ /* 0x000fea0003800000 */
[----:B------:R-:W-:Y:S02]  /*0f90*/  ISETP.NE.AND P0, PT, R24, 0x7ff00000, PT ;  /* 0x7ff000001800780c */ /* 0x000fe40003f05270 */
[----:B------:R-:W-:Y:S02]  /*0fa0*/  LOP3.LUT R15, R13, 0x80000000, R11, 0x48, !PT ;  /* 0x800000000d0f7812 */ /* 0x000fe400078e480b */
[----:B------:R-:W-:-:S13]  /*0fb0*/  ISETP.EQ.OR P0, PT, R31, RZ, !P0 ;  /* 0x000000ff1f00720c */ /* 0x000fda0004702670 */
[----:B------:R-:W-:Y:S02]  /*0fc0*/  @P0 LOP3.LUT R6, R15, 0x7ff00000, RZ, 0xfc, !PT ;  /* 0x7ff000000f060812 */ /* 0x000fe400078efcff */
[----:B------:R-:W-:Y:S01]  /*0fd0*/  @!P0 MOV R14, RZ ;  /* 0x000000ff000e8202 */ /* 0x000fe20000000f00 */
[----:B------:R-:W-:Y:S02]  /*0fe0*/  @P0 IMAD.MOV.U32 R14, RZ, RZ, RZ ;  /* 0x000000ffff0e0224 */ /* 0x000fe400078e00ff */
[----:B------:R-:W-:Y:S01]  /*0ff0*/  @P0 IMAD.MOV.U32 R15, RZ, RZ, R6 ;  /* 0x000000ffff0f0224 */ /* 0x000fe200078e0006 */
[----:B------:R-:W-:Y:S06]  /*1000*/  BRA `(.L_x_708) ;  /* 0x0000000000147947 */ /* 0x000fec0003800000 */
.L_x_710:
[----:B------:R-:W-:Y:S02]  /*1010*/  LOP3.LUT R15, R11, 0x80000, RZ, 0xfc, !PT ;  /* 0x000800000b0f7812 */ /* 0x000fe400078efcff */
[----:B------:R-:W-:Y:S01]  /*1020*/  MOV R14, R10 ;  /* 0x0000000a000e7202 */ /* 0x000fe20000000f00 */
[----:B------:R-:W-:Y:S06]  /*1030*/  BRA `(.L_x_708) ;  /* 0x0000000000087947 */ /* 0x000fec0003800000 */
.L_x_709:
[----:B------:R-:W-:Y:S01]  /*1040*/  LOP3.LUT R15, R13, 0x80000, RZ, 0xfc, !PT ;  /* 0x000800000d0f7812 */ /* 0x000fe200078efcff */
[----:B------:R-:W-:-:S07]  /*1050*/  IMAD.MOV.U32 R14, RZ, RZ, R12 ;  /* 0x000000ffff0e7224 */ /* 0x000fce00078e000c */
.L_x_708:
[----:B------:R-:W-:Y:S05]  /*1060*/  BSYNC.RECONVERGENT B1 ;  /* 0x0000000000017941 */ /* 0x000fea0003800200 */
.L_x_706:
[----:B------:R-:W-:Y:S02]  /*1070*/  HFMA2 R11, -RZ, RZ, 0, 0 ;  /* 0x00000000ff0b7431 */ /* 0x000fe400000001ff */
[----:B------:R-:W-:-:S04]  /*1080*/  IMAD.MOV.U32 R10, RZ, RZ, R0 ;  /* 0x000000ffff0a7224 */ /* 0x000fc800078e0000 */
[----:B------:R-:W-:Y:S05]  /*1090*/  RET.REL.NODEC R10 `(_Z11change_rowsP2elii) ;  /* 0xffffffec0ad87950 */ /* 0x000fea0003c3ffff */
.L_x_711:
        /* <DEDUP_REMOVED lines=14> */
.L_x_719:


//--------------------- .text._Z4swapP2eliii      --------------------------
	.section	.text._Z4swapP2eliii,"ax",@progbits
	.align	128
        .global         _Z4swapP2eliii
        .type           _Z4swapP2eliii,@function
        .size           _Z4swapP2eliii,(.L_x_730 - _Z4swapP2eliii)
        .other          _Z4swapP2eliii,@"STO_CUDA_ENTRY STV_DEFAULT"
_Z4swapP2eliii:
.text._Z4swapP2eliii:
[----:B------:R-:W-:Y:S01]  /*0000*/  LDC R1, c[0x0][0x37c] ;  /* 0x0000df00ff017b82 */ /* 0x000fe20000000800 */
[----:B------:R-:W0:Y:S07]  /*0010*/  S2R R11, SR_TID.X ;  /* 0x00000000000b7919 */ /* 0x000e2e0000002100 */
[----:B------:R-:W0:Y:S01]  /*0020*/  S2UR UR5, SR_CTAID.X ;  /* 0x00000000000579c3 */ /* 0x000e220000002500 */
[----:B------:R-:W1:Y:S07]  /*0030*/  LDCU UR8, c[0x0][0x390] ;  /* 0x00007200ff0877ac */ /* 0x000e6e0008000800 */
[----:B------:R-:W0:Y:S08]  /*0040*/  LDC R6, c[0x0][0x360] ;  /* 0x0000d800ff067b82 */ /* 0x000e300000000800 */
[----:B------:R-:W2:Y:S01]  /*0050*/  LDC R13, c[0x0][0x370] ;  /* 0x0000dc00ff0d7b82 */ /* 0x000ea20000000800 */
[----:B0-----:R-:W-:-:S05]  /*0060*/  IMAD R7, R6, UR5, R11 ;  /* 0x0000000506077c24 */ /* 0x001fca000f8e020b */
[----:B-1----:R-:W-:-:S13]  /*0070*/  ISETP.GT.AND P0, PT, R7, UR8, PT ;  /* 0x0000000807007c0c */ /* 0x002fda000bf04270 */
[----:B--2---:R-:W-:Y:S05]  /*0080*/  @P0 EXIT ;  /* 0x000000000000094d */ /* 0x004fea0003800000 */
[----:B------:R-:W-:Y:S01]  /*0090*/  IMAD R0, R6, R13, RZ ;  /* 0x0000000d06007224 */ /* 0x000fe200078e02ff */
[----:B------:R-:W-:Y:S01]  /*00a0*/  UIADD3 UR4, UPT, UPT, UR8, 0x1, URZ ;  /* 0x0000000108047890 */ /* 0x000fe2000fffe0ff */
[----:B------:R-:W-:Y:S01]  /*00b0*/  BSSY.RECONVERGENT B0, `(.L_x_712) ;  /* 0x0000035000007945 */ /* 0x000fe20003800200 */
[----:B------:R-:W0:Y:S02]  /*00c0*/  LDCU.64 UR6, c[0x0][0x358] ;  /* 0x00006b00ff0677ac */ /* 0x000e240008000a00 */
[C---:B------:R-:W-:Y:S02]  /*00d0*/  VIMNMX.U32 R10, PT, PT, R0.reuse, 0x1, !PT ;  /* 0x00000001000a7848 */ /* 0x040fe40007fe0000 */
[----:B------:R-:W-:Y:S02]  /*00e0*/  IADD3 R4, PT, PT, R0, R7, RZ ;  /* 0x0000000700047210 */ /* 0x000fe40007ffe0ff */
[----:B------:R-:W1:Y:S01]  /*00f0*/  I2F.U32.RP R8, R10 ;  /* 0x0000000a00087306 */ /* 0x000e620000209000 */
[----:B------:R-:W-:-:S02]  /*0100*/  IADD3 R9, PT, PT, RZ, -R10, RZ ;  /* 0x8000000aff097210 */ /* 0x000fc40007ffe0ff */
[C---:B------:R-:W-:Y:S02]  /*0110*/  ISETP.GE.AND P0, PT, R4.reuse, UR4, PT ;  /* 0x0000000404007c0c */ /* 0x040fe4000bf06270 */
[----:B------:R-:W-:Y:S02]  /*0120*/  VIMNMX R5, PT, PT, R4, UR4, !PT ;  /* 0x0000000404057c48 */ /* 0x000fe4000ffe0100 */
[----:B------:R-:W-:Y:S01]  /*0130*/  ISETP.NE.U32.AND P2, PT, R10, RZ, PT ;  /* 0x000000ff0a00720c */ /* 0x000fe20003f45070 */
[----:B-1----:R-:W1:Y:S02]  /*0140*/  MUFU.RCP R8, R8 ;  /* 0x0000000800087308 */ /* 0x002e640000001000 */
[----:B-1----:R-:W-:Y:S02]  /*0150*/  IADD3 R2, PT, PT, R8, 0xffffffe, RZ ;  /* 0x0ffffffe08027810 */ /* 0x002fe40007ffe0ff */
[----:B------:R-:W-:-:S04]  /*0160*/  SEL R8, RZ, 0x1, P0 ;  /* 0x00000001ff087807 */ /* 0x000fc80000000000 */
[----:B------:R1:W2:Y:S01]  /*0170*/  F2I.FTZ.U32.TRUNC.NTZ R3, R2 ;  /* 0x0000000200037305 */ /* 0x0002a2000021f000 */
[----:B------:R-:W-:Y:S01]  /*0180*/  IADD3 R5, PT, PT, R5, -R4, -R8 ;  /* 0x8000000405057210 */ /* 0x000fe20007ffe808 */
[----:B-1----:R-:W-:Y:S02]  /*0190*/  HFMA2 R2, -RZ, RZ, 0, 0 ;  /* 0x00000000ff027431 */ /* 0x002fe400000001ff */
[----:B--2---:R-:W-:-:S04]  /*01a0*/  IMAD R9, R9, R3, RZ ;  /* 0x0000000309097224 */ /* 0x004fc800078e02ff */
[----:B------:R-:W-:-:S06]  /*01b0*/  IMAD.HI.U32 R2, R3, R9, R2 ;  /* 0x0000000903027227 */ /* 0x000fcc00078e0002 */
[----:B------:R-:W-:-:S05]  /*01c0*/  IMAD.HI.U32 R9, R2, R5, RZ ;  /* 0x0000000502097227 */ /* 0x000fca00078e00ff */
[----:B------:R-:W-:-:S05]  /*01d0*/  IADD3 R2, PT, PT, -R9, RZ, RZ ;  /* 0x000000ff09027210 */ /* 0x000fca0007ffe1ff */
[----:B------:R-:W-:Y:S02]  /*01e0*/  IMAD R5, R10, R2, R5 ;  /* 0x000000020a057224 */ /* 0x000fe400078e0205 */
[----:B------:R-:W1:Y:S03]  /*01f0*/  LDC.64 R2, c[0x0][0x380] ;  /* 0x0000e000ff027b82 */ /* 0x000e660000000a00 */
[----:B------:R-:W-:-:S13]  /*0200*/  ISETP.GE.U32.AND P0, PT, R5, R10, PT ;  /* 0x0000000a0500720c */ /* 0x000fda0003f06070 */
[----:B------:R-:W-:Y:S02]  /*0210*/  @P0 IADD3 R5, PT, PT, -R10, R5, RZ ;  /* 0x000000050a050210 */ /* 0x000fe40007ffe1ff */
[----:B------:R-:W-:Y:S02]  /*0220*/  @P0 IADD3 R9, PT, PT, R9, 0x1, RZ ;  /* 0x0000000109090810 */ /* 0x000fe40007ffe0ff */
[----:B------:R-:W-:Y:S02]  /*0230*/  ISETP.GE.U32.AND P1, PT, R5, R10, PT ;  /* 0x0000000a0500720c */ /* 0x000fe40003f26070 */
[----:B------:R-:W2:Y:S11]  /*0240*/  LDC.64 R4, c[0x0][0x388] ;  /* 0x0000e200ff047b82 */ /* 0x000eb60000000a00 */
[----:B------:R-:W-:-:S02]  /*0250*/  @P1 IADD3 R9, PT, PT, R9, 0x1, RZ ;  /* 0x0000000109091810 */ /* 0x000fc40007ffe0ff */
[----:B------:R-:W-:-:S04]  /*0260*/  @!P2 LOP3.LUT R9, RZ, R10, RZ, 0x33, !PT ;  /* 0x0000000aff09a212 */ /* 0x000fc800078e33ff */
[----:B------:R-:W-:-:S04]  /*0270*/  IADD3 R10, PT, PT, R8, R9, RZ ;  /* 0x00000009080a7210 */ /* 0x000fc80007ffe0ff */
[C---:B------:R-:W-:Y:S02]  /*0280*/  LOP3.LUT R8, R10.reuse, 0x3, RZ, 0xc0, !PT ;  /* 0x000000030a087812 */ /* 0x040fe400078ec0ff */
[----:B------:R-:W-:Y:S02]  /*0290*/  ISETP.GE.U32.AND P1, PT, R10, 0x3, PT ;  /* 0x000000030a00780c */ /* 0x000fe40003f26070 */
[----:B------:R-:W-:-:S13]  /*02a0*/  ISETP.NE.AND P0, PT, R8, 0x3, PT ;  /* 0x000000030800780c */ /* 0x000fda0003f05270 */
[----:B01----:R-:W-:Y:S05]  /*02b0*/  @!P0 BRA `(.L_x_713) ;  /* 0x0000000000508947 */ /* 0x003fea0003800000 */
[----:B------:R-:W0:Y:S01]  /*02c0*/  LDC.64 R18, c[0x0][0x388] ;  /* 0x0000e200ff127b82 */ /* 0x000e220000000a00 */
[----:B------:R-:W-:-:S04]  /*02d0*/  IADD3 R10, PT, PT, R10, 0x1, RZ ;  /* 0x000000010a0a7810 */ /* 0x000fc80007ffe0ff */
[----:B------:R-:W-:-:S03]  /*02e0*/  LOP3.LUT R10, R10, 0x3, RZ, 0xc0, !PT ;  /* 0x000000030a0a7812 */ /* 0x000fc600078ec0ff */
[----:B------:R-:W1:Y:S02]  /*02f0*/  LDC.64 R8, c[0x0][0x380] ;  /* 0x0000e000ff087b82 */ /* 0x000e640000000a00 */
[C---:B------:R-:W-:Y:S02]  /*0300*/  IMAD R13, R10.reuse, R13, UR5 ;  /* 0x000000050a0d7e24 */ /* 0x040fe4000f8e020d */
[C---:B0-----:R-:W-:Y:S02]  /*0310*/  IMAD R19, R7.reuse, UR8, R19 ;  /* 0x0000000807137c24 */ /* 0x041fe4000f8e0213 */
[----:B------:R-:W-:Y:S01]  /*0320*/  IMAD R21, R7, UR8, R18 ;  /* 0x0000000807157c24 */ /* 0x000fe2000f8e0212 */
[----:B------:R-:W-:Y:S01]  /*0330*/  IADD3 R18, PT, PT, -R10, RZ, RZ ;  /* 0x000000ff0a127210 */ /* 0x000fe20007ffe1ff */
[----:B------:R-:W-:-:S07]  /*0340*/  IMAD R7, R13, R6, R11 ;  /* 0x000000060d077224 */ /* 0x000fce00078e020b */
.L_x_714:
[----:B01----:R-:W-:-:S04]  /*0350*/  IMAD.WIDE R14, R19, 0x8, R8 ;  /* 0x00000008130e7825 */ /* 0x003fc800078e0208 */
[----:B------:R-:W-:Y:S01]  /*0360*/  IMAD.WIDE R10, R21, 0x8, R8 ;  /* 0x00000008150a7825 */ /* 0x000fe200078e0208 */
[----:B------:R-:W3:Y:S04]  /*0370*/  LDG.E.64 R16, desc[UR6][R14.64] ;  /* 0x000000060e107981 */ /* 0x000ee8000c1e1b00 */
[----:B------:R-:W4:Y:S01]  /*0380*/  LDG.E.64 R12, desc[UR6][R10.64] ;  /* 0x000000060a0c7981 */ /* 0x000f22000c1e1b00 */
[----:B------:R-:W-:Y:S01]  /*0390*/  IADD3 R18, PT, PT, R18, 0x1, RZ ;  /* 0x0000000112127810 */ /* 0x000fe20007ffe0ff */
[C---:B------:R-:W-:Y:S02]  /*03a0*/  IMAD R19, R0.reuse, UR8, R19 ;  /* 0x0000000800137c24 */ /* 0x040fe4000f8e0213 */
[----:B------:R-:W-:Y:S01]  /*03b0*/  IMAD R21, R0, UR8, R21 ;  /* 0x0000000800157c24 */ /* 0x000fe2000f8e0215 */
[----:B------:R-:W-:Y:S01]  /*03c0*/  ISETP.NE.AND P0, PT, R18, RZ, PT ;  /* 0x000000ff1200720c */ /* 0x000fe20003f05270 */
[----:B---3--:R0:W-:Y:S04]  /*03d0*/  STG.E.64 desc[UR6][R10.64], R16 ;  /* 0x000000100a007986 */ /* 0x0081e8000c101b06 */
[----:B----4-:R0:W-:Y:S08]  /*03e0*/  STG.E.64 desc[UR6][R14.64], R12 ;  /* 0x0000000c0e007986 */ /* 0x0101f0000c101b06 */
[----:B------:R-:W-:Y:S05]  /*03f0*/  @P0 BRA `(.L_x_714) ;  /* 0xfffffffc00d40947 */ /* 0x000fea000383ffff */
.L_x_713:
[----:B------:R-:W-:Y:S05]  /*0400*/  BSYNC.RECONVERGENT B0 ;  /* 0x0000000000007941 */ /* 0x000fea0003800200 */
.L_x_712:
[----:B------:R-:W-:Y:S05]  /*0410*/  @!P1 EXIT ;  /* 0x000000000000994d */ /* 0x000fea0003800000 */
.L_x_715:
[C---:B-12---:R-:W-:Y:S02]  /*0420*/  IMAD R19, R7.reuse, UR8, R5 ;  /* 0x0000000807137c24 */ /* 0x046fe4000f8e0205 */
[----:B0-----:R-:W-:Y:S02]  /*0430*/  IMAD R15, R7, UR8, R4 ;  /* 0x00000008070f7c24 */ /* 0x001fe4000f8e0204 */
[----:B------:R-:W-:-:S04]  /*0440*/  IMAD.WIDE R18, R19, 0x8, R2 ;  /* 0x0000000813127825 */ /* 0x000fc800078e0202 */
[----:B------:R-:W-:Y:S01]  /*0450*/  IMAD.WIDE R14, R15, 0x8, R2 ;  /* 0x000000080f0e7825 */ /* 0x000fe200078e0202 */
[----:B------:R-:W2:Y:S04]  /*0460*/  LDG.E.64 R20, desc[UR6][R18.64] ;  /* 0x0000000612147981 */ /* 0x000ea8000c1e1b00 */
[----:B------:R-:W3:Y:S01]  /*0470*/  LDG.E.64 R16, desc[UR6][R14.64] ;  /* 0x000000060e107981 */ /* 0x000ee2000c1e1b00 */
[----:B------:R-:W-:-:S05]  /*0480*/  IADD3 R11, PT, PT, R0, R7, RZ ;  /* 0x00000007000b7210 */ /* 0x000fca0007ffe0ff */
[C---:B------:R-:W-:Y:S02]  /*0490*/  IMAD R7, R11.reuse, UR8, R5 ;  /* 0x000000080b077c24 */ /* 0x040fe4000f8e0205 */
[----:B------:R-:W-:Y:S02]  /*04a0*/  IMAD R9, R11, UR8, R4 ;  /* 0x000000080b097c24 */ /* 0x000fe4000f8e0204 */
[----:B------:R-:W-:-:S04]  /*04b0*/  IMAD.WIDE R6, R7, 0x8, R2 ;  /* 0x0000000807067825 */ /* 0x000fc800078e0202 */
[----:B------:R-:W-:Y:S01]  /*04c0*/  IMAD.WIDE R8, R9, 0x8, R2 ;  /* 0x0000000809087825 */ /* 0x000fe200078e0202 */
[----:B--2---:R0:W-:Y:S04]  /*04d0*/  STG.E.64 desc[UR6][R14.64], R20 ;  /* 0x000000140e007986 */ /* 0x0041e8000c101b06 */
[----:B---3--:R1:W-:Y:S04]  /*04e0*/  STG.E.64 desc[UR6][R18.64], R16 ;  /* 0x0000001012007986 */ /* 0x0083e8000c101b06 */
        /* <DEDUP_REMOVED lines=9> */
[----:B0-----:R-:W4:Y:S04]  /*0580*/  LDG.E.64 R20, desc[UR6][R10.64] ;  /* 0x000000060a147981 */ /* 0x001f28000c1e1b00 */
[----:B------:R-:W5:Y:S01]  /*0590*/  LDG.E.64 R14, desc[UR6][R12.64] ;  /* 0x000000060c0e7981 */ /* 0x000f62000c1e1b00 */
[----:B------:R-:W-:-:S05]  /*05a0*/  IADD3 R27, PT, PT, R0, R27, RZ ;  /* 0x0000001b001b7210 */ /* 0x000fca0007ffe0ff */
[C---:B-1----:R-:W-:Y:S02]  /*05b0*/  IMAD R19, R27.reuse, UR8, R5 ;  /* 0x000000081b137c24 */ /* 0x042fe4000f8e0205 */
[----:B------:R-:W-:Y:S02]  /*05c0*/  IMAD R17, R27, UR8, R4 ;  /* 0x000000081b117c24 */ /* 0x000fe4000f8e0204 */
[----:B------:R-:W-:-:S04]  /*05d0*/  IMAD.WIDE R18, R19, 0x8, R2 ;  /* 0x0000000813127825 */ /* 0x000fc800078e0202 */
[----:B------:R-:W-:Y:S01]  /*05e0*/  IMAD.WIDE R16, R17, 0x8, R2 ;  /* 0x0000000811107825 */ /* 0x000fe200078e0202 */
[----:B----4-:R1:W-:Y:S04]  /*05f0*/  STG.E.64 desc[UR6][R12.64], R20 ;  /* 0x000000140c007986 */ /* 0x0103e8000c101b06 */
[----:B-----5:R1:W-:Y:S04]  /*0600*/  STG.E.64 desc[UR6][R10.64], R14 ;  /* 0x0000000e0a007986 */ /* 0x0203e8000c101b06 */
[----:B--2---:R-:W2:Y:S04]  /*0610*/  LDG.E.64 R24, desc[UR6][R18.64] ;  /* 0x0000000612187981 */ /* 0x004ea8000c1e1b00 */
[----:B------:R-:W4:Y:S01]  /*0620*/  LDG.E.64 R8, desc[UR6][R16.64] ;  /* 0x0000000610087981 */ /* 0x000f22000c1e1b00 */
[----:B---3--:R-:W-:-:S04]  /*0630*/  IADD3 R7, PT, PT, R0, R27, RZ ;  /* 0x0000001b00077210 */ /* 0x008fc80007ffe0ff */
[----:B------:R-:W-:Y:S01]  /*0640*/  ISETP.GT.AND P0, PT, R7, UR8, PT ;  /* 0x0000000807007c0c */ /* 0x000fe2000bf04270 */
[----:B--2---:R1:W-:Y:S04]  /*0650*/  STG.E.64 desc[UR6][R16.64], R24 ;  /* 0x0000001810007986 */ /* 0x0043e8000c101b06 */
[----:B----4-:R1:W-:Y:S08]  /*0660*/  STG.E.64 desc[UR6][R18.64], R8 ;  /* 0x0000000812007986 */ /* 0x0103f0000c101b06 */
[----:B------:R-:W-:Y:S05]  /*0670*/  @!P0 BRA `(.L_x_715) ;  /* 0xfffffffc00688947 */ /* 0x000fea000383ffff */
[----:B------:R-:W-:Y:S05]  /*0680*/  EXIT ;  /* 0x000000000000794d */ /* 0x000fea0003800000 */
.L_x_716:
        /* <DEDUP_REMOVED lines=15> */
.L_x_730:


//--------------------- .text._Z8take_colP2elS0_ii --------------------------
	.section	.text._Z8take_colP2elS0_ii,"ax",@progbits
	.align	128
        .global         _Z8take_colP2elS0_ii
        .type           _Z8take_colP2elS0_ii,@function
        .size           _Z8take_colP2elS0_ii,(.L_x_731 - _Z8take_colP2elS0_ii)
        .other          _Z8take_colP2elS0_ii,@"STO_CUDA_ENTRY STV_DEFAULT"
_Z8take_colP2elS0_ii:
.text._Z8take_colP2elS0_ii:
[----:B------:R-:W-:Y:S01]  /*0000*/  LDC R1, c[0x0][0x37c] ;  /* 0x0000df00ff017b82 */ /* 0x000fe20000000800 */
[----:B------:R-:W0:Y:S07]  /*0010*/  S2R R0, SR_TID.X ;  /* 0x0000000000007919 */ /* 0x000e2e0000002100 */
[----:B------:R-:W0:Y:S01]  /*0020*/  S2UR UR4, SR_CTAID.X ;  /* 0x00000000000479c3 */ /* 0x000e220000002500 */
[----:B------:R-:W1:Y:S07]  /*0030*/  LDCU UR5, c[0x0][0x394] ;  /* 0x00007280ff0577ac */ /* 0x000e6e0008000800 */
[----:B------:R-:W0:Y:S02]  /*0040*/  LDC R11, c[0x0][0x360] ;  /* 0x0000d800ff0b7b82 */ /* 0x000e240000000800 */
[----:B0-----:R-:W-:-:S05]  /*0050*/  IMAD R0, R11, UR4, R0 ;  /* 0x000000040b007c24 */ /* 0x001fca000f8e0200 */
[----:B-1----:R-:W-:-:S13]  /*0060*/  ISETP.GE.AND P0, PT, R0, UR5, PT ;  /* 0x0000000500007c0c */ /* 0x002fda000bf06270 */
[----:B------:R-:W-:Y:S05]  /*0070*/  @P0 EXIT ;  /* 0x000000000000094d */ /* 0x000fea0003800000 */
[----:B------:R-:W0:Y:S01]  /*0080*/  LDC R13, c[0x0][0x394] ;  /* 0x0000e500ff0d7b82 */ /* 0x000e220000000800 */
[----:B------:R-:W1:Y:S01]  /*0090*/  LDCU UR4, c[0x0][0x370] ;  /* 0x00006e00ff0477ac */ /* 0x000e620008000800 */
[----:B------:R-:W2:Y:S06]  /*00a0*/  LDCU.64 UR6, c[0x0][0x358] ;  /* 0x00006b00ff0677ac */ /* 0x000eac0008000a00 */
[----:B------:R-:W3:Y:S01]  /*00b0*/  LDC.64 R8, c[0x0][0x380] ;  /* 0x0000e000ff087b82 */ /* 0x000ee20000000a00 */
[----:B------:R-:W4:Y:S01]  /*00c0*/  LDCU UR5, c[0x0][0x390] ;  /* 0x00007200ff0577ac */ /* 0x000f220008000800 */
[----:B-1----:R-:W-:-:S07]  /*00d0*/  IMAD R11, R11, UR4, RZ ;  /* 0x000000040b0b7c24 */ /* 0x002fce000f8e02ff */
.L_x_717:
[----:B----4-:R-:W-:Y:S02]  /*00e0*/  ISETP.GE.AND P0, PT, R0, UR5, PT ;  /* 0x0000000500007c0c */ /* 0x010fe4000bf06270 */
[----:B-1----:R-:W-:-:S11]  /*00f0*/  CS2R R2, SRZ ;  /* 0x0000000000027805 */ /* 0x002fd6000001ff00 */
[----:B------:R-:W1:Y:S01]  /*0100*/  @P0 LDC.64 R4, c[0x0][0x388] ;  /* 0x0000e200ff040b82 */ /* 0x000e620000000a00 */
[----:B0-----:R-:W-:-:S04]  /*0110*/  @P0 IMAD R7, R13, UR5, R0 ;  /* 0x000000050d070c24 */ /* 0x001fc8000f8e0200 */
[----:B-1----:R-:W-:-:S05]  /*0120*/  @P0 IMAD.WIDE R4, R7, 0x8, R4 ;  /* 0x0000000807040825 */ /* 0x002fca00078e0204 */
[----:B--2---:R-:W2:Y:S01]  /*0130*/  @P0 LDG.E.64 R2, desc[UR6][R4.64] ;  /* 0x0000000604020981 */ /* 0x004ea2000c1e1b00 */
[----:B---3--:R-:W-:Y:S01]  /*0140*/  IMAD.WIDE R6, R0, 0x8, R8 ;  /* 0x0000000800067825 */ /* 0x008fe200078e0208 */
[----:B------:R-:W-:-:S04]  /*0150*/  IADD3 R0, PT, PT, R11, R0, RZ ;  /* 0x000000000b007210 */ /* 0x000fc80007ffe0ff */
[----:B------:R-:W-:Y:S01]  /*0160*/  ISETP.GE.AND P0, PT, R0, R13, PT ;  /* 0x0000000d0000720c */ /* 0x000fe20003f06270 */
[----:B--2---:R1:W-:-:S12]  /*0170*/  STG.E.64 desc[UR6][R6.64], R2 ;  /* 0x0000000206007986 */ /* 0x0043d8000c101b06 */
[----:B------:R-:W-:Y:S05]  /*0180*/  @!P0 BRA `(.L_x_717) ;  /* 0xfffffffc00d48947 */ /* 0x000fea000383ffff */
[----:B------:R-:W-:Y:S05]  /*0190*/  EXIT ;  /* 0x000000000000794d */ /* 0x000fea0003800000 */
.L_x_718:
        /* <DEDUP_REMOVED lines=14> */
.L_x_731:


//--------------------- .nv.shared._ZN3cub18CUB_300001_SM_10006detail11EmptyKernelIvEEvv --------------------------
	.section	.nv.shared._ZN3cub18CUB_300001_SM_10006detail11EmptyKernelIvEEvv,"aw",@nobits
	.sectionflags	@""
	.align	16
	.zero		1024


//--------------------- .nv.shared.reserved.0     --------------------------
	.section	.nv.shared.reserved.0,"aw",@nobits
	.weak		__nv_reservedSMEM_offset_0_alias
	.size		__nv_reservedSMEM_offset_0_alias, 0, 64
	.other		__nv_reservedSMEM_offset_0_alias,@"STO_CUDA_RESERVED_SHARED STV_DEFAULT"
__nv_reservedSMEM_offset_0_alias:
	.zero		0
	.zero		64


//--------------------- .nv.global                --------------------------
	.section	.nv.global,"aw",@nobits
.nv.global:
	.type		_ZN34_INTERNAL_3dcbb459_4_k_cu_f754df926thrust24THRUST_300001_SM_1000_NS12placeholders2_8E,@object
	.size		_ZN34_INTERNAL_3dcbb459_4_k_cu_f754df926thrust24THRUST_300001_SM_1000_NS12placeholders2_8E,(_ZN34_INTERNAL_3dcbb459_4_k_cu_f754df924cuda3std3__436_GLOBAL__N__3dcbb459_4_k_cu_f754df926ignoreE - _ZN34_INTERNAL_3dcbb459_4_k_cu_f754df926thrust24THRUST_300001_SM_1000_NS12placeholders2_8E)
_ZN34_INTERNAL_3dcbb459_4_k_cu_f754df926thrust24THRUST_300001_SM_1000_NS12placeholders2_8E:
	.zero		1
	.type		_ZN34_INTERNAL_3dcbb459_4_k_cu_f754df924cuda3std3__436_GLOBAL__N__3dcbb459_4_k_cu_f754df926ignoreE,@object
	.size		_ZN34_INTERNAL_3dcbb459_4_k_cu_f754df924cuda3std3__436_GLOBAL__N__3dcbb459_4_k_cu_f754df926ignoreE,(_ZN34_INTERNAL_3dcbb459_4_k_cu_f754df924cuda3std6ranges3__45__cpo4dataE - _ZN34_INTERNAL_3dcbb459_4_k_cu_f754df924cuda3std3__436_GLOBAL__N__3dcbb459_4_k_cu_f754df926ignoreE)
_ZN34_INTERNAL_3dcbb459_4_k_cu_f754df924cuda3std3__436_GLOBAL__N__3dcbb459_4_k_cu_f754df926ignoreE:
	.zero		1
	.type		_ZN34_INTERNAL_3dcbb459_4_k_cu_f754df924cuda3std6ranges3__45__cpo4dataE,@object
	.size		_ZN34_INTERNAL_3dcbb459_4_k_cu_f754df924cuda3std6ranges3__45__cpo4dataE,(_ZN34_INTERNAL_3dcbb459_4_k_cu_f754df926thrust24THRUST_300001_SM_1000_NS6system3cpp3parE - _ZN34_INTERNAL_3dcbb459_4_k_cu_f754df924cuda3std6ranges3__45__cpo4dataE)
_ZN34_INTERNAL_3dcbb459_4_k_cu_f754df924cuda3std6ranges3__45__cpo4dataE:
	.zero		1
	.type		_ZN34_INTERNAL_3dcbb459_4_k_cu_f754df926thrust24THRUST_300001_SM_1000_NS6system3cpp3parE,@object
	.size		_ZN34_INTERNAL_3dcbb459_4_k_cu_f754df926thrust24THRUST_300001_SM_1000_NS6system3cpp3parE,(_ZN34_INTERNAL_3dcbb459_4_k_cu_f754df924cuda3std3__45__cpo5beginE - _ZN34_INTERNAL_3dcbb459_4_k_cu_f754df926thrust24THRUST_300001_SM_1000_NS6system3cpp3parE)
_ZN34_INTERNAL_3dcbb459_4_k_cu_f754df926thrust24THRUST_300001_SM_1000_NS6system3cpp3parE:
	.zero		1
	.type		_ZN34_INTERNAL_3dcbb459_4_k_cu_f754df924cuda3std3__45__cpo5beginE,@object
	.size		_ZN34_INTERNAL_3dcbb459_4_k_cu_f754df924cuda3std3__45__cpo5beginE,(_ZN34_INTERNAL_3dcbb459_4_k_cu_f754df924cuda3std6ranges3__45__cpo5beginE - _ZN34_INTERNAL_3dcbb459_4_k_cu_f754df924cuda3std3__45__cpo5beginE)
_ZN34_INTERNAL_3dcbb459_4_k_cu_f754df924cuda3std3__45__cpo5beginE:
	.zero		1
	.type		_ZN34_INTERNAL_3dcbb459_4_k_cu_f754df924cuda3std6ranges3__45__cpo5beginE,@object
	.size		_ZN34_INTERNAL_3dcbb459_4_k_cu_f754df924cuda3std6ranges3__45__cpo5beginE,(_ZN34_INTERNAL_3dcbb459_4_k_cu_f754df926thrust24THRUST_300001_SM_1000_NS6deviceE - _ZN34_INTERNAL_3dcbb459_4_k_cu_f754df924cuda3std6ranges3__45__cpo5beginE)
_ZN34_INTERNAL_3dcbb459_4_k_cu_f754df924cuda3std6ranges3__45__cpo5beginE:
	.zero		1
	.type		_ZN34_INTERNAL_3dcbb459_4_k_cu_f754df926thrust24THRUST_300001_SM_1000_NS6deviceE,@object
	.size		_ZN34_INTERNAL_3dcbb459_4_k_cu_f754df926thrust24THRUST_300001_SM_1000_NS6deviceE,(_ZN34_INTERNAL_3dcbb459_4_k_cu_f754df924cuda3std3__47nulloptE - _ZN34_INTERNAL_3dcbb459_4_k_cu_f754df926thrust24THRUST_300001_SM_1000_NS6deviceE)
_ZN34_INTERNAL_3dcbb459_4_k_cu_f754df926thrust24THRUST_300001_SM_1000_NS6deviceE:
	.zero		1
	.type		_ZN34_INTERNAL_3dcbb459_4_k_cu_f754df924cuda3std3__47nulloptE,@object
	.size		_ZN34_INTERNAL_3dcbb459_4_k_cu_f754df924cuda3std3__47nulloptE,(_ZN34_INTERNAL_3dcbb459_4_k_cu_f754df924cuda3std6ranges3__45__cpo8distanceE - _ZN34_INTERNAL_3dcbb459_4_k_cu_f754df924cuda3std3__47nulloptE)
_ZN34_INTERNAL_3dcbb459_4_k_cu_f754df924cuda3std3__47nulloptE:
	.zero		1
	.type		_ZN34_INTERNAL_3dcbb459_4_k_cu_f754df924cuda3std6ranges3__45__cpo8distanceE,@object
	.size		_ZN34_INTERNAL_3dcbb459_4_k_cu_f754df924cuda3std6ranges3__45__cpo8distanceE,(_ZN34_INTERNAL_3dcbb459_4_k_cu_f754df926thrust24THRUST_300001_SM_1000_NS12placeholders2_4E - _ZN34_INTERNAL_3dcbb459_4_k_cu_f754df924cuda3std6ranges3__45__cpo8distanceE)
_ZN34_INTERNAL_3dcbb459_4_k_cu_f754df924cuda3std6ranges3__45__cpo8distanceE:
	.zero		1
	.type		_ZN34_INTERNAL_3dcbb459_4_k_cu_f754df926thrust24THRUST_300001_SM_1000_NS12placeholders2_4E,@object
	.size		_ZN34_INTERNAL_3dcbb459_4_k_cu_f754df926thrust24THRUST_300001_SM_1000_NS12placeholders2_4E,(_ZN34_INTERNAL_3dcbb459_4_k_cu_f754df924cuda3std3__45__cpo6rbeginE - _ZN34_INTERNAL_3dcbb459_4_k_cu_f754df926thrust24THRUST_300001_SM_1000_NS12placeholders2_4E)
_ZN34_INTERNAL_3dcbb459_4_k_cu_f754df926thrust24THRUST_300001_SM_1000_NS12placeholders2_4E:
	.zero		1
	.type		_ZN34_INTERNAL_3dcbb459_4_k_cu_f754df924cuda3std3__45__cpo6rbeginE,@object
	.size		_ZN34_INTERNAL_3dcbb459_4_k_cu_f754df924cuda3std3__45__cpo6rbeginE,(_ZN34_INTERNAL_3dcbb459_4_k_cu_f754df924cuda3std6ranges3__45__cpo7advanceE - _ZN34_INTERNAL_3dcbb459_4_k_cu_f754df924cuda3std3__45__cpo6rbeginE)
_ZN34_INTERNAL_3dcbb459_4_k_cu_f754df924cuda3std3__45__cpo6rbeginE:
	.zero		1
	.type		_ZN34_INTERNAL_3dcbb459_4_k_cu_f754df924cuda3std6ranges3__45__cpo7advanceE,@object
	.size		_ZN34_INTERNAL_3dcbb459_4_k_cu_f754df924cuda3std6ranges3__45__cpo7advanceE,(_ZN34_INTERNAL_3dcbb459_4_k_cu_f754df926thrust24THRUST_300001_SM_1000_NS12placeholders3_10E - _ZN34_INTERNAL_3dcbb459_4_k_cu_f754df924cuda3std6ranges3__45__cpo7advanceE)
_ZN34_INTERNAL_3dcbb459_4_k_cu_f754df924cuda3std6ranges3__45__cpo7advanceE:
	.zero		1
	.type		_ZN34_INTERNAL_3dcbb459_4_k_cu_f754df926thrust24THRUST_300001_SM_1000_NS12placeholders3_10E,@object
	.size		_ZN34_INTERNAL_3dcbb459_4_k_cu_f754df926thrust24THRUST_300001_SM_1000_NS12placeholders3_10E,(_ZN34_INTERNAL_3dcbb459_4_k_cu_f754df924cuda3std3__48in_placeE - _ZN34_INTERNAL_3dcbb459_4_k_cu_f754df926thrust24THRUST_300001_SM_1000_NS12placeholders3_10E)
_ZN34_INTERNAL_3dcbb459_4_k_cu_f754df926thrust24THRUST_300001_SM_1000_NS12placeholders3_10E:
	.zero		1
	.type		_ZN34_INTERNAL_3dcbb459_4_k_cu_f754df924cuda3std3__48in_placeE,@object
	.size		_ZN34_INTERNAL_3dcbb459_4_k_cu_f754df924cuda3std3__48in_placeE,(_ZN34_INTERNAL_3dcbb459_4_k_cu_f754df924cuda3std6ranges3__45__cpo4sizeE - _ZN34_INTERNAL_3dcbb459_4_k_cu_f754df924cuda3std3__48in_placeE)
_ZN34_INTERNAL_3dcbb459_4_k_cu_f754df924cuda3std3__48in_placeE:
	.zero		1
	.type		_ZN34_INTERNAL_3dcbb459_4_k_cu_f754df924cuda3std6ranges3__45__cpo4sizeE,@object
	.size		_ZN34_INTERNAL_3dcbb459_4_k_cu_f754df924cuda3std6ranges3__45__cpo4sizeE,(_ZN34_INTERNAL_3dcbb459_4_k_cu_f754df926thrust24THRUST_300001_SM_1000_NS12placeholders2_2E - _ZN34_INTERNAL_3dcbb459_4_k_cu_f754df924cuda3std6ranges3__45__cpo4sizeE)
_ZN34_INTERNAL_3dcbb459_4_k_cu_f754df924cuda3std6ranges3__45__cpo4sizeE:
	.zero		1
	.type		_ZN34_INTERNAL_3dcbb459_4_k_cu_f754df926thrust24THRUST_300001_SM_1000_NS12placeholders2_2E,@object
	.size		_ZN34_INTERNAL_3dcbb459_4_k_cu_f754df926thrust24THRUST_300001_SM_1000_NS12placeholders2_2E,(_ZN34_INTERNAL_3dcbb459_4_k_cu_f754df924cuda3std3__45__cpo6cbeginE - _ZN34_INTERNAL_3dcbb459_4_k_cu_f754df926thrust24THRUST_300001_SM_1000_NS12placeholders2_2E)
_ZN34_INTERNAL_3dcbb459_4_k_cu_f754df926thrust24THRUST_300001_SM_1000_NS12placeholders2_2E:
	.zero		1
	.type		_ZN34_INTERNAL_3dcbb459_4_k_cu_f754df924cuda3std3__45__cpo6cbeginE,@object
	.size		_ZN34_INTERNAL_3dcbb459_4_k_cu_f754df924cuda3std3__45__cpo6cbeginE,(_ZN34_INTERNAL_3dcbb459_4_k_cu_f754df924cuda3std6ranges3__45__cpo6cbeginE - _ZN34_INTERNAL_3dcbb459_4_k_cu_f754df924cuda3std3__45__cpo6cbeginE)
_ZN34_INTERNAL_3dcbb459_4_k_cu_f754df924cuda3std3__45__cpo6cbeginE:
	.zero		1
	.type		_ZN34_INTERNAL_3dcbb459_4_k_cu_f754df924cuda3std6ranges3__45__cpo6cbeginE,@object
	.size		_ZN34_INTERNAL_3dcbb459_4_k_cu_f754df924cuda3std6ranges3__45__cpo6cbeginE,(_ZN34_INTERNAL_3dcbb459_4_k_cu_f754df926thrust24THRUST_300001_SM_1000_NS12placeholders2_6E - _ZN34_INTERNAL_3dcbb459_4_k_cu_f754df924cuda3std6ranges3__45__cpo6cbeginE)
_ZN34_INTERNAL_3dcbb459_4_k_cu_f754df924cuda3std6ranges3__45__cpo6cbeginE:
	.zero		1
	.type		_ZN34_INTERNAL_3dcbb459_4_k_cu_f754df926thrust24THRUST_300001_SM_1000_NS12placeholders2_6E,@object
	.size		_ZN34_INTERNAL_3dcbb459_4_k_cu_f754df926thrust24THRUST_300001_SM_1000_NS12placeholders2_6E,(_ZN34_INTERNAL_3dcbb459_4_k_cu_f754df924cuda3std3__45__cpo7crbeginE - _ZN34_INTERNAL_3dcbb459_4_k_cu_f754df926thrust24THRUST_300001_SM_1000_NS12placeholders2_6E)
_ZN34_INTERNAL_3dcbb459_4_k_cu_f754df926thrust24THRUST_300001_SM_1000_NS12placeholders2_6E:
	.zero		1
	.type		_ZN34_INTERNAL_3dcbb459_4_k_cu_f754df924cuda3std3__45__cpo7crbeginE,@object
	.size		_ZN34_INTERNAL_3dcbb459_4_k_cu_f754df924cuda3std3__45__cpo7crbeginE,(_ZN34_INTERNAL_3dcbb459_4_k_cu_f754df924cuda3std6ranges3__45__cpo4nextE - _ZN34_INTERNAL_3dcbb459_4_k_cu_f754df924cuda3std3__45__cpo7crbeginE)
_ZN34_INTERNAL_3dcbb459_4_k_cu_f754df924cuda3std3__45__cpo7crbeginE:
	.zero		1
	.type		_ZN34_INTERNAL_3dcbb459_4_k_cu_f754df924cuda3std6ranges3__45__cpo4nextE,@object
	.size		_ZN34_INTERNAL_3dcbb459_4_k_cu_f754df924cuda3std6ranges3__45__cpo4nextE,(_ZN34_INTERNAL_3dcbb459_4_k_cu_f754df924cuda3std6ranges3__45__cpo4swapE - _ZN34_INTERNAL_3dcbb459_4_k_cu_f754df924cuda3std6ranges3__45__cpo4nextE)
_ZN34_INTERNAL_3dcbb459_4_k_cu_f754df924cuda3std6ranges3__45__cpo4nextE:
	.zero		1
	.type		_ZN34_INTERNAL_3dcbb459_4_k_cu_f754df924cuda3std6ranges3__45__cpo4swapE,@object
	.size		_ZN34_INTERNAL_3dcbb459_4_k_cu_f754df924cuda3std6ranges3__45__cpo4swapE,(_ZN34_INTERNAL_3dcbb459_4_k_cu_f754df926thrust24THRUST_300001_SM_1000_NS8cuda_cub10par_nosyncE - _ZN34_INTERNAL_3dcbb459_4_k_cu_f754df924cuda3std6ranges3__45__cpo4swapE)
_ZN34_INTERNAL_3dcbb459_4_k_cu_f754df924cuda3std6ranges3__45__cpo4swapE:
	.zero		1
	.type		_ZN34_INTERNAL_3dcbb459_4_k_cu_f754df926thrust24THRUST_300001_SM_1000_NS8cuda_cub10par_nosyncE,@object
	.size		_ZN34_INTERNAL_3dcbb459_4_k_cu_f754df926thrust24THRUST_300001_SM_1000_NS8cuda_cub10par_nosyncE,(_ZN34_INTERNAL_3dcbb459_4_k_cu_f754df926thrust24THRUST_300001_SM_1000_NS3seqE - _ZN34_INTERNAL_3dcbb459_4_k_cu_f754df926thrust24THRUST_300001_SM_1000_NS8cuda_cub10par_nosyncE)
_ZN34_INTERNAL_3dcbb459_4_k_cu_f754df926thrust24THRUST_300001_SM_1000_NS8cuda_cub10par_nosyncE:
	.zero		1
	.type		_ZN34_INTERNAL_3dcbb459_4_k_cu_f754df926thrust24THRUST_300001_SM_1000_NS3seqE,@object
	.size		_ZN34_INTERNAL_3dcbb459_4_k_cu_f754df926thrust24THRUST_300001_SM_1000_NS3seqE,(_ZN34_INTERNAL_3dcbb459_4_k_cu_f754df924cuda3std3__420unreachable_sentinelE - _ZN34_INTERNAL_3dcbb459_4_k_cu_f754df926thrust24THRUST_300001_SM_1000_NS3seqE)
_ZN34_INTERNAL_3dcbb459_4_k_cu_f754df926thrust24THRUST_300001_SM_1000_NS3seqE:
	.zero		1
	.type		_ZN34_INTERNAL_3dcbb459_4_k_cu_f754df924cuda3std3__420unreachable_sentinelE,@object
	.size		_ZN34_INTERNAL_3dcbb459_4_k_cu_f754df924cuda3std3__420unreachable_sentinelE,(_ZN34_INTERNAL_3dcbb459_4_k_cu_f754df924cuda3std6ranges3__45__cpo5ssizeE - _ZN34_INTERNAL_3dcbb459_4_k_cu_f754df924cuda3std3__420unreachable_sentinelE)
_ZN34_INTERNAL_3dcbb459_4_k_cu_f754df924cuda3std3__420unreachable_sentinelE:
	.zero		1
	.type		_ZN34_INTERNAL_3dcbb459_4_k_cu_f754df924cuda3std6ranges3__45__cpo5ssizeE,@object
	.size		_ZN34_INTERNAL_3dcbb459_4_k_cu_f754df924cuda3std6ranges3__45__cpo5ssizeE,(_ZN34_INTERNAL_3dcbb459_4_k_cu_f754df926thrust24THRUST_300001_SM_1000_NS12placeholders2_3E - _ZN34_INTERNAL_3dcbb459_4_k_cu_f754df924cuda3std6ranges3__45__cpo5ssizeE)
_ZN34_INTERNAL_3dcbb459_4_k_cu_f754df924cuda3std6ranges3__45__cpo5ssizeE:
	.zero		1
	.type		_ZN34_INTERNAL_3dcbb459_4_k_cu_f754df926thrust24THRUST_300001_SM_1000_NS12placeholders2_3E,@object
	.size		_ZN34_INTERNAL_3dcbb459_4_k_cu_f754df926thrust24THRUST_300001_SM_1000_NS12placeholders2_3E,(_ZN34_INTERNAL_3dcbb459_4_k_cu_f754df924cuda3std3__45__cpo4cendE - _ZN34_INTERNAL_3dcbb459_4_k_cu_f754df926thrust24THRUST_300001_SM_1000_NS12placeholders2_3E)
_ZN34_INTERNAL_3dcbb459_4_k_cu_f754df926thrust24THRUST_300001_SM_1000_NS12placeholders2_3E:
	.zero		1
	.type		_ZN34_INTERNAL_3dcbb459_4_k_cu_f754df924cuda3std3__45__cpo4cendE,@object
	.size		_ZN34_INTERNAL_3dcbb459_4_k_cu_f754df924cuda3std3__45__cpo4cendE,(_ZN34_INTERNAL_3dcbb459_4_k_cu_f754df924cuda3std6ranges3__45__cpo4cendE - _ZN34_INTERNAL_3dcbb459_4_k_cu_f754df924cuda3std3__45__cpo4cendE)
_ZN34_INTERNAL_3dcbb459_4_k_cu_f754df924cuda3std3__45__cpo4cendE:
	.zero		1
	.type		_ZN34_INTERNAL_3dcbb459_4_k_cu_f754df924cuda3std6ranges3__45__cpo4cendE,@object
	.size		_ZN34_INTERNAL_3dcbb459_4_k_cu_f754df924cuda3std6ranges3__45__cpo4cendE,(_ZN34_INTERNAL_3dcbb459_4_k_cu_f754df926thrust24THRUST_300001_SM_1000_NS12placeholders2_7E - _ZN34_INTERNAL_3dcbb459_4_k_cu_f754df924cuda3std6ranges3__45__cpo4cendE)
_ZN34_INTERNAL_3dcbb459_4_k_cu_f754df924cuda3std6ranges3__45__cpo4cendE:
	.zero		1
	.type		_ZN34_INTERNAL_3dcbb459_4_k_cu_f754df926thrust24THRUST_300001_SM_1000_NS12placeholders2_7E,@object
	.size		_ZN34_INTERNAL_3dcbb459_4_k_cu_f754df926thrust24THRUST_300001_SM_1000_NS12placeholders2_7E,(_ZN34_INTERNAL_3dcbb459_4_k_cu_f754df924cuda3std3__45__cpo5crendE - _ZN34_INTERNAL_3dcbb459_4_k_cu_f754df926thrust24THRUST_300001_SM_1000_NS12placeholders2_7E)
_ZN34_INTERNAL_3dcbb459_4_k_cu_f754df926thrust24THRUST_300001_SM_1000_NS12placeholders2_7E:
	.zero		1
	.type		_ZN34_INTERNAL_3dcbb459_4_k_cu_f754df924cuda3std3__45__cpo5crendE,@object
	.size		_ZN34_INTERNAL_3dcbb459_4_k_cu_f754df924cuda3std3__45__cpo5crendE,(_ZN34_INTERNAL_3dcbb459_4_k_cu_f754df924cuda3std6ranges3__45__cpo4prevE - _ZN34_INTERNAL_3dcbb459_4_k_cu_f754df924cuda3std3__45__cpo5crendE)
_ZN34_INTERNAL_3dcbb459_4_k_cu_f754df924cuda3std3__45__cpo5crendE:
	.zero		1
	.type		_ZN34_INTERNAL_3dcbb459_4_k_cu_f754df924cuda3std6ranges3__45__cpo4prevE,@object
	.size		_ZN34_INTERNAL_3dcbb459_4_k_cu_f754df924cuda3std6ranges3__45__cpo4prevE,(_ZN34_INTERNAL_3dcbb459_4_k_cu_f754df924cuda3std6ranges3__45__cpo9iter_moveE - _ZN34_INTERNAL_3dcbb459_4_k_cu_f754df924cuda3std6ranges3__45__cpo4prevE)
_ZN34_INTERNAL_3dcbb459_4_k_cu_f754df924cuda3std6ranges3__45__cpo4prevE:
	.zero		1
	.type		_ZN34_INTERNAL_3dcbb459_4_k_cu_f754df924cuda3std6ranges3__45__cpo9iter_moveE,@object
	.size		_ZN34_INTERNAL_3dcbb459_4_k_cu_f754df924cuda3std6ranges3__45__cpo9iter_moveE,(_ZN34_INTERNAL_3dcbb459_4_k_cu_f754df926thrust24THRUST_300001_SM_1000_NS6system6detail10sequential3seqE - _ZN34_INTERNAL_3dcbb459_4_k_cu_f754df924cuda3std6ranges3__45__cpo9iter_moveE)
_ZN34_INTERNAL_3dcbb459_4_k_cu_f754df924cuda3std6ranges3__45__cpo9iter_moveE:
	.zero		1
	.type		_ZN34_INTERNAL_3dcbb459_4_k_cu_f754df926thrust24THRUST_300001_SM_1000_NS6system6detail10sequential3seqE,@object
	.size		_ZN34_INTERNAL_3dcbb459_4_k_cu_f754df926thrust24THRUST_300001_SM_1000_NS6system6detail10sequential3seqE,(_ZN34_INTERNAL_3dcbb459_4_k_cu_f754df926thrust24THRUST_300001_SM_1000_NS12placeholders2_9E - _ZN34_INTERNAL_3dcbb459_4_k_cu_f754df926thrust24THRUST_300001_SM_1000_NS6system6detail10sequential3seqE)
_ZN34_INTERNAL_3dcbb459_4_k_cu_f754df926thrust24THRUST_300001_SM_1000_NS6system6detail10sequential3seqE:
	.zero		1
	.type		_ZN34_INTERNAL_3dcbb459_4_k_cu_f754df926thrust24THRUST_300001_SM_1000_NS12placeholders2_9E,@object
	.size		_ZN34_INTERNAL_3dcbb459_4_k_cu_f754df926thrust24THRUST_300001_SM_1000_NS12placeholders2_9E,(_ZN34_INTERNAL_3dcbb459_4_k_cu_f754df924cuda3std3__419piecewise_constructE - _ZN34_INTERNAL_3dcbb459_4_k_cu_f754df926thrust24THRUST_300001_SM_1000_NS12placeholders2_9E)
_ZN34_INTERNAL_3dcbb459_4_k_cu_f754df926thrust24THRUST_300001_SM_1000_NS12placeholders2_9E:
	.zero		1
	.type		_ZN34_INTERNAL_3dcbb459_4_k_cu_f754df924cuda3std3__419piecewise_constructE,@object
	.size		_ZN34_INTERNAL_3dcbb459_4_k_cu_f754df924cuda3std3__419piecewise_constructE,(_ZN34_INTERNAL_3dcbb459_4_k_cu_f754df924cuda3std6ranges3__45__cpo5cdataE - _ZN34_INTERNAL_3dcbb459_4_k_cu_f754df924cuda3std3__419piecewise_constructE)
_ZN34_INTERNAL_3dcbb459_4_k_cu_f754df924cuda3std3__419piecewise_constructE:
	.zero		1
	.type		_ZN34_INTERNAL_3dcbb459_4_k_cu_f754df924cuda3std6ranges3__45__cpo5cdataE,@object
	.size		_ZN34_INTERNAL_3dcbb459_4_k_cu_f754df924cuda3std6ranges3__45__cpo5cdataE,(_ZN34_INTERNAL_3dcbb459_4_k_cu_f754df926thrust24THRUST_300001_SM_1000_NS12placeholders2_1E - _ZN34_INTERNAL_3dcbb459_4_k_cu_f754df924cuda3std6ranges3__45__cpo5cdataE)
_ZN34_INTERNAL_3dcbb459_4_k_cu_f754df924cuda3std6ranges3__45__cpo5cdataE:
	.zero		1
	.type		_ZN34_INTERNAL_3dcbb459_4_k_cu_f754df926thrust24THRUST_300001_SM_1000_NS12placeholders2_1E,@object
	.size		_ZN34_INTERNAL_3dcbb459_4_k_cu_f754df926thrust24THRUST_300001_SM_1000_NS12placeholders2_1E,(_ZN34_INTERNAL_3dcbb459_4_k_cu_f754df924cuda3std3__45__cpo3endE - _ZN34_INTERNAL_3dcbb459_4_k_cu_f754df926thrust24THRUST_300001_SM_1000_NS12placeholders2_1E)
_ZN34_INTERNAL_3dcbb459_4_k_cu_f754df926thrust24THRUST_300001_SM_1000_NS12placeholders2_1E:
	.zero		1
	.type		_ZN34_INTERNAL_3dcbb459_4_k_cu_f754df924cuda3std3__45__cpo3endE,@object
	.size		_ZN34_INTERNAL_3dcbb459_4_k_cu_f754df924cuda3std3__45__cpo3endE,(_ZN34_INTERNAL_3dcbb459_4_k_cu_f754df924cuda3std6ranges3__45__cpo3endE - _ZN34_INTERNAL_3dcbb459_4_k_cu_f754df924cuda3std3__45__cpo3endE)
_ZN34_INTERNAL_3dcbb459_4_k_cu_f754df924cuda3std3__45__cpo3endE:
	.zero		1
	.type		_ZN34_INTERNAL_3dcbb459_4_k_cu_f754df924cuda3std6ranges3__45__cpo3endE,@object
	.size		_ZN34_INTERNAL_3dcbb459_4_k_cu_f754df924cuda3std6ranges3__45__cpo3endE,(_ZN34_INTERNAL_3dcbb459_4_k_cu_f754df926thrust24THRUST_300001_SM_1000_NS12placeholders2_5E - _ZN34_INTERNAL_3dcbb459_4_k_cu_f754df924cuda3std6ranges3__45__cpo3endE)
_ZN34_INTERNAL_3dcbb459_4_k_cu_f754df924cuda3std6ranges3__45__cpo3endE:
	.zero		1
	.type		_ZN34_INTERNAL_3dcbb459_4_k_cu_f754df926thrust24THRUST_300001_SM_1000_NS12placeholders2_5E,@object
	.size		_ZN34_INTERNAL_3dcbb459_4_k_cu_f754df926thrust24THRUST_300001_SM_1000_NS12placeholders2_5E,(_ZN34_INTERNAL_3dcbb459_4_k_cu_f754df924cuda3std3__45__cpo4rendE - _ZN34_INTERNAL_3dcbb459_4_k_cu_f754df926thrust24THRUST_300001_SM_1000_NS12placeholders2_5E)
_ZN34_INTERNAL_3dcbb459_4_k_cu_f754df926thrust24THRUST_300001_SM_1000_NS12placeholders2_5E:
	.zero		1
	.type		_ZN34_INTERNAL_3dcbb459_4_k_cu_f754df924cuda3std3__45__cpo4rendE,@object
	.size		_ZN34_INTERNAL_3dcbb459_4_k_cu_f754df924cuda3std3__45__cpo4rendE,(_ZN34_INTERNAL_3dcbb459_4_k_cu_f754df924cuda3std6ranges3__45__cpo9iter_swapE - _ZN34_INTERNAL_3dcbb459_4_k_cu_f754df924cuda3std3__45__cpo4rendE)
_ZN34_INTERNAL_3dcbb459_4_k_cu_f754df924cuda3std3__45__cpo4rendE:
	.zero		1
	.type		_ZN34_INTERNAL_3dcbb459_4_k_cu_f754df924cuda3std6ranges3__45__cpo9iter_swapE,@object
	.size		_ZN34_INTERNAL_3dcbb459_4_k_cu_f754df924cuda3std6ranges3__45__cpo9iter_swapE,(_ZN34_INTERNAL_3dcbb459_4_k_cu_f754df924cuda3std3__48unexpectE - _ZN34_INTERNAL_3dcbb459_4_k_cu_f754df924cuda3std6ranges3__45__cpo9iter_swapE)
_ZN34_INTERNAL_3dcbb459_4_k_cu_f754df924cuda3std6ranges3__45__cpo9iter_swapE:
	.zero		1
	.type		_ZN34_INTERNAL_3dcbb459_4_k_cu_f754df924cuda3std3__48unexpectE,@object
	.size		_ZN34_INTERNAL_3dcbb459_4_k_cu_f754df924cuda3std3__48unexpectE,(_ZN34_INTERNAL_3dcbb459_4_k_cu_f754df926thrust24THRUST_300001_SM_1000_NS8cuda_cub3parE - _ZN34_INTERNAL_3dcbb459_4_k_cu_f754df924cuda3std3__48unexpectE)
_ZN34_INTERNAL_3dcbb459_4_k_cu_f754df924cuda3std3__48unexpectE:
	.zero		1
	.type		_ZN34_INTERNAL_3dcbb459_4_k_cu_f754df926thrust24THRUST_300001_SM_1000_NS8cuda_cub3parE,@object
	.size		_ZN34_INTERNAL_3dcbb459_4_k_cu_f754df926thrust24THRUST_300001_SM_1000_NS8cuda_cub3parE,(.L_29 - _ZN34_INTERNAL_3dcbb459_4_k_cu_f754df926thrust24THRUST_300001_SM_1000_NS8cuda_cub3parE)
_ZN34_INTERNAL_3dcbb459_4_k_cu_f754df926thrust24THRUST_300001_SM_1000_NS8cuda_cub3parE:
	.zero		1
.L_29:


//--------------------- .nv.shared._ZN6thrust24THRUST_300001_SM_1000_NS8cuda_cub4core6detail13_kernel_agentINS1_8__reduce11ReduceAgentIPN4cuda3std3__45tupleIJ2ellEEESD_SC_lNS1_9__extrema9arg_max_fISB_l10comparatorEEEEJSD_SD_iSH_EEEvDpT0_ --------------------------
	.section	.nv.shared._ZN6thrust24THRUST_300001_SM_1000_NS8cuda_cub4core6detail13_kernel_agentINS1_8__reduce11ReduceAgentIPN4cuda3std3__45tupleIJ2ellEEESD_SC_lNS1_9__extrema9arg_max_fISB_l10comparatorEEEEJSD_SD_iSH_EEEvDpT0_,"aw",@nobits
	.sectionflags	@""
	.align	16
	.zero		1024


//--------------------- .nv.shared._ZN6thrust24THRUST_300001_SM_1000_NS8cuda_cub4core6detail13_kernel_agentINS1_8__reduce10DrainAgentIlEEJN3cub18CUB_300001_SM_10009GridQueueIyEElEEEvDpT0_ --------------------------
	.section	.nv.shared._ZN6thrust24THRUST_300001_SM_1000_NS8cuda_cub4core6detail13_kernel_agentINS1_8__reduce10DrainAgentIlEEJN3cub18CUB_300001_SM_10009GridQueueIyEElEEEvDpT0_,"aw",@nobits
	.sectionflags	@""
	.align	16
	.zero		1024


//--------------------- .nv.shared._ZN6thrust24THRUST_300001_SM_1000_NS8cuda_cub4core6detail13_kernel_agentINS1_8__reduce11ReduceAgentINS0_12zip_iteratorIN4cuda3std3__45tupleIJNS0_10device_ptrI2elEENS0_17counting_iteratorIlNS0_11use_defaultESG_SG_EEEEEEEPNSB_IJSD_lEEESK_lNS1_9__extrema9arg_max_fISD_l10comparatorEEEEJSJ_SL_lN3cub18CUB_300001_SM_100013GridEvenShareIlEENSS_9GridQueueIyEESP_EEEvDpT0_ --------------------------
	.section	.nv.shared._ZN6thrust24THRUST_300001_SM_1000_NS8cuda_cub4core6detail13_kernel_agentINS1_8__reduce11ReduceAgentINS0_12zip_iteratorIN4cuda3std3__45tupleIJNS0_10device_ptrI2elEENS0_17counting_iteratorIlNS0_11use_defaultESG_SG_EEEEEEEPNSB_IJSD_lEEESK_lNS1_9__extrema9arg_max_fISD_l10comparatorEEEEJSJ_SL_lN3cub18CUB_300001_SM_100013GridEvenShareIlEENSS_9GridQueueIyEESP_EEEvDpT0_,"aw",@nobits
	.sectionflags	@""
	.align	16
	.zero		1024


//--------------------- .nv.shared._ZN6thrust24THRUST_300001_SM_1000_NS8cuda_cub4core6detail13_kernel_agentINS1_8__reduce11ReduceAgentINS0_12zip_iteratorIN4cuda3std3__45tupleIJNS0_10device_ptrI2elEENS0_17counting_iteratorIlNS0_11use_defaultESG_SG_EEEEEEEPNSB_IJSD_lEEESK_lNS1_9__extrema9arg_max_fISD_l10comparatorEEEEJSJ_SL_lSP_EEEvDpT0_ --------------------------
	.section	.nv.shared._ZN6thrust24THRUST_300001_SM_1000_NS8cuda_cub4core6detail13_kernel_agentINS1_8__reduce11ReduceAgentINS0_12zip_iteratorIN4cuda3std3__45tupleIJNS0_10device_ptrI2elEENS0_17counting_iteratorIlNS0_11use_defaultESG_SG_EEEEEEEPNSB_IJSD_lEEESK_lNS1_9__extrema9arg_max_fISD_l10comparatorEEEEJSJ_SL_lSP_EEEvDpT0_,"aw",@nobits
	.sectionflags	@""
	.align	16
	.zero		1024


//--------------------- .nv.shared._ZN6thrust24THRUST_300001_SM_1000_NS8cuda_cub4core6detail13_kernel_agentINS1_8__reduce11ReduceAgentIPN4cuda3std3__45tupleIJ2ellEEESD_SC_iNS1_9__extrema9arg_max_fISB_l10comparatorEEEEJSD_SD_iSH_EEEvDpT0_ --------------------------
	.section	.nv.shared._ZN6thrust24THRUST_300001_SM_1000_NS8cuda_cub4core6detail13_kernel_agentINS1_8__reduce11ReduceAgentIPN4cuda3std3__45tupleIJ2ellEEESD_SC_iNS1_9__extrema9arg_max_fISB_l10comparatorEEEEJSD_SD_iSH_EEEvDpT0_,"aw",@nobits
	.sectionflags	@""
	.align	16
	.zero		1024


//--------------------- .nv.shared._ZN6thrust24THRUST_300001_SM_1000_NS8cuda_cub4core6detail13_kernel_agentINS1_8__reduce10DrainAgentIiEEJN3cub18CUB_300001_SM_10009GridQueueIjEEiEEEvDpT0_ --------------------------
	.section	.nv.shared._ZN6thrust24THRUST_300001_SM_1000_NS8cuda_cub4core6detail13_kernel_agentINS1_8__reduce10DrainAgentIiEEJN3cub18CUB_300001_SM_10009GridQueueIjEEiEEEvDpT0_,"aw",@nobits
	.sectionflags	@""
	.align	16
	.zero		1024


//--------------------- .nv.shared._ZN6thrust24THRUST_300001_SM_1000_NS8cuda_cub4core6detail13_kernel_agentINS1_8__reduce11ReduceAgentINS0_12zip_iteratorIN4cuda3std3__45tupleIJNS0_10device_ptrI2elEENS0_17counting_iteratorIlNS0_11use_defaultESG_SG_EEEEEEEPNSB_IJSD_lEEESK_iNS1_9__extrema9arg_max_fISD_l10comparatorEEEEJSJ_SL_iN3cub18CUB_300001_SM_100013GridEvenShareIiEENSS_9GridQueueIjEESP_EEEvDpT0_ --------------------------
	.section	.nv.shared._ZN6thrust24THRUST_300001_SM_1000_NS8cuda_cub4core6detail13_kernel_agentINS1_8__reduce11ReduceAgentINS0_12zip_iteratorIN4cuda3std3__45tupleIJNS0_10device_ptrI2elEENS0_17counting_iteratorIlNS0_11use_defaultESG_SG_EEEEEEEPNSB_IJSD_lEEESK_iNS1_9__extrema9arg_max_fISD_l10comparatorEEEEJSJ_SL_iN3cub18CUB_300001_SM_100013GridEvenShareIiEENSS_9GridQueueIjEESP_EEEvDpT0_,"aw",@nobits
	.sectionflags	@""
	.align	16
	.zero		1024


//--------------------- .nv.shared._ZN6thrust24THRUST_300001_SM_1000_NS8cuda_cub4core6detail13_kernel_agentINS1_8__reduce11ReduceAgentINS0_12zip_iteratorIN4cuda3std3__45tupleIJNS0_10device_ptrI2elEENS0_17counting_iteratorIlNS0_11use_defaultESG_SG_EEEEEEEPNSB_IJSD_lEEESK_iNS1_9__extrema9arg_max_fISD_l10comparatorEEEEJSJ_SL_iSP_EEEvDpT0_ --------------------------
	.section	.nv.shared._ZN6thrust24THRUST_300001_SM_1000_NS8cuda_cub4core6detail13_kernel_agentINS1_8__reduce11ReduceAgentINS0_12zip_iteratorIN4cuda3std3__45tupleIJNS0_10device_ptrI2elEENS0_17counting_iteratorIlNS0_11use_defaultESG_SG_EEEEEEEPNSB_IJSD_lEEESK_iNS1_9__extrema9arg_max_fISD_l10comparatorEEEEJSJ_SL_iSP_EEEvDpT0_,"aw",@nobits
	.sectionflags	@""
	.align	16
	.zero		1024


//--------------------- .nv.shared._Z11change_rowsP2elii --------------------------
	.section	.nv.shared._Z11change_rowsP2elii,"aw",@nobits
	.sectionflags	@""
	.align	16
	.zero		1024


//--------------------- .nv.shared._Z4swapP2eliii --------------------------
	.section	.nv.shared._Z4swapP2eliii,"aw",@nobits
	.sectionflags	@""
	.align	16
	.zero		1024


//--------------------- .nv.shared._Z8take_colP2elS0_ii --------------------------
	.section	.nv.shared._Z8take_colP2elS0_ii,"aw",@nobits
	.sectionflags	@""
	.align	16
	.zero		1024


//--------------------- .nv.constant0._ZN3cub18CUB_300001_SM_10006detail11EmptyKernelIvEEvv --------------------------
	.section	.nv.constant0._ZN3cub18CUB_300001_SM_10006detail11EmptyKernelIvEEvv,"a",@progbits
	.sectionflags	@""
	.align	4
.nv.constant0._ZN3cub18CUB_300001_SM_10006detail11EmptyKernelIvEEvv:
	.zero		896


//--------------------- .nv.constant0._ZN6thrust24THRUST_300001_SM_1000_NS8cuda_cub4core6detail13_kernel_agentINS1_8__reduce11ReduceAgentIPN4cuda3std3__45tupleIJ2ellEEESD_SC_lNS1_9__extrema9arg_max_fISB_l10comparatorEEEEJSD_SD_iSH_EEEvDpT0_ --------------------------
	.section	.nv.constant0._ZN6thrust24THRUST_300001_SM_1000_NS8cuda_cub4core6detail13_kernel_agentINS1_8__reduce11ReduceAgentIPN4cuda3std3__45tupleIJ2ellEEESD_SC_lNS1_9__extrema9arg_max_fISB_l10comparatorEEEEJSD_SD_iSH_EEEvDpT0_,"a",@progbits
	.sectionflags	@""
	.align	4
.nv.constant0._ZN6thrust24THRUST_300001_SM_1000_NS8cuda_cub4core6detail13_kernel_agentINS1_8__reduce11ReduceAgentIPN4cuda3std3__45tupleIJ2ellEEESD_SC_lNS1_9__extrema9arg_max_fISB_l10comparatorEEEEJSD_SD_iSH_EEEvDpT0_:
	.zero		917


//--------------------- .nv.constant0._ZN6thrust24THRUST_300001_SM_1000_NS8cuda_cub4core6detail13_kernel_agentINS1_8__reduce10DrainAgentIlEEJN3cub18CUB_300001_SM_10009GridQueueIyEElEEEvDpT0_ --------------------------
	.section	.nv.constant0._ZN6thrust24THRUST_300001_SM_1000_NS8cuda_cub4core6detail13_kernel_agentINS1_8__reduce10DrainAgentIlEEJN3cub18CUB_300001_SM_10009GridQueueIyEElEEEvDpT0_,"a",@progbits
	.sectionflags	@""
	.align	4
.nv.constant0._ZN6thrust24THRUST_300001_SM_1000_NS8cuda_cub4core6detail13_kernel_agentINS1_8__reduce10DrainAgentIlEEJN3cub18CUB_300001_SM_10009GridQueueIyEElEEEvDpT0_:
	.zero		912


//--------------------- .nv.constant0._ZN6thrust24THRUST_300001_SM_1000_NS8cuda_cub4core6detail13_kernel_agentINS1_8__reduce11ReduceAgentINS0_12zip_iteratorIN4cuda3std3__45tupleIJNS0_10device_ptrI2elEENS0_17counting_iteratorIlNS0_11use_defaultESG_SG_EEEEEEEPNSB_IJSD_lEEESK_lNS1_9__extrema9arg_max_fISD_l10comparatorEEEEJSJ_SL_lN3cub18CUB_300001_SM_100013GridEvenShareIlEENSS_9GridQueueIyEESP_EEEvDpT0_ --------------------------
	.section	.nv.constant0._ZN6thrust24THRUST_300001_SM_1000_NS8cuda_cub4core6detail13_kernel_agentINS1_8__reduce11ReduceAgentINS0_12zip_iteratorIN4cuda3std3__45tupleIJNS0_10device_ptrI2elEENS0_17counting_iteratorIlNS0_11use_defaultESG_SG_EEEEEEEPNSB_IJSD_lEEESK_lNS1_9__extrema9arg_max_fISD_l10comparatorEEEEJSJ_SL_lN3cub18CUB_300001_SM_100013GridEvenShareIlEENSS_9GridQueueIyEESP_EEEvDpT0_,"a",@progbits
	.sectionflags	@""
	.align	4
.nv.constant0._ZN6thrust24THRUST_300001_SM_1000_NS8cuda_cub4core6detail13_kernel_agentINS1_8__reduce11ReduceAgentINS0_12zip_iteratorIN4cuda3std3__45tupleIJNS0_10device_ptrI2elEENS0_17counting_iteratorIlNS0_11use_defaultESG_SG_EEEEEEEPNSB_IJSD_lEEESK_lNS1_9__extrema9arg_max_fISD_l10comparatorEEEEJSJ_SL_lN3cub18CUB_300001_SM_100013GridEvenShareIlEENSS_9GridQueueIyEESP_EEEvDpT0_:
	.zero		1009


//--------------------- .nv.constant0._ZN6thrust24THRUST_300001_SM_1000_NS8cuda_cub4core6detail13_kernel_agentINS1_8__reduce11ReduceAgentINS0_12zip_iteratorIN4cuda3std3__45tupleIJNS0_10device_ptrI2elEENS0_17counting_iteratorIlNS0_11use_defaultESG_SG_EEEEEEEPNSB_IJSD_lEEESK_lNS1_9__extrema9arg_max_fISD_l10comparatorEEEEJSJ_SL_lSP_EEEvDpT0_ --------------------------
	.section	.nv.constant0._ZN6thrust24THRUST_300001_SM_1000_NS8cuda_cub4core6detail13_kernel_agentINS1_8__reduce11ReduceAgentINS0_12zip_iteratorIN4cuda3std3__45tupleIJNS0_10device_ptrI2elEENS0_17counting_iteratorIlNS0_11use_defaultESG_SG_EEEEEEEPNSB_IJSD_lEEESK_lNS1_9__extrema9arg_max_fISD_l10comparatorEEEEJSJ_SL_lSP_EEEvDpT0_,"a",@progbits
	.sectionflags	@""
	.align	4
.nv.constant0._ZN6thrust24THRUST_300001_SM_1000_NS8cuda_cub4core6detail13_kernel_agentINS1_8__reduce11ReduceAgentINS0_12zip_iteratorIN4cuda3std3__45tupleIJNS0_10device_ptrI2elEENS0_17counting_iteratorIlNS0_11use_defaultESG_SG_EEEEEEEPNSB_IJSD_lEEESK_lNS1_9__extrema9arg_max_fISD_l10comparatorEEEEJSJ_SL_lSP_EEEvDpT0_:
	.zero		929


//--------------------- .nv.constant0._ZN6thrust24THRUST_300001_SM_1000_NS8cuda_cub4core6detail13_kernel_agentINS1_8__reduce11ReduceAgentIPN4cuda3std3__45tupleIJ2ellEEESD_SC_iNS1_9__extrema9arg_max_fISB_l10comparatorEEEEJSD_SD_iSH_EEEvDpT0_ --------------------------
	.section	.nv.constant0._ZN6thrust24THRUST_300001_SM_1000_NS8cuda_cub4core6detail13_kernel_agentINS1_8__reduce11ReduceAgentIPN4cuda3std3__45tupleIJ2ellEEESD_SC_iNS1_9__extrema9arg_max_fISB_l10comparatorEEEEJSD_SD_iSH_EEEvDpT0_,"a",@progbits
	.sectionflags	@""
	.align	4
.nv.constant0._ZN6thrust24THRUST_300001_SM_1000_NS8cuda_cub4core6detail13_kernel_agentINS1_8__reduce11ReduceAgentIPN4cuda3std3__45tupleIJ2ellEEESD_SC_iNS1_9__extrema9arg_max_fISB_l10comparatorEEEEJSD_SD_iSH_EEEvDpT0_:
	.zero		917


//--------------------- .nv.constant0._ZN6thrust24THRUST_300001_SM_1000_NS8cuda_cub4core6detail13_kernel_agentINS1_8__reduce10DrainAgentIiEEJN3cub18CUB_300001_SM_10009GridQueueIjEEiEEEvDpT0_ --------------------------
	.section	.nv.constant0._ZN6thrust24THRUST_300001_SM_1000_NS8cuda_cub4core6detail13_kernel_agentINS1_8__reduce10DrainAgentIiEEJN3cub18CUB_300001_SM_10009GridQueueIjEEiEEEvDpT0_,"a",@progbits
	.sectionflags	@""
	.align	4
.nv.constant0._ZN6thrust24THRUST_300001_SM_1000_NS8cuda_cub4core6detail13_kernel_agentINS1_8__reduce10DrainAgentIiEEJN3cub18CUB_300001_SM_10009GridQueueIjEEiEEEvDpT0_:
	.zero		908


//--------------------- .nv.constant0._ZN6thrust24THRUST_300001_SM_1000_NS8cuda_cub4core6detail13_kernel_agentINS1_8__reduce11ReduceAgentINS0_12zip_iteratorIN4cuda3std3__45tupleIJNS0_10device_ptrI2elEENS0_17counting_iteratorIlNS0_11use_defaultESG_SG_EEEEEEEPNSB_IJSD_lEEESK_iNS1_9__extrema9arg_max_fISD_l10comparatorEEEEJSJ_SL_iN3cub18CUB_300001_SM_100013GridEvenShareIiEENSS_9GridQueueIjEESP_EEEvDpT0_ --------------------------
	.section	.nv.constant0._ZN6thrust24THRUST_300001_SM_1000_NS8cuda_cub4core6detail13_kernel_agentINS1_8__reduce11ReduceAgentINS0_12zip_iteratorIN4cuda3std3__45tupleIJNS0_10device_ptrI2elEENS0_17counting_iteratorIlNS0_11use_defaultESG_SG_EEEEEEEPNSB_IJSD_lEEESK_iNS1_9__extrema9arg_max_fISD_l10comparatorEEEEJSJ_SL_iN3cub18CUB_300001_SM_100013GridEvenShareIiEENSS_9GridQueueIjEESP_EEEvDpT0_,"a",@progbits
	.sectionflags	@""
	.align	4
.nv.constant0._ZN6thrust24THRUST_300001_SM_1000_NS8cuda_cub4core6detail13_kernel_agentINS1_8__reduce11ReduceAgentINS0_12zip_iteratorIN4cuda3std3__45tupleIJNS0_10device_ptrI2elEENS0_17counting_iteratorIlNS0_11use_defaultESG_SG_EEEEEEEPNSB_IJSD_lEEESK_iNS1_9__extrema9arg_max_fISD_l10comparatorEEEEJSJ_SL_iN3cub18CUB_300001_SM_100013GridEvenShareIiEENSS_9GridQueueIjEESP_EEEvDpT0_:
	.zero		977


//--------------------- .nv.constant0._ZN6thrust24THRUST_300001_SM_1000_NS8cuda_cub4core6detail13_kernel_agentINS1_8__reduce11ReduceAgentINS0_12zip_iteratorIN4cuda3std3__45tupleIJNS0_10device_ptrI2elEENS0_17counting_iteratorIlNS0_11use_defaultESG_SG_EEEEEEEPNSB_IJSD_lEEESK_iNS1_9__extrema9arg_max_fISD_l10comparatorEEEEJSJ_SL_iSP_EEEvDpT0_ --------------------------
	.section	.nv.constant0._ZN6thrust24THRUST_300001_SM_1000_NS8cuda_cub4core6detail13_kernel_agentINS1_8__reduce11ReduceAgentINS0_12zip_iteratorIN4cuda3std3__45tupleIJNS0_10device_ptrI2elEENS0_17counting_iteratorIlNS0_11use_defaultESG_SG_EEEEEEEPNSB_IJSD_lEEESK_iNS1_9__extrema9arg_max_fISD_l10comparatorEEEEJSJ_SL_iSP_EEEvDpT0_,"a",@progbits
	.sectionflags	@""
	.align	4
.nv.constant0._ZN6thrust24THRUST_300001_SM_1000_NS8cuda_cub4core6detail13_kernel_agentINS1_8__reduce11ReduceAgentINS0_12zip_iteratorIN4cuda3std3__45tupleIJNS0_10device_ptrI2elEENS0_17counting_iteratorIlNS0_11use_defaultESG_SG_EEEEEEEPNSB_IJSD_lEEESK_iNS1_9__extrema9arg_max_fISD_l10comparatorEEEEJSJ_SL_iSP_EEEvDpT0_:
	.zero		925


//--------------------- .nv.constant0._Z11change_rowsP2elii --------------------------
	.section	.nv.constant0._Z11change_rowsP2elii,"a",@progbits
	.sectionflags	@""
	.align	4
.nv.constant0._Z11change_rowsP2elii:
	.zero		912


//--------------------- .nv.constant0._Z4swapP2eliii --------------------------
	.section	.nv.constant0._Z4swapP2eliii,"a",@progbits
	.sectionflags	@""
	.align	4
.nv.constant0._Z4swapP2eliii:
	.zero		916


//--------------------- .nv.constant0._Z8take_colP2elS0_ii --------------------------
	.section	.nv.constant0._Z8take_colP2elS0_ii,"a",@progbits
	.sectionflags	@""
	.align	4
.nv.constant0._Z8take_colP2elS0_ii:
	.zero		920


//--------------------- SYMBOLS --------------------------

	.type		.nv.reservedSmem.offset0,@object
	.size		.nv.reservedSmem.offset0,0x4
	.type		.nv.reservedSmem.cap,@object
	.size		.nv.reservedSmem.cap,0x4
